//
// Generated by NVIDIA NVVM Compiler
//
// Compiler Build ID: CL-36424714
// Cuda compilation tools, release 13.0, V13.0.88
// Based on NVVM 20.0.0
//

.version 9.0
.target sm_100
.address_size 64

	// .globl	_Z9bs_cipherPmS_m
.extern .func free
(
	.param .b64 free_param_0
)
;

.visible .entry _Z9bs_cipherPmS_m(
	.param .u64 .ptr .align 1 _Z9bs_cipherPmS_m_param_0,
	.param .u64 .ptr .align 1 _Z9bs_cipherPmS_m_param_1,
	.param .u64 _Z9bs_cipherPmS_m_param_2
)
{
	.local .align 16 .b8 	__local_depot0[2048];
	.reg .b64 	%SP;
	.reg .b64 	%SPL;
	.reg .pred 	%p<9>;
	.reg .b32 	%r<42>;
	.reg .b64 	%rd<3128>;

	mov.u64 	%SPL, __local_depot0;
	cvta.local.u64 	%SP, %SPL;
	ld.param.u64 	%rd376, [_Z9bs_cipherPmS_m_param_2];
	add.u64 	%rd1, %SPL, 0;
	add.u64 	%rd378, %SP, 1024;
	add.u64 	%rd2, %SPL, 1024;
	mov.u32 	%r13, %ctaid.x;
	shl.b32 	%r14, %r13, 14;
	and.b32  	%r15, %r14, 2147467264;
	mov.u32 	%r16, %tid.x;
	shl.b32 	%r17, %r16, 6;
	add.s32 	%r18, %r15, %r17;
	cvt.u64.u32 	%rd3, %r18;
	shr.u64 	%rd379, %rd376, 3;
	setp.le.u64 	%p1, %rd379, %rd3;
	@%p1 bra 	$L__BB0_16;
	ld.param.u64 	%rd2989, [_Z9bs_cipherPmS_m_param_0];
	cvta.to.global.u64 	%rd381, %rd2989;
	shl.b64 	%rd382, %rd3, 3;
	add.s64 	%rd383, %rd381, %rd382;
	ld.global.u64 	%rd384, [%rd383];
	ld.global.u64 	%rd385, [%rd383+8];
	st.local.v2.u64 	[%rd2], {%rd384, %rd385};
	ld.global.u64 	%rd386, [%rd383+16];
	ld.global.u64 	%rd387, [%rd383+24];
	st.local.v2.u64 	[%rd2+16], {%rd386, %rd387};
	ld.global.u64 	%rd388, [%rd383+32];
	ld.global.u64 	%rd389, [%rd383+40];
	st.local.v2.u64 	[%rd2+32], {%rd388, %rd389};
	ld.global.u64 	%rd390, [%rd383+48];
	ld.global.u64 	%rd391, [%rd383+56];
	st.local.v2.u64 	[%rd2+48], {%rd390, %rd391};
	ld.global.u64 	%rd392, [%rd383+64];
	ld.global.u64 	%rd393, [%rd383+72];
	st.local.v2.u64 	[%rd2+64], {%rd392, %rd393};
	ld.global.u64 	%rd394, [%rd383+80];
	ld.global.u64 	%rd395, [%rd383+88];
	st.local.v2.u64 	[%rd2+80], {%rd394, %rd395};
	ld.global.u64 	%rd396, [%rd383+96];
	ld.global.u64 	%rd397, [%rd383+104];
	st.local.v2.u64 	[%rd2+96], {%rd396, %rd397};
	ld.global.u64 	%rd398, [%rd383+112];
	ld.global.u64 	%rd399, [%rd383+120];
	st.local.v2.u64 	[%rd2+112], {%rd398, %rd399};
	ld.global.u64 	%rd400, [%rd383+128];
	ld.global.u64 	%rd401, [%rd383+136];
	st.local.v2.u64 	[%rd2+128], {%rd400, %rd401};
	ld.global.u64 	%rd402, [%rd383+144];
	ld.global.u64 	%rd403, [%rd383+152];
	st.local.v2.u64 	[%rd2+144], {%rd402, %rd403};
	ld.global.u64 	%rd404, [%rd383+160];
	ld.global.u64 	%rd405, [%rd383+168];
	st.local.v2.u64 	[%rd2+160], {%rd404, %rd405};
	ld.global.u64 	%rd406, [%rd383+176];
	ld.global.u64 	%rd407, [%rd383+184];
	st.local.v2.u64 	[%rd2+176], {%rd406, %rd407};
	ld.global.u64 	%rd408, [%rd383+192];
	ld.global.u64 	%rd409, [%rd383+200];
	st.local.v2.u64 	[%rd2+192], {%rd408, %rd409};
	ld.global.u64 	%rd410, [%rd383+208];
	ld.global.u64 	%rd411, [%rd383+216];
	st.local.v2.u64 	[%rd2+208], {%rd410, %rd411};
	ld.global.u64 	%rd412, [%rd383+224];
	ld.global.u64 	%rd413, [%rd383+232];
	st.local.v2.u64 	[%rd2+224], {%rd412, %rd413};
	ld.global.u64 	%rd414, [%rd383+240];
	ld.global.u64 	%rd415, [%rd383+248];
	st.local.v2.u64 	[%rd2+240], {%rd414, %rd415};
	ld.global.u64 	%rd416, [%rd383+256];
	ld.global.u64 	%rd417, [%rd383+264];
	st.local.v2.u64 	[%rd2+256], {%rd416, %rd417};
	ld.global.u64 	%rd418, [%rd383+272];
	ld.global.u64 	%rd419, [%rd383+280];
	st.local.v2.u64 	[%rd2+272], {%rd418, %rd419};
	ld.global.u64 	%rd420, [%rd383+288];
	ld.global.u64 	%rd421, [%rd383+296];
	st.local.v2.u64 	[%rd2+288], {%rd420, %rd421};
	ld.global.u64 	%rd422, [%rd383+304];
	ld.global.u64 	%rd423, [%rd383+312];
	st.local.v2.u64 	[%rd2+304], {%rd422, %rd423};
	ld.global.u64 	%rd424, [%rd383+320];
	ld.global.u64 	%rd425, [%rd383+328];
	st.local.v2.u64 	[%rd2+320], {%rd424, %rd425};
	ld.global.u64 	%rd426, [%rd383+336];
	ld.global.u64 	%rd427, [%rd383+344];
	st.local.v2.u64 	[%rd2+336], {%rd426, %rd427};
	ld.global.u64 	%rd428, [%rd383+352];
	ld.global.u64 	%rd429, [%rd383+360];
	st.local.v2.u64 	[%rd2+352], {%rd428, %rd429};
	ld.global.u64 	%rd430, [%rd383+368];
	ld.global.u64 	%rd431, [%rd383+376];
	st.local.v2.u64 	[%rd2+368], {%rd430, %rd431};
	ld.global.u64 	%rd432, [%rd383+384];
	ld.global.u64 	%rd433, [%rd383+392];
	st.local.v2.u64 	[%rd2+384], {%rd432, %rd433};
	ld.global.u64 	%rd434, [%rd383+400];
	ld.global.u64 	%rd435, [%rd383+408];
	st.local.v2.u64 	[%rd2+400], {%rd434, %rd435};
	ld.global.u64 	%rd436, [%rd383+416];
	ld.global.u64 	%rd437, [%rd383+424];
	st.local.v2.u64 	[%rd2+416], {%rd436, %rd437};
	ld.global.u64 	%rd438, [%rd383+432];
	ld.global.u64 	%rd439, [%rd383+440];
	st.local.v2.u64 	[%rd2+432], {%rd438, %rd439};
	ld.global.u64 	%rd440, [%rd383+448];
	ld.global.u64 	%rd441, [%rd383+456];
	st.local.v2.u64 	[%rd2+448], {%rd440, %rd441};
	ld.global.u64 	%rd442, [%rd383+464];
	ld.global.u64 	%rd443, [%rd383+472];
	st.local.v2.u64 	[%rd2+464], {%rd442, %rd443};
	ld.global.u64 	%rd444, [%rd383+480];
	ld.global.u64 	%rd445, [%rd383+488];
	st.local.v2.u64 	[%rd2+480], {%rd444, %rd445};
	ld.global.u64 	%rd446, [%rd383+496];
	ld.global.u64 	%rd447, [%rd383+504];
	st.local.v2.u64 	[%rd2+496], {%rd446, %rd447};
	ld.global.u64 	%rd448, [%rd383+512];
	ld.global.u64 	%rd449, [%rd383+520];
	st.local.v2.u64 	[%rd2+512], {%rd448, %rd449};
	ld.global.u64 	%rd450, [%rd383+528];
	ld.global.u64 	%rd451, [%rd383+536];
	st.local.v2.u64 	[%rd2+528], {%rd450, %rd451};
	ld.global.u64 	%rd452, [%rd383+544];
	ld.global.u64 	%rd453, [%rd383+552];
	st.local.v2.u64 	[%rd2+544], {%rd452, %rd453};
	ld.global.u64 	%rd454, [%rd383+560];
	ld.global.u64 	%rd455, [%rd383+568];
	st.local.v2.u64 	[%rd2+560], {%rd454, %rd455};
	ld.global.u64 	%rd456, [%rd383+576];
	ld.global.u64 	%rd457, [%rd383+584];
	st.local.v2.u64 	[%rd2+576], {%rd456, %rd457};
	ld.global.u64 	%rd458, [%rd383+592];
	ld.global.u64 	%rd459, [%rd383+600];
	st.local.v2.u64 	[%rd2+592], {%rd458, %rd459};
	ld.global.u64 	%rd460, [%rd383+608];
	ld.global.u64 	%rd461, [%rd383+616];
	st.local.v2.u64 	[%rd2+608], {%rd460, %rd461};
	ld.global.u64 	%rd462, [%rd383+624];
	ld.global.u64 	%rd463, [%rd383+632];
	st.local.v2.u64 	[%rd2+624], {%rd462, %rd463};
	ld.global.u64 	%rd464, [%rd383+640];
	ld.global.u64 	%rd465, [%rd383+648];
	st.local.v2.u64 	[%rd2+640], {%rd464, %rd465};
	ld.global.u64 	%rd466, [%rd383+656];
	ld.global.u64 	%rd467, [%rd383+664];
	st.local.v2.u64 	[%rd2+656], {%rd466, %rd467};
	ld.global.u64 	%rd468, [%rd383+672];
	ld.global.u64 	%rd469, [%rd383+680];
	st.local.v2.u64 	[%rd2+672], {%rd468, %rd469};
	ld.global.u64 	%rd470, [%rd383+688];
	ld.global.u64 	%rd471, [%rd383+696];
	st.local.v2.u64 	[%rd2+688], {%rd470, %rd471};
	ld.global.u64 	%rd472, [%rd383+704];
	ld.global.u64 	%rd473, [%rd383+712];
	st.local.v2.u64 	[%rd2+704], {%rd472, %rd473};
	ld.global.u64 	%rd474, [%rd383+720];
	ld.global.u64 	%rd475, [%rd383+728];
	st.local.v2.u64 	[%rd2+720], {%rd474, %rd475};
	ld.global.u64 	%rd476, [%rd383+736];
	ld.global.u64 	%rd477, [%rd383+744];
	st.local.v2.u64 	[%rd2+736], {%rd476, %rd477};
	ld.global.u64 	%rd478, [%rd383+752];
	ld.global.u64 	%rd479, [%rd383+760];
	st.local.v2.u64 	[%rd2+752], {%rd478, %rd479};
	ld.global.u64 	%rd480, [%rd383+768];
	ld.global.u64 	%rd481, [%rd383+776];
	st.local.v2.u64 	[%rd2+768], {%rd480, %rd481};
	ld.global.u64 	%rd482, [%rd383+784];
	ld.global.u64 	%rd483, [%rd383+792];
	st.local.v2.u64 	[%rd2+784], {%rd482, %rd483};
	ld.global.u64 	%rd484, [%rd383+800];
	ld.global.u64 	%rd485, [%rd383+808];
	st.local.v2.u64 	[%rd2+800], {%rd484, %rd485};
	ld.global.u64 	%rd486, [%rd383+816];
	ld.global.u64 	%rd487, [%rd383+824];
	st.local.v2.u64 	[%rd2+816], {%rd486, %rd487};
	ld.global.u64 	%rd488, [%rd383+832];
	ld.global.u64 	%rd489, [%rd383+840];
	st.local.v2.u64 	[%rd2+832], {%rd488, %rd489};
	ld.global.u64 	%rd490, [%rd383+848];
	ld.global.u64 	%rd491, [%rd383+856];
	st.local.v2.u64 	[%rd2+848], {%rd490, %rd491};
	ld.global.u64 	%rd492, [%rd383+864];
	ld.global.u64 	%rd493, [%rd383+872];
	st.local.v2.u64 	[%rd2+864], {%rd492, %rd493};
	ld.global.u64 	%rd494, [%rd383+880];
	ld.global.u64 	%rd495, [%rd383+888];
	st.local.v2.u64 	[%rd2+880], {%rd494, %rd495};
	ld.global.u64 	%rd496, [%rd383+896];
	ld.global.u64 	%rd497, [%rd383+904];
	st.local.v2.u64 	[%rd2+896], {%rd496, %rd497};
	ld.global.u64 	%rd498, [%rd383+912];
	ld.global.u64 	%rd499, [%rd383+920];
	st.local.v2.u64 	[%rd2+912], {%rd498, %rd499};
	ld.global.u64 	%rd500, [%rd383+928];
	ld.global.u64 	%rd501, [%rd383+936];
	st.local.v2.u64 	[%rd2+928], {%rd500, %rd501};
	ld.global.u64 	%rd502, [%rd383+944];
	ld.global.u64 	%rd503, [%rd383+952];
	st.local.v2.u64 	[%rd2+944], {%rd502, %rd503};
	ld.global.u64 	%rd504, [%rd383+960];
	ld.global.u64 	%rd505, [%rd383+968];
	st.local.v2.u64 	[%rd2+960], {%rd504, %rd505};
	ld.global.u64 	%rd506, [%rd383+976];
	ld.global.u64 	%rd507, [%rd383+984];
	st.local.v2.u64 	[%rd2+976], {%rd506, %rd507};
	ld.global.u64 	%rd508, [%rd383+992];
	ld.global.u64 	%rd509, [%rd383+1000];
	st.local.v2.u64 	[%rd2+992], {%rd508, %rd509};
	ld.global.u64 	%rd510, [%rd383+1008];
	ld.global.u64 	%rd511, [%rd383+1016];
	st.local.v2.u64 	[%rd2+1008], {%rd510, %rd511};
	mov.b32 	%r36, 0;
	mov.b64 	%rd2993, 0;
	mov.u64 	%rd2994, %rd2993;
	mov.u64 	%rd2995, %rd2993;
	mov.u64 	%rd2996, %rd2993;
	mov.u64 	%rd2997, %rd2993;
	mov.u64 	%rd2998, %rd2993;
	mov.u64 	%rd2999, %rd2993;
	mov.u64 	%rd3000, %rd2993;
	mov.u64 	%rd3001, %rd2993;
	mov.u64 	%rd3002, %rd2993;
	mov.u64 	%rd3003, %rd2993;
	mov.u64 	%rd3004, %rd2993;
	mov.u64 	%rd3005, %rd2993;
	mov.u64 	%rd3006, %rd2993;
	mov.u64 	%rd3007, %rd2993;
	mov.u64 	%rd3008, %rd2993;
	mov.u64 	%rd3009, %rd2993;
	mov.u64 	%rd3010, %rd2993;
	mov.u64 	%rd3011, %rd2993;
	mov.u64 	%rd3012, %rd2993;
	mov.u64 	%rd3013, %rd2993;
	mov.u64 	%rd3014, %rd2993;
	mov.u64 	%rd3015, %rd2993;
	mov.u64 	%rd3016, %rd2993;
	mov.u64 	%rd3017, %rd2993;
	mov.u64 	%rd3018, %rd2993;
	mov.u64 	%rd3019, %rd2993;
	mov.u64 	%rd3020, %rd2993;
	mov.u64 	%rd3021, %rd2993;
	mov.u64 	%rd3022, %rd2993;
	mov.u64 	%rd3023, %rd2993;
	mov.u64 	%rd3024, %rd2993;
	mov.u64 	%rd3025, %rd2993;
	mov.u64 	%rd3026, %rd2993;
	mov.u64 	%rd3027, %rd2993;
	mov.u64 	%rd3028, %rd2993;
	mov.u64 	%rd3029, %rd2993;
	mov.u64 	%rd3030, %rd2993;
	mov.u64 	%rd3031, %rd2993;
	mov.u64 	%rd3032, %rd2993;
	mov.u64 	%rd3033, %rd2993;
	mov.u64 	%rd3034, %rd2993;
	mov.u64 	%rd3035, %rd2993;
	mov.u64 	%rd3036, %rd2993;
	mov.u64 	%rd3037, %rd2993;
	mov.u64 	%rd3038, %rd2993;
	mov.u64 	%rd3039, %rd2993;
	mov.u64 	%rd3040, %rd2993;
	mov.u64 	%rd3041, %rd2993;
	mov.u64 	%rd3042, %rd2993;
	mov.u64 	%rd3043, %rd2993;
	mov.u64 	%rd3044, %rd2993;
	mov.u64 	%rd3045, %rd2993;
	mov.u64 	%rd3046, %rd2993;
	mov.u64 	%rd3047, %rd2993;
	mov.u64 	%rd3048, %rd2993;
	mov.u64 	%rd3049, %rd2993;
	mov.u64 	%rd3050, %rd2993;
	mov.u64 	%rd3051, %rd2993;
	mov.u64 	%rd3052, %rd2993;
	mov.u64 	%rd3053, %rd2993;
	mov.u64 	%rd3054, %rd2993;
	mov.u64 	%rd3055, %rd2993;
	mov.u64 	%rd3056, %rd2993;
	mov.u64 	%rd3057, %rd2993;
	mov.u64 	%rd3058, %rd2993;
	mov.u64 	%rd3059, %rd2993;
	mov.u64 	%rd3060, %rd2993;
	mov.u64 	%rd3061, %rd2993;
	mov.u64 	%rd3062, %rd2993;
	mov.u64 	%rd3063, %rd2993;
	mov.u64 	%rd3064, %rd2993;
	mov.u64 	%rd3065, %rd2993;
	mov.u64 	%rd3066, %rd2993;
	mov.u64 	%rd3067, %rd2993;
	mov.u64 	%rd3068, %rd2993;
	mov.u64 	%rd3069, %rd2993;
	mov.u64 	%rd3070, %rd2993;
	mov.u64 	%rd3071, %rd2993;
	mov.u64 	%rd3072, %rd2993;
	mov.u64 	%rd3073, %rd2993;
	mov.u64 	%rd3074, %rd2993;
	mov.u64 	%rd3075, %rd2993;
	mov.u64 	%rd3076, %rd2993;
	mov.u64 	%rd3077, %rd2993;
	mov.u64 	%rd3078, %rd2993;
	mov.u64 	%rd3079, %rd2993;
	mov.u64 	%rd3080, %rd2993;
	mov.u64 	%rd3081, %rd2993;
	mov.u64 	%rd3082, %rd2993;
	mov.u64 	%rd3083, %rd2993;
	mov.u64 	%rd3084, %rd2993;
	mov.u64 	%rd3085, %rd2993;
	mov.u64 	%rd3086, %rd2993;
	mov.u64 	%rd3087, %rd2993;
	mov.u64 	%rd3088, %rd2993;
	mov.u64 	%rd3089, %rd2993;
	mov.u64 	%rd3090, %rd2993;
	mov.u64 	%rd3091, %rd2993;
	mov.u64 	%rd3092, %rd2993;
	mov.u64 	%rd3093, %rd2993;
	mov.u64 	%rd3094, %rd2993;
	mov.u64 	%rd3095, %rd2993;
	mov.u64 	%rd3096, %rd2993;
	mov.u64 	%rd3097, %rd2993;
	mov.u64 	%rd3098, %rd2993;
	mov.u64 	%rd3099, %rd2993;
	mov.u64 	%rd3100, %rd2993;
	mov.u64 	%rd3101, %rd2993;
	mov.u64 	%rd3102, %rd2993;
	mov.u64 	%rd3103, %rd2993;
	mov.u64 	%rd3104, %rd2993;
	mov.u64 	%rd3105, %rd2993;
	mov.u64 	%rd3106, %rd2993;
	mov.u64 	%rd3107, %rd2993;
	mov.u64 	%rd3108, %rd2993;
	mov.u64 	%rd3109, %rd2993;
	mov.u64 	%rd3110, %rd2993;
	mov.u64 	%rd3111, %rd2993;
	mov.u64 	%rd3112, %rd2993;
	mov.u64 	%rd3113, %rd2993;
	mov.u64 	%rd3114, %rd2993;
	mov.u64 	%rd3115, %rd2993;
	mov.u64 	%rd3116, %rd2993;
	mov.u64 	%rd3117, %rd2993;
	mov.u64 	%rd3118, %rd2993;
	mov.u64 	%rd3119, %rd2993;
	mov.u64 	%rd3120, %rd2993;
$L__BB0_2:
	shl.b32 	%r20, %r36, 1;
	mov.b64 	%rd512, 4294967296;
	shl.b64 	%rd513, %rd512, %r36;
	shr.s64 	%rd514, %rd513, 32;
	cvta.to.local.u64 	%rd516, %rd378;
	mul.wide.u32 	%rd517, %r20, 8;
	add.s64 	%rd518, %rd516, %rd517;
	ld.local.v2.u64 	{%rd519, %rd520}, [%rd518];
	and.b64  	%rd521, %rd519, 1;
	neg.s64 	%rd522, %rd521;
	and.b64  	%rd523, %rd522, %rd514;
	or.b64  	%rd2993, %rd2993, %rd523;
	shl.b64 	%rd524, %rd519, 62;
	shr.s64 	%rd525, %rd524, 63;
	and.b64  	%rd526, %rd525, %rd514;
	or.b64  	%rd2994, %rd2994, %rd526;
	shl.b64 	%rd527, %rd519, 61;
	shr.s64 	%rd528, %rd527, 63;
	and.b64  	%rd529, %rd528, %rd514;
	or.b64  	%rd2995, %rd2995, %rd529;
	shl.b64 	%rd530, %rd519, 60;
	shr.s64 	%rd531, %rd530, 63;
	and.b64  	%rd532, %rd531, %rd514;
	or.b64  	%rd2996, %rd2996, %rd532;
	shl.b64 	%rd533, %rd519, 59;
	shr.s64 	%rd534, %rd533, 63;
	and.b64  	%rd535, %rd534, %rd514;
	or.b64  	%rd2997, %rd2997, %rd535;
	shl.b64 	%rd536, %rd519, 58;
	shr.s64 	%rd537, %rd536, 63;
	and.b64  	%rd538, %rd537, %rd514;
	or.b64  	%rd2998, %rd2998, %rd538;
	shl.b64 	%rd539, %rd519, 57;
	shr.s64 	%rd540, %rd539, 63;
	and.b64  	%rd541, %rd540, %rd514;
	or.b64  	%rd2999, %rd2999, %rd541;
	shl.b64 	%rd542, %rd519, 56;
	shr.s64 	%rd543, %rd542, 63;
	and.b64  	%rd544, %rd543, %rd514;
	or.b64  	%rd3000, %rd3000, %rd544;
	shl.b64 	%rd545, %rd519, 55;
	shr.s64 	%rd546, %rd545, 63;
	and.b64  	%rd547, %rd546, %rd514;
	or.b64  	%rd3001, %rd3001, %rd547;
	shl.b64 	%rd548, %rd519, 54;
	shr.s64 	%rd549, %rd548, 63;
	and.b64  	%rd550, %rd549, %rd514;
	or.b64  	%rd3002, %rd3002, %rd550;
	shl.b64 	%rd551, %rd519, 53;
	shr.s64 	%rd552, %rd551, 63;
	and.b64  	%rd553, %rd552, %rd514;
	or.b64  	%rd3003, %rd3003, %rd553;
	shl.b64 	%rd554, %rd519, 52;
	shr.s64 	%rd555, %rd554, 63;
	and.b64  	%rd556, %rd555, %rd514;
	or.b64  	%rd3004, %rd3004, %rd556;
	shl.b64 	%rd557, %rd519, 51;
	shr.s64 	%rd558, %rd557, 63;
	and.b64  	%rd559, %rd558, %rd514;
	or.b64  	%rd3005, %rd3005, %rd559;
	shl.b64 	%rd560, %rd519, 50;
	shr.s64 	%rd561, %rd560, 63;
	and.b64  	%rd562, %rd561, %rd514;
	or.b64  	%rd3006, %rd3006, %rd562;
	shl.b64 	%rd563, %rd519, 49;
	shr.s64 	%rd564, %rd563, 63;
	and.b64  	%rd565, %rd564, %rd514;
	or.b64  	%rd3007, %rd3007, %rd565;
	shl.b64 	%rd566, %rd519, 48;
	shr.s64 	%rd567, %rd566, 63;
	and.b64  	%rd568, %rd567, %rd514;
	or.b64  	%rd3008, %rd3008, %rd568;
	shl.b64 	%rd569, %rd519, 47;
	shr.s64 	%rd570, %rd569, 63;
	and.b64  	%rd571, %rd570, %rd514;
	or.b64  	%rd3009, %rd3009, %rd571;
	shl.b64 	%rd572, %rd519, 46;
	shr.s64 	%rd573, %rd572, 63;
	and.b64  	%rd574, %rd573, %rd514;
	or.b64  	%rd3010, %rd3010, %rd574;
	shl.b64 	%rd575, %rd519, 45;
	shr.s64 	%rd576, %rd575, 63;
	and.b64  	%rd577, %rd576, %rd514;
	or.b64  	%rd3011, %rd3011, %rd577;
	shl.b64 	%rd578, %rd519, 44;
	shr.s64 	%rd579, %rd578, 63;
	and.b64  	%rd580, %rd579, %rd514;
	or.b64  	%rd3012, %rd3012, %rd580;
	shl.b64 	%rd581, %rd519, 43;
	shr.s64 	%rd582, %rd581, 63;
	and.b64  	%rd583, %rd582, %rd514;
	or.b64  	%rd3013, %rd3013, %rd583;
	shl.b64 	%rd584, %rd519, 42;
	shr.s64 	%rd585, %rd584, 63;
	and.b64  	%rd586, %rd585, %rd514;
	or.b64  	%rd3014, %rd3014, %rd586;
	shl.b64 	%rd587, %rd519, 41;
	shr.s64 	%rd588, %rd587, 63;
	and.b64  	%rd589, %rd588, %rd514;
	or.b64  	%rd3015, %rd3015, %rd589;
	shl.b64 	%rd590, %rd519, 40;
	shr.s64 	%rd591, %rd590, 63;
	and.b64  	%rd592, %rd591, %rd514;
	or.b64  	%rd3016, %rd3016, %rd592;
	shl.b64 	%rd593, %rd519, 39;
	shr.s64 	%rd594, %rd593, 63;
	and.b64  	%rd595, %rd594, %rd514;
	or.b64  	%rd3017, %rd3017, %rd595;
	shl.b64 	%rd596, %rd519, 38;
	shr.s64 	%rd597, %rd596, 63;
	and.b64  	%rd598, %rd597, %rd514;
	or.b64  	%rd3018, %rd3018, %rd598;
	shl.b64 	%rd599, %rd519, 37;
	shr.s64 	%rd600, %rd599, 63;
	and.b64  	%rd601, %rd600, %rd514;
	or.b64  	%rd3019, %rd3019, %rd601;
	shl.b64 	%rd602, %rd519, 36;
	shr.s64 	%rd603, %rd602, 63;
	and.b64  	%rd604, %rd603, %rd514;
	or.b64  	%rd3020, %rd3020, %rd604;
	shl.b64 	%rd605, %rd519, 35;
	shr.s64 	%rd606, %rd605, 63;
	and.b64  	%rd607, %rd606, %rd514;
	or.b64  	%rd3021, %rd3021, %rd607;
	shl.b64 	%rd608, %rd519, 34;
	shr.s64 	%rd609, %rd608, 63;
	and.b64  	%rd610, %rd609, %rd514;
	or.b64  	%rd3022, %rd3022, %rd610;
	shl.b64 	%rd611, %rd519, 33;
	shr.s64 	%rd612, %rd611, 63;
	and.b64  	%rd613, %rd612, %rd514;
	or.b64  	%rd3023, %rd3023, %rd613;
	shl.b64 	%rd614, %rd519, 32;
	shr.s64 	%rd615, %rd614, 63;
	and.b64  	%rd616, %rd615, %rd514;
	or.b64  	%rd3024, %rd3024, %rd616;
	shl.b64 	%rd617, %rd519, 31;
	shr.s64 	%rd618, %rd617, 63;
	and.b64  	%rd619, %rd618, %rd514;
	or.b64  	%rd3025, %rd3025, %rd619;
	shl.b64 	%rd620, %rd519, 30;
	shr.s64 	%rd621, %rd620, 63;
	and.b64  	%rd622, %rd621, %rd514;
	or.b64  	%rd3026, %rd3026, %rd622;
	shl.b64 	%rd623, %rd519, 29;
	shr.s64 	%rd624, %rd623, 63;
	and.b64  	%rd625, %rd624, %rd514;
	or.b64  	%rd3027, %rd3027, %rd625;
	shl.b64 	%rd626, %rd519, 28;
	shr.s64 	%rd627, %rd626, 63;
	and.b64  	%rd628, %rd627, %rd514;
	or.b64  	%rd3028, %rd3028, %rd628;
	shl.b64 	%rd629, %rd519, 27;
	shr.s64 	%rd630, %rd629, 63;
	and.b64  	%rd631, %rd630, %rd514;
	or.b64  	%rd3029, %rd3029, %rd631;
	shl.b64 	%rd632, %rd519, 26;
	shr.s64 	%rd633, %rd632, 63;
	and.b64  	%rd634, %rd633, %rd514;
	or.b64  	%rd3030, %rd3030, %rd634;
	shl.b64 	%rd635, %rd519, 25;
	shr.s64 	%rd636, %rd635, 63;
	and.b64  	%rd637, %rd636, %rd514;
	or.b64  	%rd3031, %rd3031, %rd637;
	shl.b64 	%rd638, %rd519, 24;
	shr.s64 	%rd639, %rd638, 63;
	and.b64  	%rd640, %rd639, %rd514;
	or.b64  	%rd3032, %rd3032, %rd640;
	shl.b64 	%rd641, %rd519, 23;
	shr.s64 	%rd642, %rd641, 63;
	and.b64  	%rd643, %rd642, %rd514;
	or.b64  	%rd3033, %rd3033, %rd643;
	shl.b64 	%rd644, %rd519, 22;
	shr.s64 	%rd645, %rd644, 63;
	and.b64  	%rd646, %rd645, %rd514;
	or.b64  	%rd3034, %rd3034, %rd646;
	shl.b64 	%rd647, %rd519, 21;
	shr.s64 	%rd648, %rd647, 63;
	and.b64  	%rd649, %rd648, %rd514;
	or.b64  	%rd3035, %rd3035, %rd649;
	shl.b64 	%rd650, %rd519, 20;
	shr.s64 	%rd651, %rd650, 63;
	and.b64  	%rd652, %rd651, %rd514;
	or.b64  	%rd3036, %rd3036, %rd652;
	shl.b64 	%rd653, %rd519, 19;
	shr.s64 	%rd654, %rd653, 63;
	and.b64  	%rd655, %rd654, %rd514;
	or.b64  	%rd3037, %rd3037, %rd655;
	shl.b64 	%rd656, %rd519, 18;
	shr.s64 	%rd657, %rd656, 63;
	and.b64  	%rd658, %rd657, %rd514;
	or.b64  	%rd3038, %rd3038, %rd658;
	shl.b64 	%rd659, %rd519, 17;
	shr.s64 	%rd660, %rd659, 63;
	and.b64  	%rd661, %rd660, %rd514;
	or.b64  	%rd3039, %rd3039, %rd661;
	shl.b64 	%rd662, %rd519, 16;
	shr.s64 	%rd663, %rd662, 63;
	and.b64  	%rd664, %rd663, %rd514;
	or.b64  	%rd3040, %rd3040, %rd664;
	shl.b64 	%rd665, %rd519, 15;
	shr.s64 	%rd666, %rd665, 63;
	and.b64  	%rd667, %rd666, %rd514;
	or.b64  	%rd3041, %rd3041, %rd667;
	shl.b64 	%rd668, %rd519, 14;
	shr.s64 	%rd669, %rd668, 63;
	and.b64  	%rd670, %rd669, %rd514;
	or.b64  	%rd3042, %rd3042, %rd670;
	shl.b64 	%rd671, %rd519, 13;
	shr.s64 	%rd672, %rd671, 63;
	and.b64  	%rd673, %rd672, %rd514;
	or.b64  	%rd3043, %rd3043, %rd673;
	shl.b64 	%rd674, %rd519, 12;
	shr.s64 	%rd675, %rd674, 63;
	and.b64  	%rd676, %rd675, %rd514;
	or.b64  	%rd3044, %rd3044, %rd676;
	shl.b64 	%rd677, %rd519, 11;
	shr.s64 	%rd678, %rd677, 63;
	and.b64  	%rd679, %rd678, %rd514;
	or.b64  	%rd3045, %rd3045, %rd679;
	shl.b64 	%rd680, %rd519, 10;
	shr.s64 	%rd681, %rd680, 63;
	and.b64  	%rd682, %rd681, %rd514;
	or.b64  	%rd3046, %rd3046, %rd682;
	shl.b64 	%rd683, %rd519, 9;
	shr.s64 	%rd684, %rd683, 63;
	and.b64  	%rd685, %rd684, %rd514;
	or.b64  	%rd3047, %rd3047, %rd685;
	shl.b64 	%rd686, %rd519, 8;
	shr.s64 	%rd687, %rd686, 63;
	and.b64  	%rd688, %rd687, %rd514;
	or.b64  	%rd3048, %rd3048, %rd688;
	shl.b64 	%rd689, %rd519, 7;
	shr.s64 	%rd690, %rd689, 63;
	and.b64  	%rd691, %rd690, %rd514;
	or.b64  	%rd3049, %rd3049, %rd691;
	shl.b64 	%rd692, %rd519, 6;
	shr.s64 	%rd693, %rd692, 63;
	and.b64  	%rd694, %rd693, %rd514;
	or.b64  	%rd3050, %rd3050, %rd694;
	shl.b64 	%rd695, %rd519, 5;
	shr.s64 	%rd696, %rd695, 63;
	and.b64  	%rd697, %rd696, %rd514;
	or.b64  	%rd3051, %rd3051, %rd697;
	shl.b64 	%rd698, %rd519, 4;
	shr.s64 	%rd699, %rd698, 63;
	and.b64  	%rd700, %rd699, %rd514;
	or.b64  	%rd3052, %rd3052, %rd700;
	shl.b64 	%rd701, %rd519, 3;
	shr.s64 	%rd702, %rd701, 63;
	and.b64  	%rd703, %rd702, %rd514;
	or.b64  	%rd3053, %rd3053, %rd703;
	shl.b64 	%rd704, %rd519, 2;
	shr.s64 	%rd705, %rd704, 63;
	and.b64  	%rd706, %rd705, %rd514;
	or.b64  	%rd3054, %rd3054, %rd706;
	shl.b64 	%rd707, %rd519, 1;
	shr.s64 	%rd708, %rd707, 63;
	and.b64  	%rd709, %rd708, %rd514;
	or.b64  	%rd3055, %rd3055, %rd709;
	shr.s64 	%rd710, %rd519, 63;
	and.b64  	%rd711, %rd710, %rd514;
	or.b64  	%rd3056, %rd3056, %rd711;
	and.b64  	%rd712, %rd520, 1;
	neg.s64 	%rd713, %rd712;
	and.b64  	%rd714, %rd713, %rd514;
	or.b64  	%rd3057, %rd3057, %rd714;
	shl.b64 	%rd715, %rd520, 62;
	shr.s64 	%rd716, %rd715, 63;
	and.b64  	%rd717, %rd716, %rd514;
	or.b64  	%rd3058, %rd3058, %rd717;
	shl.b64 	%rd718, %rd520, 61;
	shr.s64 	%rd719, %rd718, 63;
	and.b64  	%rd720, %rd719, %rd514;
	or.b64  	%rd3059, %rd3059, %rd720;
	shl.b64 	%rd721, %rd520, 60;
	shr.s64 	%rd722, %rd721, 63;
	and.b64  	%rd723, %rd722, %rd514;
	or.b64  	%rd3060, %rd3060, %rd723;
	shl.b64 	%rd724, %rd520, 59;
	shr.s64 	%rd725, %rd724, 63;
	and.b64  	%rd726, %rd725, %rd514;
	or.b64  	%rd3061, %rd3061, %rd726;
	shl.b64 	%rd727, %rd520, 58;
	shr.s64 	%rd728, %rd727, 63;
	and.b64  	%rd729, %rd728, %rd514;
	or.b64  	%rd3062, %rd3062, %rd729;
	shl.b64 	%rd730, %rd520, 57;
	shr.s64 	%rd731, %rd730, 63;
	and.b64  	%rd732, %rd731, %rd514;
	or.b64  	%rd3063, %rd3063, %rd732;
	shl.b64 	%rd733, %rd520, 56;
	shr.s64 	%rd734, %rd733, 63;
	and.b64  	%rd735, %rd734, %rd514;
	or.b64  	%rd3064, %rd3064, %rd735;
	shl.b64 	%rd736, %rd520, 55;
	shr.s64 	%rd737, %rd736, 63;
	and.b64  	%rd738, %rd737, %rd514;
	or.b64  	%rd3065, %rd3065, %rd738;
	shl.b64 	%rd739, %rd520, 54;
	shr.s64 	%rd740, %rd739, 63;
	and.b64  	%rd741, %rd740, %rd514;
	or.b64  	%rd3066, %rd3066, %rd741;
	shl.b64 	%rd742, %rd520, 53;
	shr.s64 	%rd743, %rd742, 63;
	and.b64  	%rd744, %rd743, %rd514;
	or.b64  	%rd3067, %rd3067, %rd744;
	shl.b64 	%rd745, %rd520, 52;
	shr.s64 	%rd746, %rd745, 63;
	and.b64  	%rd747, %rd746, %rd514;
	or.b64  	%rd3068, %rd3068, %rd747;
	shl.b64 	%rd748, %rd520, 51;
	shr.s64 	%rd749, %rd748, 63;
	and.b64  	%rd750, %rd749, %rd514;
	or.b64  	%rd3069, %rd3069, %rd750;
	shl.b64 	%rd751, %rd520, 50;
	shr.s64 	%rd752, %rd751, 63;
	and.b64  	%rd753, %rd752, %rd514;
	or.b64  	%rd3070, %rd3070, %rd753;
	shl.b64 	%rd754, %rd520, 49;
	shr.s64 	%rd755, %rd754, 63;
	and.b64  	%rd756, %rd755, %rd514;
	or.b64  	%rd3071, %rd3071, %rd756;
	shl.b64 	%rd757, %rd520, 48;
	shr.s64 	%rd758, %rd757, 63;
	and.b64  	%rd759, %rd758, %rd514;
	or.b64  	%rd3072, %rd3072, %rd759;
	shl.b64 	%rd760, %rd520, 47;
	shr.s64 	%rd761, %rd760, 63;
	and.b64  	%rd762, %rd761, %rd514;
	or.b64  	%rd3073, %rd3073, %rd762;
	shl.b64 	%rd763, %rd520, 46;
	shr.s64 	%rd764, %rd763, 63;
	and.b64  	%rd765, %rd764, %rd514;
	or.b64  	%rd3074, %rd3074, %rd765;
	shl.b64 	%rd766, %rd520, 45;
	shr.s64 	%rd767, %rd766, 63;
	and.b64  	%rd768, %rd767, %rd514;
	or.b64  	%rd3075, %rd3075, %rd768;
	shl.b64 	%rd769, %rd520, 44;
	shr.s64 	%rd770, %rd769, 63;
	and.b64  	%rd771, %rd770, %rd514;
	or.b64  	%rd3076, %rd3076, %rd771;
	shl.b64 	%rd772, %rd520, 43;
	shr.s64 	%rd773, %rd772, 63;
	and.b64  	%rd774, %rd773, %rd514;
	or.b64  	%rd3077, %rd3077, %rd774;
	shl.b64 	%rd775, %rd520, 42;
	shr.s64 	%rd776, %rd775, 63;
	and.b64  	%rd777, %rd776, %rd514;
	or.b64  	%rd3078, %rd3078, %rd777;
	shl.b64 	%rd778, %rd520, 41;
	shr.s64 	%rd779, %rd778, 63;
	and.b64  	%rd780, %rd779, %rd514;
	or.b64  	%rd3079, %rd3079, %rd780;
	shl.b64 	%rd781, %rd520, 40;
	shr.s64 	%rd782, %rd781, 63;
	and.b64  	%rd783, %rd782, %rd514;
	or.b64  	%rd3080, %rd3080, %rd783;
	shl.b64 	%rd784, %rd520, 39;
	shr.s64 	%rd785, %rd784, 63;
	and.b64  	%rd786, %rd785, %rd514;
	or.b64  	%rd3081, %rd3081, %rd786;
	shl.b64 	%rd787, %rd520, 38;
	shr.s64 	%rd788, %rd787, 63;
	and.b64  	%rd789, %rd788, %rd514;
	or.b64  	%rd3082, %rd3082, %rd789;
	shl.b64 	%rd790, %rd520, 37;
	shr.s64 	%rd791, %rd790, 63;
	and.b64  	%rd792, %rd791, %rd514;
	or.b64  	%rd3083, %rd3083, %rd792;
	shl.b64 	%rd793, %rd520, 36;
	shr.s64 	%rd794, %rd793, 63;
	and.b64  	%rd795, %rd794, %rd514;
	or.b64  	%rd3084, %rd3084, %rd795;
	shl.b64 	%rd796, %rd520, 35;
	shr.s64 	%rd797, %rd796, 63;
	and.b64  	%rd798, %rd797, %rd514;
	or.b64  	%rd3085, %rd3085, %rd798;
	shl.b64 	%rd799, %rd520, 34;
	shr.s64 	%rd800, %rd799, 63;
	and.b64  	%rd801, %rd800, %rd514;
	or.b64  	%rd3086, %rd3086, %rd801;
	shl.b64 	%rd802, %rd520, 33;
	shr.s64 	%rd803, %rd802, 63;
	and.b64  	%rd804, %rd803, %rd514;
	or.b64  	%rd3087, %rd3087, %rd804;
	shl.b64 	%rd805, %rd520, 32;
	shr.s64 	%rd806, %rd805, 63;
	and.b64  	%rd807, %rd806, %rd514;
	or.b64  	%rd3088, %rd3088, %rd807;
	shl.b64 	%rd808, %rd520, 31;
	shr.s64 	%rd809, %rd808, 63;
	and.b64  	%rd810, %rd809, %rd514;
	or.b64  	%rd3089, %rd3089, %rd810;
	shl.b64 	%rd811, %rd520, 30;
	shr.s64 	%rd812, %rd811, 63;
	and.b64  	%rd813, %rd812, %rd514;
	or.b64  	%rd3090, %rd3090, %rd813;
	shl.b64 	%rd814, %rd520, 29;
	shr.s64 	%rd815, %rd814, 63;
	and.b64  	%rd816, %rd815, %rd514;
	or.b64  	%rd3091, %rd3091, %rd816;
	shl.b64 	%rd817, %rd520, 28;
	shr.s64 	%rd818, %rd817, 63;
	and.b64  	%rd819, %rd818, %rd514;
	or.b64  	%rd3092, %rd3092, %rd819;
	shl.b64 	%rd820, %rd520, 27;
	shr.s64 	%rd821, %rd820, 63;
	and.b64  	%rd822, %rd821, %rd514;
	or.b64  	%rd3093, %rd3093, %rd822;
	shl.b64 	%rd823, %rd520, 26;
	shr.s64 	%rd824, %rd823, 63;
	and.b64  	%rd825, %rd824, %rd514;
	or.b64  	%rd3094, %rd3094, %rd825;
	shl.b64 	%rd826, %rd520, 25;
	shr.s64 	%rd827, %rd826, 63;
	and.b64  	%rd828, %rd827, %rd514;
	or.b64  	%rd3095, %rd3095, %rd828;
	shl.b64 	%rd829, %rd520, 24;
	shr.s64 	%rd830, %rd829, 63;
	and.b64  	%rd831, %rd830, %rd514;
	or.b64  	%rd3096, %rd3096, %rd831;
	shl.b64 	%rd832, %rd520, 23;
	shr.s64 	%rd833, %rd832, 63;
	and.b64  	%rd834, %rd833, %rd514;
	or.b64  	%rd3097, %rd3097, %rd834;
	shl.b64 	%rd835, %rd520, 22;
	shr.s64 	%rd836, %rd835, 63;
	and.b64  	%rd837, %rd836, %rd514;
	or.b64  	%rd3098, %rd3098, %rd837;
	shl.b64 	%rd838, %rd520, 21;
	shr.s64 	%rd839, %rd838, 63;
	and.b64  	%rd840, %rd839, %rd514;
	or.b64  	%rd3099, %rd3099, %rd840;
	shl.b64 	%rd841, %rd520, 20;
	shr.s64 	%rd842, %rd841, 63;
	and.b64  	%rd843, %rd842, %rd514;
	or.b64  	%rd3100, %rd3100, %rd843;
	shl.b64 	%rd844, %rd520, 19;
	shr.s64 	%rd845, %rd844, 63;
	and.b64  	%rd846, %rd845, %rd514;
	or.b64  	%rd3101, %rd3101, %rd846;
	shl.b64 	%rd847, %rd520, 18;
	shr.s64 	%rd848, %rd847, 63;
	and.b64  	%rd849, %rd848, %rd514;
	or.b64  	%rd3102, %rd3102, %rd849;
	shl.b64 	%rd850, %rd520, 17;
	shr.s64 	%rd851, %rd850, 63;
	and.b64  	%rd852, %rd851, %rd514;
	or.b64  	%rd3103, %rd3103, %rd852;
	shl.b64 	%rd853, %rd520, 16;
	shr.s64 	%rd854, %rd853, 63;
	and.b64  	%rd855, %rd854, %rd514;
	or.b64  	%rd3104, %rd3104, %rd855;
	shl.b64 	%rd856, %rd520, 15;
	shr.s64 	%rd857, %rd856, 63;
	and.b64  	%rd858, %rd857, %rd514;
	or.b64  	%rd3105, %rd3105, %rd858;
	shl.b64 	%rd859, %rd520, 14;
	shr.s64 	%rd860, %rd859, 63;
	and.b64  	%rd861, %rd860, %rd514;
	or.b64  	%rd3106, %rd3106, %rd861;
	shl.b64 	%rd862, %rd520, 13;
	shr.s64 	%rd863, %rd862, 63;
	and.b64  	%rd864, %rd863, %rd514;
	or.b64  	%rd3107, %rd3107, %rd864;
	shl.b64 	%rd865, %rd520, 12;
	shr.s64 	%rd866, %rd865, 63;
	and.b64  	%rd867, %rd866, %rd514;
	or.b64  	%rd3108, %rd3108, %rd867;
	shl.b64 	%rd868, %rd520, 11;
	shr.s64 	%rd869, %rd868, 63;
	and.b64  	%rd870, %rd869, %rd514;
	or.b64  	%rd3109, %rd3109, %rd870;
	shl.b64 	%rd871, %rd520, 10;
	shr.s64 	%rd872, %rd871, 63;
	and.b64  	%rd873, %rd872, %rd514;
	or.b64  	%rd3110, %rd3110, %rd873;
	shl.b64 	%rd874, %rd520, 9;
	shr.s64 	%rd875, %rd874, 63;
	and.b64  	%rd876, %rd875, %rd514;
	or.b64  	%rd3111, %rd3111, %rd876;
	shl.b64 	%rd877, %rd520, 8;
	shr.s64 	%rd878, %rd877, 63;
	and.b64  	%rd879, %rd878, %rd514;
	or.b64  	%rd3112, %rd3112, %rd879;
	shl.b64 	%rd880, %rd520, 7;
	shr.s64 	%rd881, %rd880, 63;
	and.b64  	%rd882, %rd881, %rd514;
	or.b64  	%rd3113, %rd3113, %rd882;
	shl.b64 	%rd883, %rd520, 6;
	shr.s64 	%rd884, %rd883, 63;
	and.b64  	%rd885, %rd884, %rd514;
	or.b64  	%rd3114, %rd3114, %rd885;
	shl.b64 	%rd886, %rd520, 5;
	shr.s64 	%rd887, %rd886, 63;
	and.b64  	%rd888, %rd887, %rd514;
	or.b64  	%rd3115, %rd3115, %rd888;
	shl.b64 	%rd889, %rd520, 4;
	shr.s64 	%rd890, %rd889, 63;
	and.b64  	%rd891, %rd890, %rd514;
	or.b64  	%rd3116, %rd3116, %rd891;
	shl.b64 	%rd892, %rd520, 3;
	shr.s64 	%rd893, %rd892, 63;
	and.b64  	%rd894, %rd893, %rd514;
	or.b64  	%rd3117, %rd3117, %rd894;
	shl.b64 	%rd895, %rd520, 2;
	shr.s64 	%rd896, %rd895, 63;
	and.b64  	%rd897, %rd896, %rd514;
	or.b64  	%rd3118, %rd3118, %rd897;
	shl.b64 	%rd898, %rd520, 1;
	shr.s64 	%rd899, %rd898, 63;
	and.b64  	%rd900, %rd899, %rd514;
	or.b64  	%rd3119, %rd3119, %rd900;
	shr.s64 	%rd901, %rd520, 63;
	and.b64  	%rd902, %rd901, %rd514;
	or.b64  	%rd3120, %rd3120, %rd902;
	add.s32 	%r36, %r36, 1;
	setp.ne.s32 	%p2, %r36, 64;
	@%p2 bra 	$L__BB0_2;
	ld.param.u64 	%rd2991, [_Z9bs_cipherPmS_m_param_1];
	add.u64 	%rd903, %SP, 1024;
	add.u64 	%rd260, %SPL, 1024;
	st.local.v2.u64 	[%rd260], {%rd2993, %rd2994};
	st.local.v2.u64 	[%rd260+16], {%rd2995, %rd2996};
	st.local.v2.u64 	[%rd260+32], {%rd2997, %rd2998};
	st.local.v2.u64 	[%rd260+48], {%rd2999, %rd3000};
	st.local.v2.u64 	[%rd260+64], {%rd3001, %rd3002};
	st.local.v2.u64 	[%rd260+80], {%rd3003, %rd3004};
	st.local.v2.u64 	[%rd260+96], {%rd3005, %rd3006};
	st.local.v2.u64 	[%rd260+112], {%rd3007, %rd3008};
	st.local.v2.u64 	[%rd260+128], {%rd3009, %rd3010};
	st.local.v2.u64 	[%rd260+144], {%rd3011, %rd3012};
	st.local.v2.u64 	[%rd260+160], {%rd3013, %rd3014};
	st.local.v2.u64 	[%rd260+176], {%rd3015, %rd3016};
	st.local.v2.u64 	[%rd260+192], {%rd3017, %rd3018};
	st.local.v2.u64 	[%rd260+208], {%rd3019, %rd3020};
	st.local.v2.u64 	[%rd260+224], {%rd3021, %rd3022};
	st.local.v2.u64 	[%rd260+240], {%rd3023, %rd3024};
	st.local.v2.u64 	[%rd260+256], {%rd3025, %rd3026};
	st.local.v2.u64 	[%rd260+272], {%rd3027, %rd3028};
	st.local.v2.u64 	[%rd260+288], {%rd3029, %rd3030};
	st.local.v2.u64 	[%rd260+304], {%rd3031, %rd3032};
	st.local.v2.u64 	[%rd260+320], {%rd3033, %rd3034};
	st.local.v2.u64 	[%rd260+336], {%rd3035, %rd3036};
	st.local.v2.u64 	[%rd260+352], {%rd3037, %rd3038};
	st.local.v2.u64 	[%rd260+368], {%rd3039, %rd3040};
	st.local.v2.u64 	[%rd260+384], {%rd3041, %rd3042};
	st.local.v2.u64 	[%rd260+400], {%rd3043, %rd3044};
	st.local.v2.u64 	[%rd260+416], {%rd3045, %rd3046};
	st.local.v2.u64 	[%rd260+432], {%rd3047, %rd3048};
	st.local.v2.u64 	[%rd260+448], {%rd3049, %rd3050};
	st.local.v2.u64 	[%rd260+464], {%rd3051, %rd3052};
	st.local.v2.u64 	[%rd260+480], {%rd3053, %rd3054};
	st.local.v2.u64 	[%rd260+496], {%rd3055, %rd3056};
	st.local.v2.u64 	[%rd260+512], {%rd3057, %rd3058};
	st.local.v2.u64 	[%rd260+528], {%rd3059, %rd3060};
	st.local.v2.u64 	[%rd260+544], {%rd3061, %rd3062};
	st.local.v2.u64 	[%rd260+560], {%rd3063, %rd3064};
	st.local.v2.u64 	[%rd260+576], {%rd3065, %rd3066};
	st.local.v2.u64 	[%rd260+592], {%rd3067, %rd3068};
	st.local.v2.u64 	[%rd260+608], {%rd3069, %rd3070};
	st.local.v2.u64 	[%rd260+624], {%rd3071, %rd3072};
	st.local.v2.u64 	[%rd260+640], {%rd3073, %rd3074};
	st.local.v2.u64 	[%rd260+656], {%rd3075, %rd3076};
	st.local.v2.u64 	[%rd260+672], {%rd3077, %rd3078};
	st.local.v2.u64 	[%rd260+688], {%rd3079, %rd3080};
	st.local.v2.u64 	[%rd260+704], {%rd3081, %rd3082};
	st.local.v2.u64 	[%rd260+720], {%rd3083, %rd3084};
	st.local.v2.u64 	[%rd260+736], {%rd3085, %rd3086};
	st.local.v2.u64 	[%rd260+752], {%rd3087, %rd3088};
	st.local.v2.u64 	[%rd260+768], {%rd3089, %rd3090};
	st.local.v2.u64 	[%rd260+784], {%rd3091, %rd3092};
	st.local.v2.u64 	[%rd260+800], {%rd3093, %rd3094};
	st.local.v2.u64 	[%rd260+816], {%rd3095, %rd3096};
	st.local.v2.u64 	[%rd260+832], {%rd3097, %rd3098};
	st.local.v2.u64 	[%rd260+848], {%rd3099, %rd3100};
	st.local.v2.u64 	[%rd260+864], {%rd3101, %rd3102};
	st.local.v2.u64 	[%rd260+880], {%rd3103, %rd3104};
	st.local.v2.u64 	[%rd260+896], {%rd3105, %rd3106};
	st.local.v2.u64 	[%rd260+912], {%rd3107, %rd3108};
	st.local.v2.u64 	[%rd260+928], {%rd3109, %rd3110};
	st.local.v2.u64 	[%rd260+944], {%rd3111, %rd3112};
	st.local.v2.u64 	[%rd260+960], {%rd3113, %rd3114};
	st.local.v2.u64 	[%rd260+976], {%rd3115, %rd3116};
	st.local.v2.u64 	[%rd260+992], {%rd3117, %rd3118};
	st.local.v2.u64 	[%rd260+1008], {%rd3119, %rd3120};
	cvta.to.global.u64 	%rd261, %rd2991;
	ld.global.u64 	%rd904, [%rd261];
	xor.b64  	%rd905, %rd2993, %rd904;
	ld.global.u64 	%rd906, [%rd261+8];
	xor.b64  	%rd907, %rd2994, %rd906;
	st.local.v2.u64 	[%rd260], {%rd905, %rd907};
	ld.global.u64 	%rd908, [%rd261+16];
	xor.b64  	%rd909, %rd2995, %rd908;
	ld.global.u64 	%rd910, [%rd261+24];
	xor.b64  	%rd911, %rd2996, %rd910;
	st.local.v2.u64 	[%rd260+16], {%rd909, %rd911};
	ld.global.u64 	%rd912, [%rd261+32];
	xor.b64  	%rd913, %rd2997, %rd912;
	ld.global.u64 	%rd914, [%rd261+40];
	xor.b64  	%rd915, %rd2998, %rd914;
	st.local.v2.u64 	[%rd260+32], {%rd913, %rd915};
	ld.global.u64 	%rd916, [%rd261+48];
	xor.b64  	%rd917, %rd2999, %rd916;
	ld.global.u64 	%rd918, [%rd261+56];
	xor.b64  	%rd919, %rd3000, %rd918;
	st.local.v2.u64 	[%rd260+48], {%rd917, %rd919};
	ld.global.u64 	%rd920, [%rd261+64];
	xor.b64  	%rd921, %rd3001, %rd920;
	ld.global.u64 	%rd922, [%rd261+72];
	xor.b64  	%rd923, %rd3002, %rd922;
	st.local.v2.u64 	[%rd260+64], {%rd921, %rd923};
	ld.global.u64 	%rd924, [%rd261+80];
	xor.b64  	%rd925, %rd3003, %rd924;
	ld.global.u64 	%rd926, [%rd261+88];
	xor.b64  	%rd927, %rd3004, %rd926;
	st.local.v2.u64 	[%rd260+80], {%rd925, %rd927};
	ld.global.u64 	%rd928, [%rd261+96];
	xor.b64  	%rd929, %rd3005, %rd928;
	ld.global.u64 	%rd930, [%rd261+104];
	xor.b64  	%rd931, %rd3006, %rd930;
	st.local.v2.u64 	[%rd260+96], {%rd929, %rd931};
	ld.global.u64 	%rd932, [%rd261+112];
	xor.b64  	%rd933, %rd3007, %rd932;
	ld.global.u64 	%rd934, [%rd261+120];
	xor.b64  	%rd935, %rd3008, %rd934;
	st.local.v2.u64 	[%rd260+112], {%rd933, %rd935};
	ld.global.u64 	%rd936, [%rd261+128];
	xor.b64  	%rd937, %rd3009, %rd936;
	ld.global.u64 	%rd938, [%rd261+136];
	xor.b64  	%rd939, %rd3010, %rd938;
	st.local.v2.u64 	[%rd260+128], {%rd937, %rd939};
	ld.global.u64 	%rd940, [%rd261+144];
	xor.b64  	%rd941, %rd3011, %rd940;
	ld.global.u64 	%rd942, [%rd261+152];
	xor.b64  	%rd943, %rd3012, %rd942;
	st.local.v2.u64 	[%rd260+144], {%rd941, %rd943};
	ld.global.u64 	%rd944, [%rd261+160];
	xor.b64  	%rd945, %rd3013, %rd944;
	ld.global.u64 	%rd946, [%rd261+168];
	xor.b64  	%rd947, %rd3014, %rd946;
	st.local.v2.u64 	[%rd260+160], {%rd945, %rd947};
	ld.global.u64 	%rd948, [%rd261+176];
	xor.b64  	%rd949, %rd3015, %rd948;
	ld.global.u64 	%rd950, [%rd261+184];
	xor.b64  	%rd951, %rd3016, %rd950;
	st.local.v2.u64 	[%rd260+176], {%rd949, %rd951};
	ld.global.u64 	%rd952, [%rd261+192];
	xor.b64  	%rd953, %rd3017, %rd952;
	ld.global.u64 	%rd954, [%rd261+200];
	xor.b64  	%rd955, %rd3018, %rd954;
	st.local.v2.u64 	[%rd260+192], {%rd953, %rd955};
	ld.global.u64 	%rd956, [%rd261+208];
	xor.b64  	%rd957, %rd3019, %rd956;
	ld.global.u64 	%rd958, [%rd261+216];
	xor.b64  	%rd959, %rd3020, %rd958;
	st.local.v2.u64 	[%rd260+208], {%rd957, %rd959};
	ld.global.u64 	%rd960, [%rd261+224];
	xor.b64  	%rd961, %rd3021, %rd960;
	ld.global.u64 	%rd962, [%rd261+232];
	xor.b64  	%rd963, %rd3022, %rd962;
	st.local.v2.u64 	[%rd260+224], {%rd961, %rd963};
	ld.global.u64 	%rd964, [%rd261+240];
	xor.b64  	%rd965, %rd3023, %rd964;
	ld.global.u64 	%rd966, [%rd261+248];
	xor.b64  	%rd967, %rd3024, %rd966;
	st.local.v2.u64 	[%rd260+240], {%rd965, %rd967};
	ld.global.u64 	%rd968, [%rd261+256];
	xor.b64  	%rd969, %rd3025, %rd968;
	ld.global.u64 	%rd970, [%rd261+264];
	xor.b64  	%rd971, %rd3026, %rd970;
	st.local.v2.u64 	[%rd260+256], {%rd969, %rd971};
	ld.global.u64 	%rd972, [%rd261+272];
	xor.b64  	%rd973, %rd3027, %rd972;
	ld.global.u64 	%rd974, [%rd261+280];
	xor.b64  	%rd975, %rd3028, %rd974;
	st.local.v2.u64 	[%rd260+272], {%rd973, %rd975};
	ld.global.u64 	%rd976, [%rd261+288];
	xor.b64  	%rd977, %rd3029, %rd976;
	ld.global.u64 	%rd978, [%rd261+296];
	xor.b64  	%rd979, %rd3030, %rd978;
	st.local.v2.u64 	[%rd260+288], {%rd977, %rd979};
	ld.global.u64 	%rd980, [%rd261+304];
	xor.b64  	%rd981, %rd3031, %rd980;
	ld.global.u64 	%rd982, [%rd261+312];
	xor.b64  	%rd983, %rd3032, %rd982;
	st.local.v2.u64 	[%rd260+304], {%rd981, %rd983};
	ld.global.u64 	%rd984, [%rd261+320];
	xor.b64  	%rd985, %rd3033, %rd984;
	ld.global.u64 	%rd986, [%rd261+328];
	xor.b64  	%rd987, %rd3034, %rd986;
	st.local.v2.u64 	[%rd260+320], {%rd985, %rd987};
	ld.global.u64 	%rd988, [%rd261+336];
	xor.b64  	%rd989, %rd3035, %rd988;
	ld.global.u64 	%rd990, [%rd261+344];
	xor.b64  	%rd991, %rd3036, %rd990;
	st.local.v2.u64 	[%rd260+336], {%rd989, %rd991};
	ld.global.u64 	%rd992, [%rd261+352];
	xor.b64  	%rd993, %rd3037, %rd992;
	ld.global.u64 	%rd994, [%rd261+360];
	xor.b64  	%rd995, %rd3038, %rd994;
	st.local.v2.u64 	[%rd260+352], {%rd993, %rd995};
	ld.global.u64 	%rd996, [%rd261+368];
	xor.b64  	%rd997, %rd3039, %rd996;
	ld.global.u64 	%rd998, [%rd261+376];
	xor.b64  	%rd999, %rd3040, %rd998;
	st.local.v2.u64 	[%rd260+368], {%rd997, %rd999};
	ld.global.u64 	%rd1000, [%rd261+384];
	xor.b64  	%rd1001, %rd3041, %rd1000;
	ld.global.u64 	%rd1002, [%rd261+392];
	xor.b64  	%rd1003, %rd3042, %rd1002;
	st.local.v2.u64 	[%rd260+384], {%rd1001, %rd1003};
	ld.global.u64 	%rd1004, [%rd261+400];
	xor.b64  	%rd1005, %rd3043, %rd1004;
	ld.global.u64 	%rd1006, [%rd261+408];
	xor.b64  	%rd1007, %rd3044, %rd1006;
	st.local.v2.u64 	[%rd260+400], {%rd1005, %rd1007};
	ld.global.u64 	%rd1008, [%rd261+416];
	xor.b64  	%rd1009, %rd3045, %rd1008;
	ld.global.u64 	%rd1010, [%rd261+424];
	xor.b64  	%rd1011, %rd3046, %rd1010;
	st.local.v2.u64 	[%rd260+416], {%rd1009, %rd1011};
	ld.global.u64 	%rd1012, [%rd261+432];
	xor.b64  	%rd1013, %rd3047, %rd1012;
	ld.global.u64 	%rd1014, [%rd261+440];
	xor.b64  	%rd1015, %rd3048, %rd1014;
	st.local.v2.u64 	[%rd260+432], {%rd1013, %rd1015};
	ld.global.u64 	%rd1016, [%rd261+448];
	xor.b64  	%rd1017, %rd3049, %rd1016;
	ld.global.u64 	%rd1018, [%rd261+456];
	xor.b64  	%rd1019, %rd3050, %rd1018;
	st.local.v2.u64 	[%rd260+448], {%rd1017, %rd1019};
	ld.global.u64 	%rd1020, [%rd261+464];
	xor.b64  	%rd1021, %rd3051, %rd1020;
	ld.global.u64 	%rd1022, [%rd261+472];
	xor.b64  	%rd1023, %rd3052, %rd1022;
	st.local.v2.u64 	[%rd260+464], {%rd1021, %rd1023};
	ld.global.u64 	%rd1024, [%rd261+480];
	xor.b64  	%rd1025, %rd3053, %rd1024;
	ld.global.u64 	%rd1026, [%rd261+488];
	xor.b64  	%rd1027, %rd3054, %rd1026;
	st.local.v2.u64 	[%rd260+480], {%rd1025, %rd1027};
	ld.global.u64 	%rd1028, [%rd261+496];
	xor.b64  	%rd1029, %rd3055, %rd1028;
	ld.global.u64 	%rd1030, [%rd261+504];
	xor.b64  	%rd1031, %rd3056, %rd1030;
	st.local.v2.u64 	[%rd260+496], {%rd1029, %rd1031};
	ld.global.u64 	%rd1032, [%rd261+512];
	xor.b64  	%rd1033, %rd3057, %rd1032;
	ld.global.u64 	%rd1034, [%rd261+520];
	xor.b64  	%rd1035, %rd3058, %rd1034;
	st.local.v2.u64 	[%rd260+512], {%rd1033, %rd1035};
	ld.global.u64 	%rd1036, [%rd261+528];
	xor.b64  	%rd1037, %rd3059, %rd1036;
	ld.global.u64 	%rd1038, [%rd261+536];
	xor.b64  	%rd1039, %rd3060, %rd1038;
	st.local.v2.u64 	[%rd260+528], {%rd1037, %rd1039};
	ld.global.u64 	%rd1040, [%rd261+544];
	xor.b64  	%rd1041, %rd3061, %rd1040;
	ld.global.u64 	%rd1042, [%rd261+552];
	xor.b64  	%rd1043, %rd3062, %rd1042;
	st.local.v2.u64 	[%rd260+544], {%rd1041, %rd1043};
	ld.global.u64 	%rd1044, [%rd261+560];
	xor.b64  	%rd1045, %rd3063, %rd1044;
	ld.global.u64 	%rd1046, [%rd261+568];
	xor.b64  	%rd1047, %rd3064, %rd1046;
	st.local.v2.u64 	[%rd260+560], {%rd1045, %rd1047};
	ld.global.u64 	%rd1048, [%rd261+576];
	xor.b64  	%rd1049, %rd3065, %rd1048;
	ld.global.u64 	%rd1050, [%rd261+584];
	xor.b64  	%rd1051, %rd3066, %rd1050;
	st.local.v2.u64 	[%rd260+576], {%rd1049, %rd1051};
	ld.global.u64 	%rd1052, [%rd261+592];
	xor.b64  	%rd1053, %rd3067, %rd1052;
	ld.global.u64 	%rd1054, [%rd261+600];
	xor.b64  	%rd1055, %rd3068, %rd1054;
	st.local.v2.u64 	[%rd260+592], {%rd1053, %rd1055};
	ld.global.u64 	%rd1056, [%rd261+608];
	xor.b64  	%rd1057, %rd3069, %rd1056;
	ld.global.u64 	%rd1058, [%rd261+616];
	xor.b64  	%rd1059, %rd3070, %rd1058;
	st.local.v2.u64 	[%rd260+608], {%rd1057, %rd1059};
	ld.global.u64 	%rd1060, [%rd261+624];
	xor.b64  	%rd1061, %rd3071, %rd1060;
	ld.global.u64 	%rd1062, [%rd261+632];
	xor.b64  	%rd1063, %rd3072, %rd1062;
	st.local.v2.u64 	[%rd260+624], {%rd1061, %rd1063};
	ld.global.u64 	%rd1064, [%rd261+640];
	xor.b64  	%rd1065, %rd3073, %rd1064;
	ld.global.u64 	%rd1066, [%rd261+648];
	xor.b64  	%rd1067, %rd3074, %rd1066;
	st.local.v2.u64 	[%rd260+640], {%rd1065, %rd1067};
	ld.global.u64 	%rd1068, [%rd261+656];
	xor.b64  	%rd1069, %rd3075, %rd1068;
	ld.global.u64 	%rd1070, [%rd261+664];
	xor.b64  	%rd1071, %rd3076, %rd1070;
	st.local.v2.u64 	[%rd260+656], {%rd1069, %rd1071};
	ld.global.u64 	%rd1072, [%rd261+672];
	xor.b64  	%rd1073, %rd3077, %rd1072;
	ld.global.u64 	%rd1074, [%rd261+680];
	xor.b64  	%rd1075, %rd3078, %rd1074;
	st.local.v2.u64 	[%rd260+672], {%rd1073, %rd1075};
	ld.global.u64 	%rd1076, [%rd261+688];
	xor.b64  	%rd1077, %rd3079, %rd1076;
	ld.global.u64 	%rd1078, [%rd261+696];
	xor.b64  	%rd1079, %rd3080, %rd1078;
	st.local.v2.u64 	[%rd260+688], {%rd1077, %rd1079};
	ld.global.u64 	%rd1080, [%rd261+704];
	xor.b64  	%rd1081, %rd3081, %rd1080;
	ld.global.u64 	%rd1082, [%rd261+712];
	xor.b64  	%rd1083, %rd3082, %rd1082;
	st.local.v2.u64 	[%rd260+704], {%rd1081, %rd1083};
	ld.global.u64 	%rd1084, [%rd261+720];
	xor.b64  	%rd1085, %rd3083, %rd1084;
	ld.global.u64 	%rd1086, [%rd261+728];
	xor.b64  	%rd1087, %rd3084, %rd1086;
	st.local.v2.u64 	[%rd260+720], {%rd1085, %rd1087};
	ld.global.u64 	%rd1088, [%rd261+736];
	xor.b64  	%rd1089, %rd3085, %rd1088;
	ld.global.u64 	%rd1090, [%rd261+744];
	xor.b64  	%rd1091, %rd3086, %rd1090;
	st.local.v2.u64 	[%rd260+736], {%rd1089, %rd1091};
	ld.global.u64 	%rd1092, [%rd261+752];
	xor.b64  	%rd1093, %rd3087, %rd1092;
	ld.global.u64 	%rd1094, [%rd261+760];
	xor.b64  	%rd1095, %rd3088, %rd1094;
	st.local.v2.u64 	[%rd260+752], {%rd1093, %rd1095};
	ld.global.u64 	%rd1096, [%rd261+768];
	xor.b64  	%rd1097, %rd3089, %rd1096;
	ld.global.u64 	%rd1098, [%rd261+776];
	xor.b64  	%rd1099, %rd3090, %rd1098;
	st.local.v2.u64 	[%rd260+768], {%rd1097, %rd1099};
	ld.global.u64 	%rd1100, [%rd261+784];
	xor.b64  	%rd1101, %rd3091, %rd1100;
	ld.global.u64 	%rd1102, [%rd261+792];
	xor.b64  	%rd1103, %rd3092, %rd1102;
	st.local.v2.u64 	[%rd260+784], {%rd1101, %rd1103};
	ld.global.u64 	%rd1104, [%rd261+800];
	xor.b64  	%rd1105, %rd3093, %rd1104;
	ld.global.u64 	%rd1106, [%rd261+808];
	xor.b64  	%rd1107, %rd3094, %rd1106;
	st.local.v2.u64 	[%rd260+800], {%rd1105, %rd1107};
	ld.global.u64 	%rd1108, [%rd261+816];
	xor.b64  	%rd1109, %rd3095, %rd1108;
	ld.global.u64 	%rd1110, [%rd261+824];
	xor.b64  	%rd1111, %rd3096, %rd1110;
	st.local.v2.u64 	[%rd260+816], {%rd1109, %rd1111};
	ld.global.u64 	%rd1112, [%rd261+832];
	xor.b64  	%rd1113, %rd3097, %rd1112;
	ld.global.u64 	%rd1114, [%rd261+840];
	xor.b64  	%rd1115, %rd3098, %rd1114;
	st.local.v2.u64 	[%rd260+832], {%rd1113, %rd1115};
	ld.global.u64 	%rd1116, [%rd261+848];
	xor.b64  	%rd1117, %rd3099, %rd1116;
	ld.global.u64 	%rd1118, [%rd261+856];
	xor.b64  	%rd1119, %rd3100, %rd1118;
	st.local.v2.u64 	[%rd260+848], {%rd1117, %rd1119};
	ld.global.u64 	%rd1120, [%rd261+864];
	xor.b64  	%rd1121, %rd3101, %rd1120;
	ld.global.u64 	%rd1122, [%rd261+872];
	xor.b64  	%rd1123, %rd3102, %rd1122;
	st.local.v2.u64 	[%rd260+864], {%rd1121, %rd1123};
	ld.global.u64 	%rd1124, [%rd261+880];
	xor.b64  	%rd1125, %rd3103, %rd1124;
	ld.global.u64 	%rd1126, [%rd261+888];
	xor.b64  	%rd1127, %rd3104, %rd1126;
	st.local.v2.u64 	[%rd260+880], {%rd1125, %rd1127};
	ld.global.u64 	%rd1128, [%rd261+896];
	xor.b64  	%rd1129, %rd3105, %rd1128;
	ld.global.u64 	%rd1130, [%rd261+904];
	xor.b64  	%rd1131, %rd3106, %rd1130;
	st.local.v2.u64 	[%rd260+896], {%rd1129, %rd1131};
	ld.global.u64 	%rd1132, [%rd261+912];
	xor.b64  	%rd1133, %rd3107, %rd1132;
	ld.global.u64 	%rd1134, [%rd261+920];
	xor.b64  	%rd1135, %rd3108, %rd1134;
	st.local.v2.u64 	[%rd260+912], {%rd1133, %rd1135};
	ld.global.u64 	%rd1136, [%rd261+928];
	xor.b64  	%rd1137, %rd3109, %rd1136;
	ld.global.u64 	%rd1138, [%rd261+936];
	xor.b64  	%rd1139, %rd3110, %rd1138;
	st.local.v2.u64 	[%rd260+928], {%rd1137, %rd1139};
	ld.global.u64 	%rd1140, [%rd261+944];
	xor.b64  	%rd1141, %rd3111, %rd1140;
	ld.global.u64 	%rd1142, [%rd261+952];
	xor.b64  	%rd1143, %rd3112, %rd1142;
	st.local.v2.u64 	[%rd260+944], {%rd1141, %rd1143};
	ld.global.u64 	%rd1144, [%rd261+960];
	xor.b64  	%rd1145, %rd3113, %rd1144;
	ld.global.u64 	%rd1146, [%rd261+968];
	xor.b64  	%rd1147, %rd3114, %rd1146;
	st.local.v2.u64 	[%rd260+960], {%rd1145, %rd1147};
	ld.global.u64 	%rd1148, [%rd261+976];
	xor.b64  	%rd1149, %rd3115, %rd1148;
	ld.global.u64 	%rd1150, [%rd261+984];
	xor.b64  	%rd1151, %rd3116, %rd1150;
	st.local.v2.u64 	[%rd260+976], {%rd1149, %rd1151};
	ld.global.u64 	%rd1152, [%rd261+992];
	xor.b64  	%rd1153, %rd3117, %rd1152;
	ld.global.u64 	%rd1154, [%rd261+1000];
	xor.b64  	%rd1155, %rd3118, %rd1154;
	st.local.v2.u64 	[%rd260+992], {%rd1153, %rd1155};
	ld.global.u64 	%rd1156, [%rd261+1008];
	xor.b64  	%rd1157, %rd3119, %rd1156;
	ld.global.u64 	%rd1158, [%rd261+1016];
	xor.b64  	%rd1159, %rd3120, %rd1158;
	st.local.v2.u64 	[%rd260+1008], {%rd1157, %rd1159};
	mov.b32 	%r37, 1;
$L__BB0_4:
	cvta.to.local.u64 	%rd1161, %rd903;
	add.s64 	%rd3124, %rd1161, 32;
	mov.b32 	%r38, 0;
	mov.u64 	%rd3121, %rd3124;
$L__BB0_5:
	ld.local.v2.u64 	{%rd1162, %rd1163}, [%rd3121+16];
	ld.local.v2.u64 	{%rd1164, %rd1165}, [%rd3121];
	xor.b64  	%rd1166, %rd1164, %rd1163;
	ld.local.v2.u64 	{%rd1167, %rd1168}, [%rd3121+-16];
	xor.b64  	%rd1169, %rd1167, %rd1163;
	ld.local.v2.u64 	{%rd1170, %rd1171}, [%rd3121+-32];
	xor.b64  	%rd1172, %rd1171, %rd1163;
	xor.b64  	%rd1173, %rd1167, %rd1164;
	xor.b64  	%rd1174, %rd1171, %rd1168;
	xor.b64  	%rd1175, %rd1174, %rd1166;
	xor.b64  	%rd1176, %rd1165, %rd1162;
	xor.b64  	%rd1177, %rd1170, %rd1175;
	xor.b64  	%rd1178, %rd1170, %rd1176;
	xor.b64  	%rd1179, %rd1176, %rd1175;
	xor.b64  	%rd1180, %rd1167, %rd1162;
	xor.b64  	%rd1181, %rd1165, %rd1167;
	xor.b64  	%rd1182, %rd1173, %rd1172;
	xor.b64  	%rd1183, %rd1180, %rd1174;
	xor.b64  	%rd1184, %rd1181, %rd1174;
	xor.b64  	%rd1185, %rd1184, %rd1178;
	xor.b64  	%rd1186, %rd1164, %rd1176;
	xor.b64  	%rd1187, %rd1186, %rd1170;
	xor.b64  	%rd1188, %rd1187, %rd1166;
	xor.b64  	%rd1189, %rd1176, %rd1171;
	xor.b64  	%rd1190, %rd1189, %rd1170;
	xor.b64  	%rd1191, %rd1190, %rd1169;
	xor.b64  	%rd1192, %rd1181, %rd1166;
	and.b64  	%rd1193, %rd1175, %rd1182;
	and.b64  	%rd1194, %rd1191, %rd1177;
	and.b64  	%rd1195, %rd1187, %rd1170;
	and.b64  	%rd1196, %rd1184, %rd1172;
	and.b64  	%rd1197, %rd1190, %rd1178;
	or.b64  	%rd1198, %rd1184, %rd1172;
	and.b64  	%rd1199, %rd1188, %rd1185;
	and.b64  	%rd1200, %rd1183, %rd1166;
	and.b64  	%rd1201, %rd1192, %rd1173;
	xor.b64  	%rd1202, %rd1201, %rd1200;
	and.b64  	%rd1203, %rd1179, %rd1169;
	xor.b64  	%rd1204, %rd1200, %rd1203;
	xor.b64  	%rd1205, %rd1175, %rd1194;
	xor.b64  	%rd1206, %rd1205, %rd1193;
	xor.b64  	%rd1207, %rd1206, %rd1180;
	xor.b64  	%rd1208, %rd1207, %rd1202;
	xor.b64  	%rd1209, %rd1169, %rd1195;
	xor.b64  	%rd1210, %rd1209, %rd1193;
	xor.b64  	%rd1211, %rd1210, %rd1179;
	xor.b64  	%rd1212, %rd1211, %rd1204;
	xor.b64  	%rd1213, %rd1198, %rd1197;
	xor.b64  	%rd1214, %rd1213, %rd1202;
	xor.b64  	%rd1215, %rd1196, %rd1199;
	xor.b64  	%rd1216, %rd1215, %rd1185;
	xor.b64  	%rd1217, %rd1216, %rd1204;
	xor.b64  	%rd1218, %rd1217, %rd1188;
	xor.b64  	%rd1219, %rd1218, %rd1214;
	and.b64  	%rd1220, %rd1208, %rd1214;
	xor.b64  	%rd1221, %rd1220, %rd1212;
	xor.b64  	%rd1222, %rd1208, %rd1212;
	xor.b64  	%rd1223, %rd1220, %rd1218;
	and.b64  	%rd1224, %rd1223, %rd1222;
	and.b64  	%rd1225, %rd1221, %rd1219;
	and.b64  	%rd1226, %rd1208, %rd1218;
	and.b64  	%rd1227, %rd1226, %rd1222;
	and.b64  	%rd1228, %rd1212, %rd1214;
	xor.b64  	%rd1229, %rd1224, %rd1212;
	xor.b64  	%rd1230, %rd1220, %rd1227;
	xor.b64  	%rd1231, %rd1230, %rd1222;
	xor.b64  	%rd1232, %rd1225, %rd1218;
	not.b64 	%rd1233, %rd1228;
	and.b64  	%rd1234, %rd1219, %rd1233;
	xor.b64  	%rd1235, %rd1234, %rd1220;
	xor.b64  	%rd1236, %rd1231, %rd1235;
	xor.b64  	%rd1237, %rd1229, %rd1232;
	xor.b64  	%rd1238, %rd1229, %rd1231;
	xor.b64  	%rd1239, %rd1232, %rd1235;
	xor.b64  	%rd1240, %rd1237, %rd1236;
	and.b64  	%rd1241, %rd1239, %rd1175;
	and.b64  	%rd1242, %rd1235, %rd1177;
	and.b64  	%rd1243, %rd1232, %rd1170;
	and.b64  	%rd1244, %rd1238, %rd1184;
	and.b64  	%rd1245, %rd1231, %rd1178;
	and.b64  	%rd1246, %rd1229, %rd1185;
	and.b64  	%rd1247, %rd1237, %rd1183;
	and.b64  	%rd1248, %rd1240, %rd1192;
	and.b64  	%rd1249, %rd1236, %rd1179;
	and.b64  	%rd1250, %rd1239, %rd1182;
	and.b64  	%rd1251, %rd1235, %rd1191;
	and.b64  	%rd1252, %rd1232, %rd1187;
	and.b64  	%rd1253, %rd1238, %rd1172;
	and.b64  	%rd1254, %rd1231, %rd1190;
	and.b64  	%rd1255, %rd1229, %rd1188;
	and.b64  	%rd1256, %rd1237, %rd1166;
	and.b64  	%rd1257, %rd1240, %rd1173;
	and.b64  	%rd1258, %rd1236, %rd1169;
	xor.b64  	%rd1259, %rd1257, %rd1256;
	xor.b64  	%rd1260, %rd1245, %rd1251;
	xor.b64  	%rd1261, %rd1241, %rd1243;
	xor.b64  	%rd1262, %rd1250, %rd1242;
	xor.b64  	%rd1263, %rd1249, %rd1253;
	xor.b64  	%rd1264, %rd1244, %rd1256;
	xor.b64  	%rd1265, %rd1264, %rd1257;
	xor.b64  	%rd1266, %rd1262, %rd1241;
	xor.b64  	%rd1267, %rd1246, %rd1254;
	xor.b64  	%rd1268, %rd1248, %rd1247;
	xor.b64  	%rd1269, %rd1248, %rd1263;
	xor.b64  	%rd1270, %rd1261, %rd1255;
	xor.b64  	%rd1271, %rd1243, %rd1246;
	xor.b64  	%rd1272, %rd1250, %rd1260;
	xor.b64  	%rd1273, %rd1260, %rd1252;
	xor.b64  	%rd1274, %rd1266, %rd1260;
	xor.b64  	%rd1275, %rd1272, %rd1268;
	xor.b64  	%rd1276, %rd1273, %rd1270;
	xor.b64  	%rd1277, %rd1275, %rd1265;
	xor.b64  	%rd1278, %rd1251, %rd1268;
	xor.b64  	%rd1279, %rd1278, %rd1266;
	xor.b64  	%rd1280, %rd1279, %rd1259;
	not.b64 	%rd1281, %rd1280;
	st.local.v2.u64 	[%rd3121+16], {%rd1281, %rd1277};
	xor.b64  	%rd1282, %rd1258, %rd1256;
	xor.b64  	%rd1283, %rd1282, %rd1247;
	xor.b64  	%rd1284, %rd1283, %rd1263;
	xor.b64  	%rd1285, %rd1284, %rd1270;
	not.b64 	%rd1286, %rd1285;
	xor.b64  	%rd1287, %rd1274, %rd1265;
	st.local.v2.u64 	[%rd3121], {%rd1287, %rd1286};
	xor.b64  	%rd1288, %rd1271, %rd1260;
	xor.b64  	%rd1289, %rd1288, %rd1262;
	xor.b64  	%rd1290, %rd1289, %rd1259;
	xor.b64  	%rd1291, %rd1276, %rd1269;
	xor.b64  	%rd1292, %rd1291, %rd1265;
	st.local.v2.u64 	[%rd3121+-16], {%rd1292, %rd1290};
	xor.b64  	%rd1293, %rd1245, %rd1267;
	xor.b64  	%rd1294, %rd1293, %rd1269;
	xor.b64  	%rd1295, %rd1294, %rd1259;
	not.b64 	%rd1296, %rd1295;
	xor.b64  	%rd1297, %rd1267, %rd1253;
	xor.b64  	%rd1298, %rd1297, %rd1261;
	xor.b64  	%rd1299, %rd1298, %rd1265;
	not.b64 	%rd1300, %rd1299;
	st.local.v2.u64 	[%rd3121+-32], {%rd1300, %rd1296};
	add.s32 	%r5, %r38, 8;
	add.s64 	%rd3121, %rd3121, 64;
	setp.lt.u32 	%p3, %r38, 120;
	mov.u32 	%r38, %r5;
	@%p3 bra 	$L__BB0_5;
	ld.local.v2.u64 	{%rd1301, %rd1302}, [%rd260+320];
	ld.local.v2.u64 	{%rd1303, %rd1304}, [%rd260+336];
	ld.local.v2.u64 	{%rd1305, %rd1306}, [%rd260+352];
	ld.local.v2.u64 	{%rd1307, %rd1308}, [%rd260+368];
	ld.local.v2.u64 	{%rd1309, %rd1310}, [%rd260+576];
	ld.local.v2.u64 	{%rd1311, %rd1312}, [%rd260+592];
	ld.local.v2.u64 	{%rd1313, %rd1314}, [%rd260+608];
	ld.local.v2.u64 	{%rd1315, %rd1316}, [%rd260+624];
	ld.local.v2.u64 	{%rd1317, %rd1318}, [%rd260+832];
	ld.local.v2.u64 	{%rd1319, %rd1320}, [%rd260+848];
	ld.local.v2.u64 	{%rd1321, %rd1322}, [%rd260+864];
	ld.local.v2.u64 	{%rd1323, %rd1324}, [%rd260+880];
	ld.local.v2.u64 	{%rd1325, %rd1326}, [%rd260+64];
	ld.local.v2.u64 	{%rd1327, %rd1328}, [%rd260+80];
	ld.local.v2.u64 	{%rd1329, %rd1330}, [%rd260+96];
	ld.local.v2.u64 	{%rd1331, %rd1332}, [%rd260+112];
	ld.local.v2.u64 	{%rd1333, %rd1334}, [%rd260+640];
	ld.local.v2.u64 	{%rd1335, %rd1336}, [%rd260+656];
	ld.local.v2.u64 	{%rd1337, %rd1338}, [%rd260+672];
	ld.local.v2.u64 	{%rd1339, %rd1340}, [%rd260+688];
	ld.local.v2.u64 	{%rd1341, %rd1342}, [%rd260+896];
	ld.local.v2.u64 	{%rd1343, %rd1344}, [%rd260+912];
	ld.local.v2.u64 	{%rd1345, %rd1346}, [%rd260+928];
	ld.local.v2.u64 	{%rd1347, %rd1348}, [%rd260+944];
	ld.local.v2.u64 	{%rd1349, %rd1350}, [%rd260+128];
	ld.local.v2.u64 	{%rd1351, %rd1352}, [%rd260+144];
	ld.local.v2.u64 	{%rd1353, %rd1354}, [%rd260+160];
	ld.local.v2.u64 	{%rd1355, %rd1356}, [%rd260+176];
	ld.local.v2.u64 	{%rd1357, %rd1358}, [%rd260+384];
	ld.local.v2.u64 	{%rd1359, %rd1360}, [%rd260+400];
	ld.local.v2.u64 	{%rd1361, %rd1362}, [%rd260+416];
	ld.local.v2.u64 	{%rd1363, %rd1364}, [%rd260+432];
	ld.local.v2.u64 	{%rd1365, %rd1366}, [%rd260+960];
	ld.local.v2.u64 	{%rd1367, %rd1368}, [%rd260+976];
	ld.local.v2.u64 	{%rd1369, %rd1370}, [%rd260+992];
	ld.local.v2.u64 	{%rd1371, %rd1372}, [%rd260+1008];
	ld.local.v2.u64 	{%rd1373, %rd1374}, [%rd260+192];
	ld.local.v2.u64 	{%rd1375, %rd1376}, [%rd260+208];
	ld.local.v2.u64 	{%rd1377, %rd1378}, [%rd260+224];
	ld.local.v2.u64 	{%rd1379, %rd1380}, [%rd260+240];
	ld.local.v2.u64 	{%rd1381, %rd1382}, [%rd260+448];
	ld.local.v2.u64 	{%rd1383, %rd1384}, [%rd260+464];
	ld.local.v2.u64 	{%rd1385, %rd1386}, [%rd260+480];
	ld.local.v2.u64 	{%rd1387, %rd1388}, [%rd260+496];
	ld.local.v2.u64 	{%rd1389, %rd1390}, [%rd260+704];
	ld.local.v2.u64 	{%rd1391, %rd1392}, [%rd260+720];
	ld.local.v2.u64 	{%rd1393, %rd1394}, [%rd260+736];
	ld.local.v2.u64 	{%rd1395, %rd1396}, [%rd260+752];
	st.local.v2.u64 	[%rd260+64], {%rd1301, %rd1302};
	st.local.v2.u64 	[%rd260+80], {%rd1303, %rd1304};
	st.local.v2.u64 	[%rd260+96], {%rd1305, %rd1306};
	st.local.v2.u64 	[%rd260+112], {%rd1307, %rd1308};
	st.local.v2.u64 	[%rd260+128], {%rd1333, %rd1334};
	st.local.v2.u64 	[%rd260+144], {%rd1335, %rd1336};
	st.local.v2.u64 	[%rd260+160], {%rd1337, %rd1338};
	st.local.v2.u64 	[%rd260+176], {%rd1339, %rd1340};
	st.local.v2.u64 	[%rd260+192], {%rd1365, %rd1366};
	st.local.v2.u64 	[%rd260+208], {%rd1367, %rd1368};
	st.local.v2.u64 	[%rd260+224], {%rd1369, %rd1370};
	st.local.v2.u64 	[%rd260+240], {%rd1371, %rd1372};
	st.local.v2.u64 	[%rd260+320], {%rd1309, %rd1310};
	st.local.v2.u64 	[%rd260+336], {%rd1311, %rd1312};
	st.local.v2.u64 	[%rd260+352], {%rd1313, %rd1314};
	st.local.v2.u64 	[%rd260+368], {%rd1315, %rd1316};
	st.local.v2.u64 	[%rd260+384], {%rd1341, %rd1342};
	st.local.v2.u64 	[%rd260+400], {%rd1343, %rd1344};
	st.local.v2.u64 	[%rd260+416], {%rd1345, %rd1346};
	st.local.v2.u64 	[%rd260+432], {%rd1347, %rd1348};
	st.local.v2.u64 	[%rd260+448], {%rd1373, %rd1374};
	st.local.v2.u64 	[%rd260+464], {%rd1375, %rd1376};
	st.local.v2.u64 	[%rd260+480], {%rd1377, %rd1378};
	st.local.v2.u64 	[%rd260+496], {%rd1379, %rd1380};
	st.local.v2.u64 	[%rd260+576], {%rd1317, %rd1318};
	st.local.v2.u64 	[%rd260+592], {%rd1319, %rd1320};
	st.local.v2.u64 	[%rd260+608], {%rd1321, %rd1322};
	st.local.v2.u64 	[%rd260+624], {%rd1323, %rd1324};
	st.local.v2.u64 	[%rd260+640], {%rd1349, %rd1350};
	st.local.v2.u64 	[%rd260+656], {%rd1351, %rd1352};
	st.local.v2.u64 	[%rd260+672], {%rd1353, %rd1354};
	st.local.v2.u64 	[%rd260+688], {%rd1355, %rd1356};
	st.local.v2.u64 	[%rd260+704], {%rd1381, %rd1382};
	st.local.v2.u64 	[%rd260+720], {%rd1383, %rd1384};
	st.local.v2.u64 	[%rd260+736], {%rd1385, %rd1386};
	st.local.v2.u64 	[%rd260+752], {%rd1387, %rd1388};
	st.local.v2.u64 	[%rd260+832], {%rd1325, %rd1326};
	st.local.v2.u64 	[%rd260+848], {%rd1327, %rd1328};
	st.local.v2.u64 	[%rd260+864], {%rd1329, %rd1330};
	st.local.v2.u64 	[%rd260+880], {%rd1331, %rd1332};
	st.local.v2.u64 	[%rd260+896], {%rd1357, %rd1358};
	st.local.v2.u64 	[%rd260+912], {%rd1359, %rd1360};
	st.local.v2.u64 	[%rd260+928], {%rd1361, %rd1362};
	st.local.v2.u64 	[%rd260+944], {%rd1363, %rd1364};
	st.local.v2.u64 	[%rd260+960], {%rd1389, %rd1390};
	st.local.v2.u64 	[%rd260+976], {%rd1391, %rd1392};
	st.local.v2.u64 	[%rd260+992], {%rd1393, %rd1394};
	st.local.v2.u64 	[%rd260+1008], {%rd1395, %rd1396};
	mov.b32 	%r39, 0;
	mov.u64 	%rd3122, %rd260;
	mov.u64 	%rd3123, %rd1;
$L__BB0_7:
	mov.u64 	%rd266, %rd3123;
	mov.u64 	%rd265, %rd3122;
	ld.local.v2.u64 	{%rd1397, %rd1398}, [%rd265+48];
	ld.local.v2.u64 	{%rd1399, %rd1400}, [%rd265+112];
	xor.b64  	%rd1401, %rd1400, %rd1398;
	ld.local.v2.u64 	{%rd1402, %rd1403}, [%rd265+64];
	ld.local.v2.u64 	{%rd1404, %rd1405}, [%rd265+128];
	ld.local.v2.u64 	{%rd1406, %rd1407}, [%rd265+192];
	xor.b64  	%rd1408, %rd1402, %rd1404;
	xor.b64  	%rd1409, %rd1408, %rd1406;
	xor.b64  	%rd271, %rd1409, %rd1401;
	ld.local.v2.u64 	{%rd1410, %rd1411}, [%rd265];
	xor.b64  	%rd1412, %rd1410, %rd1402;
	xor.b64  	%rd1413, %rd1412, %rd1403;
	xor.b64  	%rd1414, %rd1413, %rd1405;
	xor.b64  	%rd1415, %rd1414, %rd1407;
	xor.b64  	%rd272, %rd1415, %rd1401;
	st.local.v2.u64 	[%rd266], {%rd271, %rd272};
	xor.b64  	%rd1416, %rd1403, %rd1411;
	ld.local.v2.u64 	{%rd1417, %rd1418}, [%rd265+80];
	xor.b64  	%rd1419, %rd1416, %rd1417;
	ld.local.v2.u64 	{%rd1420, %rd1421}, [%rd265+144];
	xor.b64  	%rd1422, %rd1419, %rd1420;
	ld.local.v2.u64 	{%rd1423, %rd1424}, [%rd265+208];
	xor.b64  	%rd277, %rd1422, %rd1423;
	ld.local.v2.u64 	{%rd1425, %rd1426}, [%rd265+16];
	xor.b64  	%rd1427, %rd1425, %rd1417;
	xor.b64  	%rd1428, %rd1427, %rd1418;
	xor.b64  	%rd1429, %rd1428, %rd1421;
	xor.b64  	%rd1430, %rd1429, %rd1424;
	xor.b64  	%rd278, %rd1430, %rd1401;
	st.local.v2.u64 	[%rd266+16], {%rd277, %rd278};
	ld.local.v2.u64 	{%rd1431, %rd1432}, [%rd265+96];
	ld.local.v2.u64 	{%rd1433, %rd1434}, [%rd265+160];
	ld.local.v2.u64 	{%rd1435, %rd1436}, [%rd265+224];
	xor.b64  	%rd1437, %rd1426, %rd1418;
	xor.b64  	%rd1438, %rd1437, %rd1431;
	xor.b64  	%rd1439, %rd1438, %rd1433;
	xor.b64  	%rd1440, %rd1439, %rd1435;
	xor.b64  	%rd283, %rd1440, %rd1401;
	ld.local.v2.u64 	{%rd1441, %rd1442}, [%rd265+32];
	xor.b64  	%rd1443, %rd1431, %rd1441;
	xor.b64  	%rd1444, %rd1443, %rd1432;
	xor.b64  	%rd1445, %rd1444, %rd1434;
	xor.b64  	%rd284, %rd1445, %rd1436;
	st.local.v2.u64 	[%rd266+32], {%rd283, %rd284};
	xor.b64  	%rd1446, %rd1432, %rd1442;
	xor.b64  	%rd1447, %rd1446, %rd1399;
	ld.local.v2.u64 	{%rd1448, %rd1449}, [%rd265+176];
	xor.b64  	%rd1450, %rd1447, %rd1448;
	ld.local.v2.u64 	{%rd1451, %rd1452}, [%rd265+240];
	xor.b64  	%rd289, %rd1450, %rd1451;
	xor.b64  	%rd1453, %rd1399, %rd1397;
	xor.b64  	%rd1454, %rd1453, %rd1400;
	xor.b64  	%rd1455, %rd1454, %rd1449;
	xor.b64  	%rd290, %rd1455, %rd1452;
	st.local.v2.u64 	[%rd266+48], {%rd289, %rd290};
	xor.b64  	%rd1456, %rd1449, %rd1400;
	xor.b64  	%rd1457, %rd1410, %rd1404;
	xor.b64  	%rd1458, %rd1457, %rd1406;
	xor.b64  	%rd295, %rd1458, %rd1456;
	xor.b64  	%rd1459, %rd1408, %rd1411;
	xor.b64  	%rd1460, %rd1459, %rd1405;
	xor.b64  	%rd1461, %rd1460, %rd1407;
	xor.b64  	%rd296, %rd1461, %rd1456;
	st.local.v2.u64 	[%rd266+64], {%rd295, %rd296};
	xor.b64  	%rd1462, %rd1403, %rd1425;
	xor.b64  	%rd1463, %rd1462, %rd1405;
	xor.b64  	%rd1464, %rd1463, %rd1420;
	xor.b64  	%rd301, %rd1464, %rd1423;
	xor.b64  	%rd1465, %rd1426, %rd1417;
	xor.b64  	%rd1466, %rd1465, %rd1420;
	xor.b64  	%rd1467, %rd1466, %rd1421;
	xor.b64  	%rd1468, %rd1467, %rd1424;
	xor.b64  	%rd302, %rd1468, %rd1456;
	st.local.v2.u64 	[%rd266+80], {%rd301, %rd302};
	xor.b64  	%rd1469, %rd1441, %rd1418;
	xor.b64  	%rd1470, %rd1469, %rd1421;
	xor.b64  	%rd1471, %rd1470, %rd1433;
	xor.b64  	%rd1472, %rd1471, %rd1435;
	xor.b64  	%rd307, %rd1472, %rd1456;
	xor.b64  	%rd1473, %rd1431, %rd1442;
	xor.b64  	%rd1474, %rd1473, %rd1433;
	xor.b64  	%rd1475, %rd1474, %rd1434;
	xor.b64  	%rd308, %rd1475, %rd1436;
	st.local.v2.u64 	[%rd266+96], {%rd307, %rd308};
	xor.b64  	%rd1476, %rd1432, %rd1397;
	xor.b64  	%rd1477, %rd1476, %rd1434;
	xor.b64  	%rd1478, %rd1477, %rd1448;
	xor.b64  	%rd313, %rd1478, %rd1451;
	xor.b64  	%rd1479, %rd1399, %rd1398;
	xor.b64  	%rd1480, %rd1479, %rd1448;
	xor.b64  	%rd1481, %rd1480, %rd1449;
	xor.b64  	%rd314, %rd1481, %rd1452;
	st.local.v2.u64 	[%rd266+112], {%rd313, %rd314};
	xor.b64  	%rd1482, %rd1452, %rd1449;
	xor.b64  	%rd1483, %rd1412, %rd1406;
	xor.b64  	%rd319, %rd1483, %rd1482;
	xor.b64  	%rd1484, %rd1416, %rd1404;
	xor.b64  	%rd1485, %rd1484, %rd1406;
	xor.b64  	%rd1486, %rd1485, %rd1407;
	xor.b64  	%rd320, %rd1486, %rd1482;
	st.local.v2.u64 	[%rd266+128], {%rd319, %rd320};
	xor.b64  	%rd1487, %rd1427, %rd1405;
	xor.b64  	%rd1488, %rd1487, %rd1407;
	xor.b64  	%rd325, %rd1488, %rd1423;
	xor.b64  	%rd1489, %rd1437, %rd1420;
	xor.b64  	%rd1490, %rd1489, %rd1423;
	xor.b64  	%rd1491, %rd1490, %rd1424;
	xor.b64  	%rd326, %rd1491, %rd1482;
	st.local.v2.u64 	[%rd266+144], {%rd325, %rd326};
	xor.b64  	%rd1492, %rd1443, %rd1421;
	xor.b64  	%rd1493, %rd1492, %rd1424;
	xor.b64  	%rd1494, %rd1493, %rd1435;
	xor.b64  	%rd331, %rd1494, %rd1482;
	xor.b64  	%rd1495, %rd1446, %rd1433;
	xor.b64  	%rd1496, %rd1495, %rd1435;
	xor.b64  	%rd332, %rd1496, %rd1436;
	st.local.v2.u64 	[%rd266+160], {%rd331, %rd332};
	xor.b64  	%rd1497, %rd1453, %rd1434;
	xor.b64  	%rd1498, %rd1497, %rd1436;
	xor.b64  	%rd337, %rd1498, %rd1451;
	xor.b64  	%rd1499, %rd1401, %rd1448;
	xor.b64  	%rd1500, %rd1499, %rd1451;
	xor.b64  	%rd338, %rd1500, %rd1452;
	st.local.v2.u64 	[%rd266+176], {%rd337, %rd338};
	xor.b64  	%rd1501, %rd1398, %rd1452;
	xor.b64  	%rd1502, %rd1412, %rd1404;
	xor.b64  	%rd343, %rd1502, %rd1501;
	xor.b64  	%rd1503, %rd1411, %rd1410;
	xor.b64  	%rd1504, %rd1503, %rd1403;
	xor.b64  	%rd1505, %rd1504, %rd1405;
	xor.b64  	%rd1506, %rd1505, %rd1406;
	xor.b64  	%rd344, %rd1506, %rd1501;
	st.local.v2.u64 	[%rd266+192], {%rd343, %rd344};
	xor.b64  	%rd1507, %rd1427, %rd1411;
	xor.b64  	%rd1508, %rd1507, %rd1420;
	xor.b64  	%rd349, %rd1508, %rd1407;
	xor.b64  	%rd1509, %rd1437, %rd1425;
	xor.b64  	%rd1510, %rd1509, %rd1421;
	xor.b64  	%rd1511, %rd1510, %rd1423;
	xor.b64  	%rd350, %rd1511, %rd1501;
	st.local.v2.u64 	[%rd266+208], {%rd349, %rd350};
	xor.b64  	%rd1512, %rd1441, %rd1426;
	xor.b64  	%rd1513, %rd1512, %rd1431;
	xor.b64  	%rd1514, %rd1513, %rd1433;
	xor.b64  	%rd1515, %rd1514, %rd1424;
	xor.b64  	%rd355, %rd1515, %rd1501;
	xor.b64  	%rd1516, %rd1441, %rd1442;
	xor.b64  	%rd1517, %rd1516, %rd1432;
	xor.b64  	%rd1518, %rd1517, %rd1434;
	xor.b64  	%rd356, %rd1518, %rd1435;
	st.local.v2.u64 	[%rd266+224], {%rd355, %rd356};
	xor.b64  	%rd1519, %rd1442, %rd1397;
	xor.b64  	%rd1520, %rd1519, %rd1399;
	xor.b64  	%rd1521, %rd1520, %rd1448;
	xor.b64  	%rd361, %rd1521, %rd1436;
	xor.b64  	%rd1522, %rd1397, %rd1398;
	xor.b64  	%rd1523, %rd1522, %rd1400;
	xor.b64  	%rd1524, %rd1523, %rd1449;
	xor.b64  	%rd362, %rd1524, %rd1451;
	st.local.v2.u64 	[%rd266+240], {%rd361, %rd362};
	add.s64 	%rd3123, %rd266, 256;
	add.s64 	%rd3122, %rd265, 256;
	add.s32 	%r39, %r39, 1;
	setp.ne.s32 	%p4, %r39, 4;
	@%p4 bra 	$L__BB0_7;
	ld.local.v2.u64 	{%rd1525, %rd1526}, [%rd266+-768];
	st.local.v2.u64 	[%rd265+-768], {%rd1525, %rd1526};
	ld.local.v2.u64 	{%rd1527, %rd1528}, [%rd266+-752];
	st.local.v2.u64 	[%rd265+-752], {%rd1527, %rd1528};
	ld.local.v2.u64 	{%rd1529, %rd1530}, [%rd266+-736];
	st.local.v2.u64 	[%rd265+-736], {%rd1529, %rd1530};
	ld.local.v2.u64 	{%rd1531, %rd1532}, [%rd266+-720];
	st.local.v2.u64 	[%rd265+-720], {%rd1531, %rd1532};
	ld.local.v2.u64 	{%rd1533, %rd1534}, [%rd266+-704];
	st.local.v2.u64 	[%rd265+-704], {%rd1533, %rd1534};
	ld.local.v2.u64 	{%rd1535, %rd1536}, [%rd266+-688];
	st.local.v2.u64 	[%rd265+-688], {%rd1535, %rd1536};
	ld.local.v2.u64 	{%rd1537, %rd1538}, [%rd266+-672];
	st.local.v2.u64 	[%rd265+-672], {%rd1537, %rd1538};
	ld.local.v2.u64 	{%rd1539, %rd1540}, [%rd266+-656];
	st.local.v2.u64 	[%rd265+-656], {%rd1539, %rd1540};
	ld.local.v2.u64 	{%rd1541, %rd1542}, [%rd266+-640];
	st.local.v2.u64 	[%rd265+-640], {%rd1541, %rd1542};
	ld.local.v2.u64 	{%rd1543, %rd1544}, [%rd266+-624];
	st.local.v2.u64 	[%rd265+-624], {%rd1543, %rd1544};
	ld.local.v2.u64 	{%rd1545, %rd1546}, [%rd266+-608];
	st.local.v2.u64 	[%rd265+-608], {%rd1545, %rd1546};
	ld.local.v2.u64 	{%rd1547, %rd1548}, [%rd266+-592];
	st.local.v2.u64 	[%rd265+-592], {%rd1547, %rd1548};
	ld.local.v2.u64 	{%rd1549, %rd1550}, [%rd266+-576];
	st.local.v2.u64 	[%rd265+-576], {%rd1549, %rd1550};
	ld.local.v2.u64 	{%rd1551, %rd1552}, [%rd266+-560];
	st.local.v2.u64 	[%rd265+-560], {%rd1551, %rd1552};
	ld.local.v2.u64 	{%rd1553, %rd1554}, [%rd266+-544];
	st.local.v2.u64 	[%rd265+-544], {%rd1553, %rd1554};
	ld.local.v2.u64 	{%rd1555, %rd1556}, [%rd266+-528];
	st.local.v2.u64 	[%rd265+-528], {%rd1555, %rd1556};
	ld.local.v2.u64 	{%rd1557, %rd1558}, [%rd266+-512];
	st.local.v2.u64 	[%rd265+-512], {%rd1557, %rd1558};
	ld.local.v2.u64 	{%rd1559, %rd1560}, [%rd266+-496];
	st.local.v2.u64 	[%rd265+-496], {%rd1559, %rd1560};
	ld.local.v2.u64 	{%rd1561, %rd1562}, [%rd266+-480];
	st.local.v2.u64 	[%rd265+-480], {%rd1561, %rd1562};
	ld.local.v2.u64 	{%rd1563, %rd1564}, [%rd266+-464];
	st.local.v2.u64 	[%rd265+-464], {%rd1563, %rd1564};
	ld.local.v2.u64 	{%rd1565, %rd1566}, [%rd266+-448];
	st.local.v2.u64 	[%rd265+-448], {%rd1565, %rd1566};
	ld.local.v2.u64 	{%rd1567, %rd1568}, [%rd266+-432];
	st.local.v2.u64 	[%rd265+-432], {%rd1567, %rd1568};
	ld.local.v2.u64 	{%rd1569, %rd1570}, [%rd266+-416];
	st.local.v2.u64 	[%rd265+-416], {%rd1569, %rd1570};
	ld.local.v2.u64 	{%rd1571, %rd1572}, [%rd266+-400];
	st.local.v2.u64 	[%rd265+-400], {%rd1571, %rd1572};
	ld.local.v2.u64 	{%rd1573, %rd1574}, [%rd266+-384];
	st.local.v2.u64 	[%rd265+-384], {%rd1573, %rd1574};
	ld.local.v2.u64 	{%rd1575, %rd1576}, [%rd266+-368];
	st.local.v2.u64 	[%rd265+-368], {%rd1575, %rd1576};
	ld.local.v2.u64 	{%rd1577, %rd1578}, [%rd266+-352];
	st.local.v2.u64 	[%rd265+-352], {%rd1577, %rd1578};
	ld.local.v2.u64 	{%rd1579, %rd1580}, [%rd266+-336];
	st.local.v2.u64 	[%rd265+-336], {%rd1579, %rd1580};
	ld.local.v2.u64 	{%rd1581, %rd1582}, [%rd266+-320];
	st.local.v2.u64 	[%rd265+-320], {%rd1581, %rd1582};
	ld.local.v2.u64 	{%rd1583, %rd1584}, [%rd266+-304];
	st.local.v2.u64 	[%rd265+-304], {%rd1583, %rd1584};
	ld.local.v2.u64 	{%rd1585, %rd1586}, [%rd266+-288];
	st.local.v2.u64 	[%rd265+-288], {%rd1585, %rd1586};
	ld.local.v2.u64 	{%rd1587, %rd1588}, [%rd266+-272];
	st.local.v2.u64 	[%rd265+-272], {%rd1587, %rd1588};
	ld.local.v2.u64 	{%rd1589, %rd1590}, [%rd266+-256];
	st.local.v2.u64 	[%rd265+-256], {%rd1589, %rd1590};
	ld.local.v2.u64 	{%rd1591, %rd1592}, [%rd266+-240];
	st.local.v2.u64 	[%rd265+-240], {%rd1591, %rd1592};
	ld.local.v2.u64 	{%rd1593, %rd1594}, [%rd266+-224];
	st.local.v2.u64 	[%rd265+-224], {%rd1593, %rd1594};
	ld.local.v2.u64 	{%rd1595, %rd1596}, [%rd266+-208];
	st.local.v2.u64 	[%rd265+-208], {%rd1595, %rd1596};
	ld.local.v2.u64 	{%rd1597, %rd1598}, [%rd266+-192];
	st.local.v2.u64 	[%rd265+-192], {%rd1597, %rd1598};
	ld.local.v2.u64 	{%rd1599, %rd1600}, [%rd266+-176];
	st.local.v2.u64 	[%rd265+-176], {%rd1599, %rd1600};
	ld.local.v2.u64 	{%rd1601, %rd1602}, [%rd266+-160];
	st.local.v2.u64 	[%rd265+-160], {%rd1601, %rd1602};
	ld.local.v2.u64 	{%rd1603, %rd1604}, [%rd266+-144];
	st.local.v2.u64 	[%rd265+-144], {%rd1603, %rd1604};
	ld.local.v2.u64 	{%rd1605, %rd1606}, [%rd266+-128];
	st.local.v2.u64 	[%rd265+-128], {%rd1605, %rd1606};
	ld.local.v2.u64 	{%rd1607, %rd1608}, [%rd266+-112];
	st.local.v2.u64 	[%rd265+-112], {%rd1607, %rd1608};
	ld.local.v2.u64 	{%rd1609, %rd1610}, [%rd266+-96];
	st.local.v2.u64 	[%rd265+-96], {%rd1609, %rd1610};
	ld.local.v2.u64 	{%rd1611, %rd1612}, [%rd266+-80];
	st.local.v2.u64 	[%rd265+-80], {%rd1611, %rd1612};
	ld.local.v2.u64 	{%rd1613, %rd1614}, [%rd266+-64];
	st.local.v2.u64 	[%rd265+-64], {%rd1613, %rd1614};
	ld.local.v2.u64 	{%rd1615, %rd1616}, [%rd266+-48];
	st.local.v2.u64 	[%rd265+-48], {%rd1615, %rd1616};
	ld.local.v2.u64 	{%rd1617, %rd1618}, [%rd266+-32];
	st.local.v2.u64 	[%rd265+-32], {%rd1617, %rd1618};
	ld.local.v2.u64 	{%rd1619, %rd1620}, [%rd266+-16];
	st.local.v2.u64 	[%rd265+-16], {%rd1619, %rd1620};
	st.local.v2.u64 	[%rd265], {%rd271, %rd272};
	st.local.v2.u64 	[%rd265+16], {%rd277, %rd278};
	st.local.v2.u64 	[%rd265+32], {%rd283, %rd284};
	st.local.v2.u64 	[%rd265+48], {%rd289, %rd290};
	st.local.v2.u64 	[%rd265+64], {%rd295, %rd296};
	st.local.v2.u64 	[%rd265+80], {%rd301, %rd302};
	st.local.v2.u64 	[%rd265+96], {%rd307, %rd308};
	st.local.v2.u64 	[%rd265+112], {%rd313, %rd314};
	st.local.v2.u64 	[%rd265+128], {%rd319, %rd320};
	st.local.v2.u64 	[%rd265+144], {%rd325, %rd326};
	st.local.v2.u64 	[%rd265+160], {%rd331, %rd332};
	st.local.v2.u64 	[%rd265+176], {%rd337, %rd338};
	st.local.v2.u64 	[%rd265+192], {%rd343, %rd344};
	st.local.v2.u64 	[%rd265+208], {%rd349, %rd350};
	st.local.v2.u64 	[%rd265+224], {%rd355, %rd356};
	st.local.v2.u64 	[%rd265+240], {%rd361, %rd362};
	shl.b32 	%r24, %r37, 7;
	mul.wide.u32 	%rd1621, %r24, 8;
	add.s64 	%rd1622, %rd261, %rd1621;
	ld.global.u64 	%rd1623, [%rd1622];
	ld.local.v2.u64 	{%rd1624, %rd1625}, [%rd260];
	xor.b64  	%rd1626, %rd1624, %rd1623;
	ld.global.u64 	%rd1627, [%rd1622+8];
	xor.b64  	%rd1628, %rd1625, %rd1627;
	st.local.v2.u64 	[%rd260], {%rd1626, %rd1628};
	ld.global.u64 	%rd1629, [%rd1622+16];
	ld.local.v2.u64 	{%rd1630, %rd1631}, [%rd260+16];
	xor.b64  	%rd1632, %rd1630, %rd1629;
	ld.global.u64 	%rd1633, [%rd1622+24];
	xor.b64  	%rd1634, %rd1631, %rd1633;
	st.local.v2.u64 	[%rd260+16], {%rd1632, %rd1634};
	ld.global.u64 	%rd1635, [%rd1622+32];
	ld.local.v2.u64 	{%rd1636, %rd1637}, [%rd260+32];
	xor.b64  	%rd1638, %rd1636, %rd1635;
	ld.global.u64 	%rd1639, [%rd1622+40];
	xor.b64  	%rd1640, %rd1637, %rd1639;
	st.local.v2.u64 	[%rd260+32], {%rd1638, %rd1640};
	ld.global.u64 	%rd1641, [%rd1622+48];
	ld.local.v2.u64 	{%rd1642, %rd1643}, [%rd260+48];
	xor.b64  	%rd1644, %rd1642, %rd1641;
	ld.global.u64 	%rd1645, [%rd1622+56];
	xor.b64  	%rd1646, %rd1643, %rd1645;
	st.local.v2.u64 	[%rd260+48], {%rd1644, %rd1646};
	ld.global.u64 	%rd1647, [%rd1622+64];
	ld.local.v2.u64 	{%rd1648, %rd1649}, [%rd260+64];
	xor.b64  	%rd1650, %rd1648, %rd1647;
	ld.global.u64 	%rd1651, [%rd1622+72];
	xor.b64  	%rd1652, %rd1649, %rd1651;
	st.local.v2.u64 	[%rd260+64], {%rd1650, %rd1652};
	ld.global.u64 	%rd1653, [%rd1622+80];
	ld.local.v2.u64 	{%rd1654, %rd1655}, [%rd260+80];
	xor.b64  	%rd1656, %rd1654, %rd1653;
	ld.global.u64 	%rd1657, [%rd1622+88];
	xor.b64  	%rd1658, %rd1655, %rd1657;
	st.local.v2.u64 	[%rd260+80], {%rd1656, %rd1658};
	ld.global.u64 	%rd1659, [%rd1622+96];
	ld.local.v2.u64 	{%rd1660, %rd1661}, [%rd260+96];
	xor.b64  	%rd1662, %rd1660, %rd1659;
	ld.global.u64 	%rd1663, [%rd1622+104];
	xor.b64  	%rd1664, %rd1661, %rd1663;
	st.local.v2.u64 	[%rd260+96], {%rd1662, %rd1664};
	ld.global.u64 	%rd1665, [%rd1622+112];
	ld.local.v2.u64 	{%rd1666, %rd1667}, [%rd260+112];
	xor.b64  	%rd1668, %rd1666, %rd1665;
	ld.global.u64 	%rd1669, [%rd1622+120];
	xor.b64  	%rd1670, %rd1667, %rd1669;
	st.local.v2.u64 	[%rd260+112], {%rd1668, %rd1670};
	ld.global.u64 	%rd1671, [%rd1622+128];
	ld.local.v2.u64 	{%rd1672, %rd1673}, [%rd260+128];
	xor.b64  	%rd1674, %rd1672, %rd1671;
	ld.global.u64 	%rd1675, [%rd1622+136];
	xor.b64  	%rd1676, %rd1673, %rd1675;
	st.local.v2.u64 	[%rd260+128], {%rd1674, %rd1676};
	ld.global.u64 	%rd1677, [%rd1622+144];
	ld.local.v2.u64 	{%rd1678, %rd1679}, [%rd260+144];
	xor.b64  	%rd1680, %rd1678, %rd1677;
	ld.global.u64 	%rd1681, [%rd1622+152];
	xor.b64  	%rd1682, %rd1679, %rd1681;
	st.local.v2.u64 	[%rd260+144], {%rd1680, %rd1682};
	ld.global.u64 	%rd1683, [%rd1622+160];
	ld.local.v2.u64 	{%rd1684, %rd1685}, [%rd260+160];
	xor.b64  	%rd1686, %rd1684, %rd1683;
	ld.global.u64 	%rd1687, [%rd1622+168];
	xor.b64  	%rd1688, %rd1685, %rd1687;
	st.local.v2.u64 	[%rd260+160], {%rd1686, %rd1688};
	ld.global.u64 	%rd1689, [%rd1622+176];
	ld.local.v2.u64 	{%rd1690, %rd1691}, [%rd260+176];
	xor.b64  	%rd1692, %rd1690, %rd1689;
	ld.global.u64 	%rd1693, [%rd1622+184];
	xor.b64  	%rd1694, %rd1691, %rd1693;
	st.local.v2.u64 	[%rd260+176], {%rd1692, %rd1694};
	ld.global.u64 	%rd1695, [%rd1622+192];
	ld.local.v2.u64 	{%rd1696, %rd1697}, [%rd260+192];
	xor.b64  	%rd1698, %rd1696, %rd1695;
	ld.global.u64 	%rd1699, [%rd1622+200];
	xor.b64  	%rd1700, %rd1697, %rd1699;
	st.local.v2.u64 	[%rd260+192], {%rd1698, %rd1700};
	ld.global.u64 	%rd1701, [%rd1622+208];
	ld.local.v2.u64 	{%rd1702, %rd1703}, [%rd260+208];
	xor.b64  	%rd1704, %rd1702, %rd1701;
	ld.global.u64 	%rd1705, [%rd1622+216];
	xor.b64  	%rd1706, %rd1703, %rd1705;
	st.local.v2.u64 	[%rd260+208], {%rd1704, %rd1706};
	ld.global.u64 	%rd1707, [%rd1622+224];
	ld.local.v2.u64 	{%rd1708, %rd1709}, [%rd260+224];
	xor.b64  	%rd1710, %rd1708, %rd1707;
	ld.global.u64 	%rd1711, [%rd1622+232];
	xor.b64  	%rd1712, %rd1709, %rd1711;
	st.local.v2.u64 	[%rd260+224], {%rd1710, %rd1712};
	ld.global.u64 	%rd1713, [%rd1622+240];
	ld.local.v2.u64 	{%rd1714, %rd1715}, [%rd260+240];
	xor.b64  	%rd1716, %rd1714, %rd1713;
	ld.global.u64 	%rd1717, [%rd1622+248];
	xor.b64  	%rd1718, %rd1715, %rd1717;
	st.local.v2.u64 	[%rd260+240], {%rd1716, %rd1718};
	ld.global.u64 	%rd1719, [%rd1622+256];
	ld.local.v2.u64 	{%rd1720, %rd1721}, [%rd260+256];
	xor.b64  	%rd1722, %rd1720, %rd1719;
	ld.global.u64 	%rd1723, [%rd1622+264];
	xor.b64  	%rd1724, %rd1721, %rd1723;
	st.local.v2.u64 	[%rd260+256], {%rd1722, %rd1724};
	ld.global.u64 	%rd1725, [%rd1622+272];
	ld.local.v2.u64 	{%rd1726, %rd1727}, [%rd260+272];
	xor.b64  	%rd1728, %rd1726, %rd1725;
	ld.global.u64 	%rd1729, [%rd1622+280];
	xor.b64  	%rd1730, %rd1727, %rd1729;
	st.local.v2.u64 	[%rd260+272], {%rd1728, %rd1730};
	ld.global.u64 	%rd1731, [%rd1622+288];
	ld.local.v2.u64 	{%rd1732, %rd1733}, [%rd260+288];
	xor.b64  	%rd1734, %rd1732, %rd1731;
	ld.global.u64 	%rd1735, [%rd1622+296];
	xor.b64  	%rd1736, %rd1733, %rd1735;
	st.local.v2.u64 	[%rd260+288], {%rd1734, %rd1736};
	ld.global.u64 	%rd1737, [%rd1622+304];
	ld.local.v2.u64 	{%rd1738, %rd1739}, [%rd260+304];
	xor.b64  	%rd1740, %rd1738, %rd1737;
	ld.global.u64 	%rd1741, [%rd1622+312];
	xor.b64  	%rd1742, %rd1739, %rd1741;
	st.local.v2.u64 	[%rd260+304], {%rd1740, %rd1742};
	ld.global.u64 	%rd1743, [%rd1622+320];
	ld.local.v2.u64 	{%rd1744, %rd1745}, [%rd260+320];
	xor.b64  	%rd1746, %rd1744, %rd1743;
	ld.global.u64 	%rd1747, [%rd1622+328];
	xor.b64  	%rd1748, %rd1745, %rd1747;
	st.local.v2.u64 	[%rd260+320], {%rd1746, %rd1748};
	ld.global.u64 	%rd1749, [%rd1622+336];
	ld.local.v2.u64 	{%rd1750, %rd1751}, [%rd260+336];
	xor.b64  	%rd1752, %rd1750, %rd1749;
	ld.global.u64 	%rd1753, [%rd1622+344];
	xor.b64  	%rd1754, %rd1751, %rd1753;
	st.local.v2.u64 	[%rd260+336], {%rd1752, %rd1754};
	ld.global.u64 	%rd1755, [%rd1622+352];
	ld.local.v2.u64 	{%rd1756, %rd1757}, [%rd260+352];
	xor.b64  	%rd1758, %rd1756, %rd1755;
	ld.global.u64 	%rd1759, [%rd1622+360];
	xor.b64  	%rd1760, %rd1757, %rd1759;
	st.local.v2.u64 	[%rd260+352], {%rd1758, %rd1760};
	ld.global.u64 	%rd1761, [%rd1622+368];
	ld.local.v2.u64 	{%rd1762, %rd1763}, [%rd260+368];
	xor.b64  	%rd1764, %rd1762, %rd1761;
	ld.global.u64 	%rd1765, [%rd1622+376];
	xor.b64  	%rd1766, %rd1763, %rd1765;
	st.local.v2.u64 	[%rd260+368], {%rd1764, %rd1766};
	ld.global.u64 	%rd1767, [%rd1622+384];
	ld.local.v2.u64 	{%rd1768, %rd1769}, [%rd260+384];
	xor.b64  	%rd1770, %rd1768, %rd1767;
	ld.global.u64 	%rd1771, [%rd1622+392];
	xor.b64  	%rd1772, %rd1769, %rd1771;
	st.local.v2.u64 	[%rd260+384], {%rd1770, %rd1772};
	ld.global.u64 	%rd1773, [%rd1622+400];
	ld.local.v2.u64 	{%rd1774, %rd1775}, [%rd260+400];
	xor.b64  	%rd1776, %rd1774, %rd1773;
	ld.global.u64 	%rd1777, [%rd1622+408];
	xor.b64  	%rd1778, %rd1775, %rd1777;
	st.local.v2.u64 	[%rd260+400], {%rd1776, %rd1778};
	ld.global.u64 	%rd1779, [%rd1622+416];
	ld.local.v2.u64 	{%rd1780, %rd1781}, [%rd260+416];
	xor.b64  	%rd1782, %rd1780, %rd1779;
	ld.global.u64 	%rd1783, [%rd1622+424];
	xor.b64  	%rd1784, %rd1781, %rd1783;
	st.local.v2.u64 	[%rd260+416], {%rd1782, %rd1784};
	ld.global.u64 	%rd1785, [%rd1622+432];
	ld.local.v2.u64 	{%rd1786, %rd1787}, [%rd260+432];
	xor.b64  	%rd1788, %rd1786, %rd1785;
	ld.global.u64 	%rd1789, [%rd1622+440];
	xor.b64  	%rd1790, %rd1787, %rd1789;
	st.local.v2.u64 	[%rd260+432], {%rd1788, %rd1790};
	ld.global.u64 	%rd1791, [%rd1622+448];
	ld.local.v2.u64 	{%rd1792, %rd1793}, [%rd260+448];
	xor.b64  	%rd1794, %rd1792, %rd1791;
	ld.global.u64 	%rd1795, [%rd1622+456];
	xor.b64  	%rd1796, %rd1793, %rd1795;
	st.local.v2.u64 	[%rd260+448], {%rd1794, %rd1796};
	ld.global.u64 	%rd1797, [%rd1622+464];
	ld.local.v2.u64 	{%rd1798, %rd1799}, [%rd260+464];
	xor.b64  	%rd1800, %rd1798, %rd1797;
	ld.global.u64 	%rd1801, [%rd1622+472];
	xor.b64  	%rd1802, %rd1799, %rd1801;
	st.local.v2.u64 	[%rd260+464], {%rd1800, %rd1802};
	ld.global.u64 	%rd1803, [%rd1622+480];
	ld.local.v2.u64 	{%rd1804, %rd1805}, [%rd260+480];
	xor.b64  	%rd1806, %rd1804, %rd1803;
	ld.global.u64 	%rd1807, [%rd1622+488];
	xor.b64  	%rd1808, %rd1805, %rd1807;
	st.local.v2.u64 	[%rd260+480], {%rd1806, %rd1808};
	ld.global.u64 	%rd1809, [%rd1622+496];
	ld.local.v2.u64 	{%rd1810, %rd1811}, [%rd260+496];
	xor.b64  	%rd1812, %rd1810, %rd1809;
	ld.global.u64 	%rd1813, [%rd1622+504];
	xor.b64  	%rd1814, %rd1811, %rd1813;
	st.local.v2.u64 	[%rd260+496], {%rd1812, %rd1814};
	ld.global.u64 	%rd1815, [%rd1622+512];
	ld.local.v2.u64 	{%rd1816, %rd1817}, [%rd260+512];
	xor.b64  	%rd1818, %rd1816, %rd1815;
	ld.global.u64 	%rd1819, [%rd1622+520];
	xor.b64  	%rd1820, %rd1817, %rd1819;
	st.local.v2.u64 	[%rd260+512], {%rd1818, %rd1820};
	ld.global.u64 	%rd1821, [%rd1622+528];
	ld.local.v2.u64 	{%rd1822, %rd1823}, [%rd260+528];
	xor.b64  	%rd1824, %rd1822, %rd1821;
	ld.global.u64 	%rd1825, [%rd1622+536];
	xor.b64  	%rd1826, %rd1823, %rd1825;
	st.local.v2.u64 	[%rd260+528], {%rd1824, %rd1826};
	ld.global.u64 	%rd1827, [%rd1622+544];
	ld.local.v2.u64 	{%rd1828, %rd1829}, [%rd260+544];
	xor.b64  	%rd1830, %rd1828, %rd1827;
	ld.global.u64 	%rd1831, [%rd1622+552];
	xor.b64  	%rd1832, %rd1829, %rd1831;
	st.local.v2.u64 	[%rd260+544], {%rd1830, %rd1832};
	ld.global.u64 	%rd1833, [%rd1622+560];
	ld.local.v2.u64 	{%rd1834, %rd1835}, [%rd260+560];
	xor.b64  	%rd1836, %rd1834, %rd1833;
	ld.global.u64 	%rd1837, [%rd1622+568];
	xor.b64  	%rd1838, %rd1835, %rd1837;
	st.local.v2.u64 	[%rd260+560], {%rd1836, %rd1838};
	ld.global.u64 	%rd1839, [%rd1622+576];
	ld.local.v2.u64 	{%rd1840, %rd1841}, [%rd260+576];
	xor.b64  	%rd1842, %rd1840, %rd1839;
	ld.global.u64 	%rd1843, [%rd1622+584];
	xor.b64  	%rd1844, %rd1841, %rd1843;
	st.local.v2.u64 	[%rd260+576], {%rd1842, %rd1844};
	ld.global.u64 	%rd1845, [%rd1622+592];
	ld.local.v2.u64 	{%rd1846, %rd1847}, [%rd260+592];
	xor.b64  	%rd1848, %rd1846, %rd1845;
	ld.global.u64 	%rd1849, [%rd1622+600];
	xor.b64  	%rd1850, %rd1847, %rd1849;
	st.local.v2.u64 	[%rd260+592], {%rd1848, %rd1850};
	ld.global.u64 	%rd1851, [%rd1622+608];
	ld.local.v2.u64 	{%rd1852, %rd1853}, [%rd260+608];
	xor.b64  	%rd1854, %rd1852, %rd1851;
	ld.global.u64 	%rd1855, [%rd1622+616];
	xor.b64  	%rd1856, %rd1853, %rd1855;
	st.local.v2.u64 	[%rd260+608], {%rd1854, %rd1856};
	ld.global.u64 	%rd1857, [%rd1622+624];
	ld.local.v2.u64 	{%rd1858, %rd1859}, [%rd260+624];
	xor.b64  	%rd1860, %rd1858, %rd1857;
	ld.global.u64 	%rd1861, [%rd1622+632];
	xor.b64  	%rd1862, %rd1859, %rd1861;
	st.local.v2.u64 	[%rd260+624], {%rd1860, %rd1862};
	ld.global.u64 	%rd1863, [%rd1622+640];
	ld.local.v2.u64 	{%rd1864, %rd1865}, [%rd260+640];
	xor.b64  	%rd1866, %rd1864, %rd1863;
	ld.global.u64 	%rd1867, [%rd1622+648];
	xor.b64  	%rd1868, %rd1865, %rd1867;
	st.local.v2.u64 	[%rd260+640], {%rd1866, %rd1868};
	ld.global.u64 	%rd1869, [%rd1622+656];
	ld.local.v2.u64 	{%rd1870, %rd1871}, [%rd260+656];
	xor.b64  	%rd1872, %rd1870, %rd1869;
	ld.global.u64 	%rd1873, [%rd1622+664];
	xor.b64  	%rd1874, %rd1871, %rd1873;
	st.local.v2.u64 	[%rd260+656], {%rd1872, %rd1874};
	ld.global.u64 	%rd1875, [%rd1622+672];
	ld.local.v2.u64 	{%rd1876, %rd1877}, [%rd260+672];
	xor.b64  	%rd1878, %rd1876, %rd1875;
	ld.global.u64 	%rd1879, [%rd1622+680];
	xor.b64  	%rd1880, %rd1877, %rd1879;
	st.local.v2.u64 	[%rd260+672], {%rd1878, %rd1880};
	ld.global.u64 	%rd1881, [%rd1622+688];
	ld.local.v2.u64 	{%rd1882, %rd1883}, [%rd260+688];
	xor.b64  	%rd1884, %rd1882, %rd1881;
	ld.global.u64 	%rd1885, [%rd1622+696];
	xor.b64  	%rd1886, %rd1883, %rd1885;
	st.local.v2.u64 	[%rd260+688], {%rd1884, %rd1886};
	ld.global.u64 	%rd1887, [%rd1622+704];
	ld.local.v2.u64 	{%rd1888, %rd1889}, [%rd260+704];
	xor.b64  	%rd1890, %rd1888, %rd1887;
	ld.global.u64 	%rd1891, [%rd1622+712];
	xor.b64  	%rd1892, %rd1889, %rd1891;
	st.local.v2.u64 	[%rd260+704], {%rd1890, %rd1892};
	ld.global.u64 	%rd1893, [%rd1622+720];
	ld.local.v2.u64 	{%rd1894, %rd1895}, [%rd260+720];
	xor.b64  	%rd1896, %rd1894, %rd1893;
	ld.global.u64 	%rd1897, [%rd1622+728];
	xor.b64  	%rd1898, %rd1895, %rd1897;
	st.local.v2.u64 	[%rd260+720], {%rd1896, %rd1898};
	ld.global.u64 	%rd1899, [%rd1622+736];
	ld.local.v2.u64 	{%rd1900, %rd1901}, [%rd260+736];
	xor.b64  	%rd1902, %rd1900, %rd1899;
	ld.global.u64 	%rd1903, [%rd1622+744];
	xor.b64  	%rd1904, %rd1901, %rd1903;
	st.local.v2.u64 	[%rd260+736], {%rd1902, %rd1904};
	ld.global.u64 	%rd1905, [%rd1622+752];
	ld.local.v2.u64 	{%rd1906, %rd1907}, [%rd260+752];
	xor.b64  	%rd1908, %rd1906, %rd1905;
	ld.global.u64 	%rd1909, [%rd1622+760];
	xor.b64  	%rd1910, %rd1907, %rd1909;
	st.local.v2.u64 	[%rd260+752], {%rd1908, %rd1910};
	ld.global.u64 	%rd1911, [%rd1622+768];
	ld.local.v2.u64 	{%rd1912, %rd1913}, [%rd260+768];
	xor.b64  	%rd1914, %rd1912, %rd1911;
	ld.global.u64 	%rd1915, [%rd1622+776];
	xor.b64  	%rd1916, %rd1913, %rd1915;
	st.local.v2.u64 	[%rd260+768], {%rd1914, %rd1916};
	ld.global.u64 	%rd1917, [%rd1622+784];
	ld.local.v2.u64 	{%rd1918, %rd1919}, [%rd260+784];
	xor.b64  	%rd1920, %rd1918, %rd1917;
	ld.global.u64 	%rd1921, [%rd1622+792];
	xor.b64  	%rd1922, %rd1919, %rd1921;
	st.local.v2.u64 	[%rd260+784], {%rd1920, %rd1922};
	ld.global.u64 	%rd1923, [%rd1622+800];
	ld.local.v2.u64 	{%rd1924, %rd1925}, [%rd260+800];
	xor.b64  	%rd1926, %rd1924, %rd1923;
	ld.global.u64 	%rd1927, [%rd1622+808];
	xor.b64  	%rd1928, %rd1925, %rd1927;
	st.local.v2.u64 	[%rd260+800], {%rd1926, %rd1928};
	ld.global.u64 	%rd1929, [%rd1622+816];
	ld.local.v2.u64 	{%rd1930, %rd1931}, [%rd260+816];
	xor.b64  	%rd1932, %rd1930, %rd1929;
	ld.global.u64 	%rd1933, [%rd1622+824];
	xor.b64  	%rd1934, %rd1931, %rd1933;
	st.local.v2.u64 	[%rd260+816], {%rd1932, %rd1934};
	ld.global.u64 	%rd1935, [%rd1622+832];
	ld.local.v2.u64 	{%rd1936, %rd1937}, [%rd260+832];
	xor.b64  	%rd1938, %rd1936, %rd1935;
	ld.global.u64 	%rd1939, [%rd1622+840];
	xor.b64  	%rd1940, %rd1937, %rd1939;
	st.local.v2.u64 	[%rd260+832], {%rd1938, %rd1940};
	ld.global.u64 	%rd1941, [%rd1622+848];
	ld.local.v2.u64 	{%rd1942, %rd1943}, [%rd260+848];
	xor.b64  	%rd1944, %rd1942, %rd1941;
	ld.global.u64 	%rd1945, [%rd1622+856];
	xor.b64  	%rd1946, %rd1943, %rd1945;
	st.local.v2.u64 	[%rd260+848], {%rd1944, %rd1946};
	ld.global.u64 	%rd1947, [%rd1622+864];
	ld.local.v2.u64 	{%rd1948, %rd1949}, [%rd260+864];
	xor.b64  	%rd1950, %rd1948, %rd1947;
	ld.global.u64 	%rd1951, [%rd1622+872];
	xor.b64  	%rd1952, %rd1949, %rd1951;
	st.local.v2.u64 	[%rd260+864], {%rd1950, %rd1952};
	ld.global.u64 	%rd1953, [%rd1622+880];
	ld.local.v2.u64 	{%rd1954, %rd1955}, [%rd260+880];
	xor.b64  	%rd1956, %rd1954, %rd1953;
	ld.global.u64 	%rd1957, [%rd1622+888];
	xor.b64  	%rd1958, %rd1955, %rd1957;
	st.local.v2.u64 	[%rd260+880], {%rd1956, %rd1958};
	ld.global.u64 	%rd1959, [%rd1622+896];
	ld.local.v2.u64 	{%rd1960, %rd1961}, [%rd260+896];
	xor.b64  	%rd1962, %rd1960, %rd1959;
	ld.global.u64 	%rd1963, [%rd1622+904];
	xor.b64  	%rd1964, %rd1961, %rd1963;
	st.local.v2.u64 	[%rd260+896], {%rd1962, %rd1964};
	ld.global.u64 	%rd1965, [%rd1622+912];
	ld.local.v2.u64 	{%rd1966, %rd1967}, [%rd260+912];
	xor.b64  	%rd1968, %rd1966, %rd1965;
	ld.global.u64 	%rd1969, [%rd1622+920];
	xor.b64  	%rd1970, %rd1967, %rd1969;
	st.local.v2.u64 	[%rd260+912], {%rd1968, %rd1970};
	ld.global.u64 	%rd1971, [%rd1622+928];
	ld.local.v2.u64 	{%rd1972, %rd1973}, [%rd260+928];
	xor.b64  	%rd1974, %rd1972, %rd1971;
	ld.global.u64 	%rd1975, [%rd1622+936];
	xor.b64  	%rd1976, %rd1973, %rd1975;
	st.local.v2.u64 	[%rd260+928], {%rd1974, %rd1976};
	ld.global.u64 	%rd1977, [%rd1622+944];
	ld.local.v2.u64 	{%rd1978, %rd1979}, [%rd260+944];
	xor.b64  	%rd1980, %rd1978, %rd1977;
	ld.global.u64 	%rd1981, [%rd1622+952];
	xor.b64  	%rd1982, %rd1979, %rd1981;
	st.local.v2.u64 	[%rd260+944], {%rd1980, %rd1982};
	ld.global.u64 	%rd1983, [%rd1622+960];
	ld.local.v2.u64 	{%rd1984, %rd1985}, [%rd260+960];
	xor.b64  	%rd1986, %rd1984, %rd1983;
	ld.global.u64 	%rd1987, [%rd1622+968];
	xor.b64  	%rd1988, %rd1985, %rd1987;
	st.local.v2.u64 	[%rd260+960], {%rd1986, %rd1988};
	ld.global.u64 	%rd1989, [%rd1622+976];
	ld.local.v2.u64 	{%rd1990, %rd1991}, [%rd260+976];
	xor.b64  	%rd1992, %rd1990, %rd1989;
	ld.global.u64 	%rd1993, [%rd1622+984];
	xor.b64  	%rd1994, %rd1991, %rd1993;
	st.local.v2.u64 	[%rd260+976], {%rd1992, %rd1994};
	ld.global.u64 	%rd1995, [%rd1622+992];
	ld.local.v2.u64 	{%rd1996, %rd1997}, [%rd260+992];
	xor.b64  	%rd1998, %rd1996, %rd1995;
	ld.global.u64 	%rd1999, [%rd1622+1000];
	xor.b64  	%rd2000, %rd1997, %rd1999;
	st.local.v2.u64 	[%rd260+992], {%rd1998, %rd2000};
	ld.global.u64 	%rd2001, [%rd1622+1008];
	ld.local.v2.u64 	{%rd2002, %rd2003}, [%rd260+1008];
	xor.b64  	%rd2004, %rd2002, %rd2001;
	ld.global.u64 	%rd2005, [%rd1622+1016];
	xor.b64  	%rd2006, %rd2003, %rd2005;
	st.local.v2.u64 	[%rd260+1008], {%rd2004, %rd2006};
	add.s32 	%r37, %r37, 1;
	setp.ne.s32 	%p5, %r37, 10;
	@%p5 bra 	$L__BB0_4;
	mov.b32 	%r40, 0;
$L__BB0_10:
	ld.local.v2.u64 	{%rd2007, %rd2008}, [%rd3124+16];
	ld.local.v2.u64 	{%rd2009, %rd2010}, [%rd3124];
	xor.b64  	%rd2011, %rd2009, %rd2008;
	ld.local.v2.u64 	{%rd2012, %rd2013}, [%rd3124+-16];
	xor.b64  	%rd2014, %rd2012, %rd2008;
	ld.local.v2.u64 	{%rd2015, %rd2016}, [%rd3124+-32];
	xor.b64  	%rd2017, %rd2016, %rd2008;
	xor.b64  	%rd2018, %rd2012, %rd2009;
	xor.b64  	%rd2019, %rd2016, %rd2013;
	xor.b64  	%rd2020, %rd2019, %rd2011;
	xor.b64  	%rd2021, %rd2010, %rd2007;
	xor.b64  	%rd2022, %rd2015, %rd2020;
	xor.b64  	%rd2023, %rd2015, %rd2021;
	xor.b64  	%rd2024, %rd2021, %rd2020;
	xor.b64  	%rd2025, %rd2012, %rd2007;
	xor.b64  	%rd2026, %rd2010, %rd2012;
	xor.b64  	%rd2027, %rd2018, %rd2017;
	xor.b64  	%rd2028, %rd2025, %rd2019;
	xor.b64  	%rd2029, %rd2026, %rd2019;
	xor.b64  	%rd2030, %rd2029, %rd2023;
	xor.b64  	%rd2031, %rd2009, %rd2021;
	xor.b64  	%rd2032, %rd2031, %rd2015;
	xor.b64  	%rd2033, %rd2032, %rd2011;
	xor.b64  	%rd2034, %rd2021, %rd2016;
	xor.b64  	%rd2035, %rd2034, %rd2015;
	xor.b64  	%rd2036, %rd2035, %rd2014;
	xor.b64  	%rd2037, %rd2026, %rd2011;
	and.b64  	%rd2038, %rd2020, %rd2027;
	and.b64  	%rd2039, %rd2036, %rd2022;
	and.b64  	%rd2040, %rd2032, %rd2015;
	and.b64  	%rd2041, %rd2029, %rd2017;
	and.b64  	%rd2042, %rd2035, %rd2023;
	or.b64  	%rd2043, %rd2029, %rd2017;
	and.b64  	%rd2044, %rd2033, %rd2030;
	and.b64  	%rd2045, %rd2028, %rd2011;
	and.b64  	%rd2046, %rd2037, %rd2018;
	xor.b64  	%rd2047, %rd2046, %rd2045;
	and.b64  	%rd2048, %rd2024, %rd2014;
	xor.b64  	%rd2049, %rd2045, %rd2048;
	xor.b64  	%rd2050, %rd2020, %rd2039;
	xor.b64  	%rd2051, %rd2050, %rd2038;
	xor.b64  	%rd2052, %rd2051, %rd2025;
	xor.b64  	%rd2053, %rd2052, %rd2047;
	xor.b64  	%rd2054, %rd2014, %rd2040;
	xor.b64  	%rd2055, %rd2054, %rd2038;
	xor.b64  	%rd2056, %rd2055, %rd2024;
	xor.b64  	%rd2057, %rd2056, %rd2049;
	xor.b64  	%rd2058, %rd2043, %rd2042;
	xor.b64  	%rd2059, %rd2058, %rd2047;
	xor.b64  	%rd2060, %rd2041, %rd2044;
	xor.b64  	%rd2061, %rd2060, %rd2030;
	xor.b64  	%rd2062, %rd2061, %rd2049;
	xor.b64  	%rd2063, %rd2062, %rd2033;
	xor.b64  	%rd2064, %rd2063, %rd2059;
	and.b64  	%rd2065, %rd2053, %rd2059;
	xor.b64  	%rd2066, %rd2065, %rd2057;
	xor.b64  	%rd2067, %rd2053, %rd2057;
	xor.b64  	%rd2068, %rd2065, %rd2063;
	and.b64  	%rd2069, %rd2068, %rd2067;
	and.b64  	%rd2070, %rd2066, %rd2064;
	and.b64  	%rd2071, %rd2053, %rd2063;
	and.b64  	%rd2072, %rd2071, %rd2067;
	and.b64  	%rd2073, %rd2057, %rd2059;
	xor.b64  	%rd2074, %rd2069, %rd2057;
	xor.b64  	%rd2075, %rd2065, %rd2072;
	xor.b64  	%rd2076, %rd2075, %rd2067;
	xor.b64  	%rd2077, %rd2070, %rd2063;
	not.b64 	%rd2078, %rd2073;
	and.b64  	%rd2079, %rd2064, %rd2078;
	xor.b64  	%rd2080, %rd2079, %rd2065;
	xor.b64  	%rd2081, %rd2076, %rd2080;
	xor.b64  	%rd2082, %rd2074, %rd2077;
	xor.b64  	%rd2083, %rd2074, %rd2076;
	xor.b64  	%rd2084, %rd2077, %rd2080;
	xor.b64  	%rd2085, %rd2082, %rd2081;
	and.b64  	%rd2086, %rd2084, %rd2020;
	and.b64  	%rd2087, %rd2080, %rd2022;
	and.b64  	%rd2088, %rd2077, %rd2015;
	and.b64  	%rd2089, %rd2083, %rd2029;
	and.b64  	%rd2090, %rd2076, %rd2023;
	and.b64  	%rd2091, %rd2074, %rd2030;
	and.b64  	%rd2092, %rd2082, %rd2028;
	and.b64  	%rd2093, %rd2085, %rd2037;
	and.b64  	%rd2094, %rd2081, %rd2024;
	and.b64  	%rd2095, %rd2084, %rd2027;
	and.b64  	%rd2096, %rd2080, %rd2036;
	and.b64  	%rd2097, %rd2077, %rd2032;
	and.b64  	%rd2098, %rd2083, %rd2017;
	and.b64  	%rd2099, %rd2076, %rd2035;
	and.b64  	%rd2100, %rd2074, %rd2033;
	and.b64  	%rd2101, %rd2082, %rd2011;
	and.b64  	%rd2102, %rd2085, %rd2018;
	and.b64  	%rd2103, %rd2081, %rd2014;
	xor.b64  	%rd2104, %rd2102, %rd2101;
	xor.b64  	%rd2105, %rd2090, %rd2096;
	xor.b64  	%rd2106, %rd2086, %rd2088;
	xor.b64  	%rd2107, %rd2095, %rd2087;
	xor.b64  	%rd2108, %rd2094, %rd2098;
	xor.b64  	%rd2109, %rd2089, %rd2101;
	xor.b64  	%rd2110, %rd2109, %rd2102;
	xor.b64  	%rd2111, %rd2107, %rd2086;
	xor.b64  	%rd2112, %rd2091, %rd2099;
	xor.b64  	%rd2113, %rd2093, %rd2092;
	xor.b64  	%rd2114, %rd2093, %rd2108;
	xor.b64  	%rd2115, %rd2106, %rd2100;
	xor.b64  	%rd2116, %rd2088, %rd2091;
	xor.b64  	%rd2117, %rd2095, %rd2105;
	xor.b64  	%rd2118, %rd2105, %rd2097;
	xor.b64  	%rd2119, %rd2111, %rd2105;
	xor.b64  	%rd2120, %rd2117, %rd2113;
	xor.b64  	%rd2121, %rd2118, %rd2115;
	xor.b64  	%rd2122, %rd2120, %rd2110;
	xor.b64  	%rd2123, %rd2096, %rd2113;
	xor.b64  	%rd2124, %rd2123, %rd2111;
	xor.b64  	%rd2125, %rd2124, %rd2104;
	not.b64 	%rd2126, %rd2125;
	st.local.v2.u64 	[%rd3124+16], {%rd2126, %rd2122};
	xor.b64  	%rd2127, %rd2103, %rd2101;
	xor.b64  	%rd2128, %rd2127, %rd2092;
	xor.b64  	%rd2129, %rd2128, %rd2108;
	xor.b64  	%rd2130, %rd2129, %rd2115;
	not.b64 	%rd2131, %rd2130;
	xor.b64  	%rd2132, %rd2119, %rd2110;
	st.local.v2.u64 	[%rd3124], {%rd2132, %rd2131};
	xor.b64  	%rd2133, %rd2116, %rd2105;
	xor.b64  	%rd2134, %rd2133, %rd2107;
	xor.b64  	%rd2135, %rd2134, %rd2104;
	xor.b64  	%rd2136, %rd2121, %rd2114;
	xor.b64  	%rd2137, %rd2136, %rd2110;
	st.local.v2.u64 	[%rd3124+-16], {%rd2137, %rd2135};
	xor.b64  	%rd2138, %rd2090, %rd2112;
	xor.b64  	%rd2139, %rd2138, %rd2114;
	xor.b64  	%rd2140, %rd2139, %rd2104;
	not.b64 	%rd2141, %rd2140;
	xor.b64  	%rd2142, %rd2112, %rd2098;
	xor.b64  	%rd2143, %rd2142, %rd2106;
	xor.b64  	%rd2144, %rd2143, %rd2110;
	not.b64 	%rd2145, %rd2144;
	st.local.v2.u64 	[%rd3124+-32], {%rd2145, %rd2141};
	add.s32 	%r10, %r40, 8;
	add.s64 	%rd3124, %rd3124, 64;
	setp.lt.u32 	%p6, %r40, 120;
	mov.u32 	%r40, %r10;
	@%p6 bra 	$L__BB0_10;
	ld.param.u64 	%rd2992, [_Z9bs_cipherPmS_m_param_1];
	add.u64 	%rd2147, %SP, 1024;
	add.u64 	%rd367, %SPL, 1024;
	ld.local.v2.u64 	{%rd2148, %rd2149}, [%rd367];
	ld.local.v2.u64 	{%rd2150, %rd2151}, [%rd367+16];
	ld.local.v2.u64 	{%rd2152, %rd2153}, [%rd367+32];
	ld.local.v2.u64 	{%rd2154, %rd2155}, [%rd367+48];
	ld.local.v2.u64 	{%rd2156, %rd2157}, [%rd367+256];
	ld.local.v2.u64 	{%rd2158, %rd2159}, [%rd367+272];
	ld.local.v2.u64 	{%rd2160, %rd2161}, [%rd367+288];
	ld.local.v2.u64 	{%rd2162, %rd2163}, [%rd367+304];
	ld.local.v2.u64 	{%rd2164, %rd2165}, [%rd367+512];
	ld.local.v2.u64 	{%rd2166, %rd2167}, [%rd367+528];
	ld.local.v2.u64 	{%rd2168, %rd2169}, [%rd367+544];
	ld.local.v2.u64 	{%rd2170, %rd2171}, [%rd367+560];
	ld.local.v2.u64 	{%rd2172, %rd2173}, [%rd367+768];
	ld.local.v2.u64 	{%rd2174, %rd2175}, [%rd367+784];
	ld.local.v2.u64 	{%rd2176, %rd2177}, [%rd367+800];
	ld.local.v2.u64 	{%rd2178, %rd2179}, [%rd367+816];
	ld.local.v2.u64 	{%rd2180, %rd2181}, [%rd367+320];
	ld.local.v2.u64 	{%rd2182, %rd2183}, [%rd367+336];
	ld.local.v2.u64 	{%rd2184, %rd2185}, [%rd367+352];
	ld.local.v2.u64 	{%rd2186, %rd2187}, [%rd367+368];
	ld.local.v2.u64 	{%rd2188, %rd2189}, [%rd367+576];
	ld.local.v2.u64 	{%rd2190, %rd2191}, [%rd367+592];
	ld.local.v2.u64 	{%rd2192, %rd2193}, [%rd367+608];
	ld.local.v2.u64 	{%rd2194, %rd2195}, [%rd367+624];
	ld.local.v2.u64 	{%rd2196, %rd2197}, [%rd367+832];
	ld.local.v2.u64 	{%rd2198, %rd2199}, [%rd367+848];
	ld.local.v2.u64 	{%rd2200, %rd2201}, [%rd367+864];
	ld.local.v2.u64 	{%rd2202, %rd2203}, [%rd367+880];
	ld.local.v2.u64 	{%rd2204, %rd2205}, [%rd367+64];
	ld.local.v2.u64 	{%rd2206, %rd2207}, [%rd367+80];
	ld.local.v2.u64 	{%rd2208, %rd2209}, [%rd367+96];
	ld.local.v2.u64 	{%rd2210, %rd2211}, [%rd367+112];
	ld.local.v2.u64 	{%rd2212, %rd2213}, [%rd367+640];
	ld.local.v2.u64 	{%rd2214, %rd2215}, [%rd367+656];
	ld.local.v2.u64 	{%rd2216, %rd2217}, [%rd367+672];
	ld.local.v2.u64 	{%rd2218, %rd2219}, [%rd367+688];
	ld.local.v2.u64 	{%rd2220, %rd2221}, [%rd367+896];
	ld.local.v2.u64 	{%rd2222, %rd2223}, [%rd367+912];
	ld.local.v2.u64 	{%rd2224, %rd2225}, [%rd367+928];
	ld.local.v2.u64 	{%rd2226, %rd2227}, [%rd367+944];
	ld.local.v2.u64 	{%rd2228, %rd2229}, [%rd367+128];
	ld.local.v2.u64 	{%rd2230, %rd2231}, [%rd367+144];
	ld.local.v2.u64 	{%rd2232, %rd2233}, [%rd367+160];
	ld.local.v2.u64 	{%rd2234, %rd2235}, [%rd367+176];
	ld.local.v2.u64 	{%rd2236, %rd2237}, [%rd367+384];
	ld.local.v2.u64 	{%rd2238, %rd2239}, [%rd367+400];
	ld.local.v2.u64 	{%rd2240, %rd2241}, [%rd367+416];
	ld.local.v2.u64 	{%rd2242, %rd2243}, [%rd367+432];
	ld.local.v2.u64 	{%rd2244, %rd2245}, [%rd367+960];
	ld.local.v2.u64 	{%rd2246, %rd2247}, [%rd367+976];
	ld.local.v2.u64 	{%rd2248, %rd2249}, [%rd367+992];
	ld.local.v2.u64 	{%rd2250, %rd2251}, [%rd367+1008];
	ld.local.v2.u64 	{%rd2252, %rd2253}, [%rd367+192];
	ld.local.v2.u64 	{%rd2254, %rd2255}, [%rd367+208];
	ld.local.v2.u64 	{%rd2256, %rd2257}, [%rd367+224];
	ld.local.v2.u64 	{%rd2258, %rd2259}, [%rd367+240];
	ld.local.v2.u64 	{%rd2260, %rd2261}, [%rd367+448];
	ld.local.v2.u64 	{%rd2262, %rd2263}, [%rd367+464];
	ld.local.v2.u64 	{%rd2264, %rd2265}, [%rd367+480];
	ld.local.v2.u64 	{%rd2266, %rd2267}, [%rd367+496];
	ld.local.v2.u64 	{%rd2268, %rd2269}, [%rd367+704];
	ld.local.v2.u64 	{%rd2270, %rd2271}, [%rd367+720];
	ld.local.v2.u64 	{%rd2272, %rd2273}, [%rd367+736];
	ld.local.v2.u64 	{%rd2274, %rd2275}, [%rd367+752];
	st.local.v2.u64 	[%rd367+64], {%rd2180, %rd2181};
	st.local.v2.u64 	[%rd367+80], {%rd2182, %rd2183};
	st.local.v2.u64 	[%rd367+96], {%rd2184, %rd2185};
	st.local.v2.u64 	[%rd367+112], {%rd2186, %rd2187};
	st.local.v2.u64 	[%rd367+128], {%rd2212, %rd2213};
	st.local.v2.u64 	[%rd367+144], {%rd2214, %rd2215};
	st.local.v2.u64 	[%rd367+160], {%rd2216, %rd2217};
	st.local.v2.u64 	[%rd367+176], {%rd2218, %rd2219};
	st.local.v2.u64 	[%rd367+192], {%rd2244, %rd2245};
	st.local.v2.u64 	[%rd367+208], {%rd2246, %rd2247};
	st.local.v2.u64 	[%rd367+224], {%rd2248, %rd2249};
	st.local.v2.u64 	[%rd367+240], {%rd2250, %rd2251};
	st.local.v2.u64 	[%rd367+320], {%rd2188, %rd2189};
	st.local.v2.u64 	[%rd367+336], {%rd2190, %rd2191};
	st.local.v2.u64 	[%rd367+352], {%rd2192, %rd2193};
	st.local.v2.u64 	[%rd367+368], {%rd2194, %rd2195};
	st.local.v2.u64 	[%rd367+384], {%rd2220, %rd2221};
	st.local.v2.u64 	[%rd367+400], {%rd2222, %rd2223};
	st.local.v2.u64 	[%rd367+416], {%rd2224, %rd2225};
	st.local.v2.u64 	[%rd367+432], {%rd2226, %rd2227};
	st.local.v2.u64 	[%rd367+448], {%rd2252, %rd2253};
	st.local.v2.u64 	[%rd367+464], {%rd2254, %rd2255};
	st.local.v2.u64 	[%rd367+480], {%rd2256, %rd2257};
	st.local.v2.u64 	[%rd367+496], {%rd2258, %rd2259};
	st.local.v2.u64 	[%rd367+576], {%rd2196, %rd2197};
	st.local.v2.u64 	[%rd367+592], {%rd2198, %rd2199};
	st.local.v2.u64 	[%rd367+608], {%rd2200, %rd2201};
	st.local.v2.u64 	[%rd367+624], {%rd2202, %rd2203};
	st.local.v2.u64 	[%rd367+640], {%rd2228, %rd2229};
	st.local.v2.u64 	[%rd367+656], {%rd2230, %rd2231};
	st.local.v2.u64 	[%rd367+672], {%rd2232, %rd2233};
	st.local.v2.u64 	[%rd367+688], {%rd2234, %rd2235};
	st.local.v2.u64 	[%rd367+704], {%rd2260, %rd2261};
	st.local.v2.u64 	[%rd367+720], {%rd2262, %rd2263};
	st.local.v2.u64 	[%rd367+736], {%rd2264, %rd2265};
	st.local.v2.u64 	[%rd367+752], {%rd2266, %rd2267};
	st.local.v2.u64 	[%rd367+832], {%rd2204, %rd2205};
	st.local.v2.u64 	[%rd367+848], {%rd2206, %rd2207};
	st.local.v2.u64 	[%rd367+864], {%rd2208, %rd2209};
	st.local.v2.u64 	[%rd367+880], {%rd2210, %rd2211};
	st.local.v2.u64 	[%rd367+896], {%rd2236, %rd2237};
	st.local.v2.u64 	[%rd367+912], {%rd2238, %rd2239};
	st.local.v2.u64 	[%rd367+928], {%rd2240, %rd2241};
	st.local.v2.u64 	[%rd367+944], {%rd2242, %rd2243};
	st.local.v2.u64 	[%rd367+960], {%rd2268, %rd2269};
	st.local.v2.u64 	[%rd367+976], {%rd2270, %rd2271};
	st.local.v2.u64 	[%rd367+992], {%rd2272, %rd2273};
	st.local.v2.u64 	[%rd367+1008], {%rd2274, %rd2275};
	cvta.to.global.u64 	%rd2276, %rd2992;
	ld.global.u64 	%rd2277, [%rd2276+10240];
	xor.b64  	%rd2278, %rd2148, %rd2277;
	ld.global.u64 	%rd2279, [%rd2276+10248];
	xor.b64  	%rd2280, %rd2149, %rd2279;
	st.local.v2.u64 	[%rd367], {%rd2278, %rd2280};
	ld.global.u64 	%rd2281, [%rd2276+10256];
	xor.b64  	%rd2282, %rd2150, %rd2281;
	ld.global.u64 	%rd2283, [%rd2276+10264];
	xor.b64  	%rd2284, %rd2151, %rd2283;
	st.local.v2.u64 	[%rd367+16], {%rd2282, %rd2284};
	ld.global.u64 	%rd2285, [%rd2276+10272];
	xor.b64  	%rd2286, %rd2152, %rd2285;
	ld.global.u64 	%rd2287, [%rd2276+10280];
	xor.b64  	%rd2288, %rd2153, %rd2287;
	st.local.v2.u64 	[%rd367+32], {%rd2286, %rd2288};
	ld.global.u64 	%rd2289, [%rd2276+10288];
	xor.b64  	%rd2290, %rd2154, %rd2289;
	ld.global.u64 	%rd2291, [%rd2276+10296];
	xor.b64  	%rd2292, %rd2155, %rd2291;
	st.local.v2.u64 	[%rd367+48], {%rd2290, %rd2292};
	ld.global.u64 	%rd2293, [%rd2276+10304];
	xor.b64  	%rd2294, %rd2180, %rd2293;
	ld.global.u64 	%rd2295, [%rd2276+10312];
	xor.b64  	%rd2296, %rd2181, %rd2295;
	st.local.v2.u64 	[%rd367+64], {%rd2294, %rd2296};
	ld.global.u64 	%rd2297, [%rd2276+10320];
	xor.b64  	%rd2298, %rd2182, %rd2297;
	ld.global.u64 	%rd2299, [%rd2276+10328];
	xor.b64  	%rd2300, %rd2183, %rd2299;
	st.local.v2.u64 	[%rd367+80], {%rd2298, %rd2300};
	ld.global.u64 	%rd2301, [%rd2276+10336];
	xor.b64  	%rd2302, %rd2184, %rd2301;
	ld.global.u64 	%rd2303, [%rd2276+10344];
	xor.b64  	%rd2304, %rd2185, %rd2303;
	st.local.v2.u64 	[%rd367+96], {%rd2302, %rd2304};
	ld.global.u64 	%rd2305, [%rd2276+10352];
	xor.b64  	%rd2306, %rd2186, %rd2305;
	ld.global.u64 	%rd2307, [%rd2276+10360];
	xor.b64  	%rd2308, %rd2187, %rd2307;
	st.local.v2.u64 	[%rd367+112], {%rd2306, %rd2308};
	ld.global.u64 	%rd2309, [%rd2276+10368];
	xor.b64  	%rd2310, %rd2212, %rd2309;
	ld.global.u64 	%rd2311, [%rd2276+10376];
	xor.b64  	%rd2312, %rd2213, %rd2311;
	st.local.v2.u64 	[%rd367+128], {%rd2310, %rd2312};
	ld.global.u64 	%rd2313, [%rd2276+10384];
	xor.b64  	%rd2314, %rd2214, %rd2313;
	ld.global.u64 	%rd2315, [%rd2276+10392];
	xor.b64  	%rd2316, %rd2215, %rd2315;
	st.local.v2.u64 	[%rd367+144], {%rd2314, %rd2316};
	ld.global.u64 	%rd2317, [%rd2276+10400];
	xor.b64  	%rd2318, %rd2216, %rd2317;
	ld.global.u64 	%rd2319, [%rd2276+10408];
	xor.b64  	%rd2320, %rd2217, %rd2319;
	st.local.v2.u64 	[%rd367+160], {%rd2318, %rd2320};
	ld.global.u64 	%rd2321, [%rd2276+10416];
	xor.b64  	%rd2322, %rd2218, %rd2321;
	ld.global.u64 	%rd2323, [%rd2276+10424];
	xor.b64  	%rd2324, %rd2219, %rd2323;
	st.local.v2.u64 	[%rd367+176], {%rd2322, %rd2324};
	ld.global.u64 	%rd2325, [%rd2276+10432];
	xor.b64  	%rd2326, %rd2244, %rd2325;
	ld.global.u64 	%rd2327, [%rd2276+10440];
	xor.b64  	%rd2328, %rd2245, %rd2327;
	st.local.v2.u64 	[%rd367+192], {%rd2326, %rd2328};
	ld.global.u64 	%rd2329, [%rd2276+10448];
	xor.b64  	%rd2330, %rd2246, %rd2329;
	ld.global.u64 	%rd2331, [%rd2276+10456];
	xor.b64  	%rd2332, %rd2247, %rd2331;
	st.local.v2.u64 	[%rd367+208], {%rd2330, %rd2332};
	ld.global.u64 	%rd2333, [%rd2276+10464];
	xor.b64  	%rd2334, %rd2248, %rd2333;
	ld.global.u64 	%rd2335, [%rd2276+10472];
	xor.b64  	%rd2336, %rd2249, %rd2335;
	st.local.v2.u64 	[%rd367+224], {%rd2334, %rd2336};
	ld.global.u64 	%rd2337, [%rd2276+10480];
	xor.b64  	%rd2338, %rd2250, %rd2337;
	ld.global.u64 	%rd2339, [%rd2276+10488];
	xor.b64  	%rd2340, %rd2251, %rd2339;
	st.local.v2.u64 	[%rd367+240], {%rd2338, %rd2340};
	ld.global.u64 	%rd2341, [%rd2276+10496];
	xor.b64  	%rd2342, %rd2156, %rd2341;
	ld.global.u64 	%rd2343, [%rd2276+10504];
	xor.b64  	%rd2344, %rd2157, %rd2343;
	st.local.v2.u64 	[%rd367+256], {%rd2342, %rd2344};
	ld.global.u64 	%rd2345, [%rd2276+10512];
	xor.b64  	%rd2346, %rd2158, %rd2345;
	ld.global.u64 	%rd2347, [%rd2276+10520];
	xor.b64  	%rd2348, %rd2159, %rd2347;
	st.local.v2.u64 	[%rd367+272], {%rd2346, %rd2348};
	ld.global.u64 	%rd2349, [%rd2276+10528];
	xor.b64  	%rd2350, %rd2160, %rd2349;
	ld.global.u64 	%rd2351, [%rd2276+10536];
	xor.b64  	%rd2352, %rd2161, %rd2351;
	st.local.v2.u64 	[%rd367+288], {%rd2350, %rd2352};
	ld.global.u64 	%rd2353, [%rd2276+10544];
	xor.b64  	%rd2354, %rd2162, %rd2353;
	ld.global.u64 	%rd2355, [%rd2276+10552];
	xor.b64  	%rd2356, %rd2163, %rd2355;
	st.local.v2.u64 	[%rd367+304], {%rd2354, %rd2356};
	ld.global.u64 	%rd2357, [%rd2276+10560];
	xor.b64  	%rd2358, %rd2188, %rd2357;
	ld.global.u64 	%rd2359, [%rd2276+10568];
	xor.b64  	%rd2360, %rd2189, %rd2359;
	st.local.v2.u64 	[%rd367+320], {%rd2358, %rd2360};
	ld.global.u64 	%rd2361, [%rd2276+10576];
	xor.b64  	%rd2362, %rd2190, %rd2361;
	ld.global.u64 	%rd2363, [%rd2276+10584];
	xor.b64  	%rd2364, %rd2191, %rd2363;
	st.local.v2.u64 	[%rd367+336], {%rd2362, %rd2364};
	ld.global.u64 	%rd2365, [%rd2276+10592];
	xor.b64  	%rd2366, %rd2192, %rd2365;
	ld.global.u64 	%rd2367, [%rd2276+10600];
	xor.b64  	%rd2368, %rd2193, %rd2367;
	st.local.v2.u64 	[%rd367+352], {%rd2366, %rd2368};
	ld.global.u64 	%rd2369, [%rd2276+10608];
	xor.b64  	%rd2370, %rd2194, %rd2369;
	ld.global.u64 	%rd2371, [%rd2276+10616];
	xor.b64  	%rd2372, %rd2195, %rd2371;
	st.local.v2.u64 	[%rd367+368], {%rd2370, %rd2372};
	ld.global.u64 	%rd2373, [%rd2276+10624];
	xor.b64  	%rd2374, %rd2220, %rd2373;
	ld.global.u64 	%rd2375, [%rd2276+10632];
	xor.b64  	%rd2376, %rd2221, %rd2375;
	st.local.v2.u64 	[%rd367+384], {%rd2374, %rd2376};
	ld.global.u64 	%rd2377, [%rd2276+10640];
	xor.b64  	%rd2378, %rd2222, %rd2377;
	ld.global.u64 	%rd2379, [%rd2276+10648];
	xor.b64  	%rd2380, %rd2223, %rd2379;
	st.local.v2.u64 	[%rd367+400], {%rd2378, %rd2380};
	ld.global.u64 	%rd2381, [%rd2276+10656];
	xor.b64  	%rd2382, %rd2224, %rd2381;
	ld.global.u64 	%rd2383, [%rd2276+10664];
	xor.b64  	%rd2384, %rd2225, %rd2383;
	st.local.v2.u64 	[%rd367+416], {%rd2382, %rd2384};
	ld.global.u64 	%rd2385, [%rd2276+10672];
	xor.b64  	%rd2386, %rd2226, %rd2385;
	ld.global.u64 	%rd2387, [%rd2276+10680];
	xor.b64  	%rd2388, %rd2227, %rd2387;
	st.local.v2.u64 	[%rd367+432], {%rd2386, %rd2388};
	ld.global.u64 	%rd2389, [%rd2276+10688];
	xor.b64  	%rd2390, %rd2252, %rd2389;
	ld.global.u64 	%rd2391, [%rd2276+10696];
	xor.b64  	%rd2392, %rd2253, %rd2391;
	st.local.v2.u64 	[%rd367+448], {%rd2390, %rd2392};
	ld.global.u64 	%rd2393, [%rd2276+10704];
	xor.b64  	%rd2394, %rd2254, %rd2393;
	ld.global.u64 	%rd2395, [%rd2276+10712];
	xor.b64  	%rd2396, %rd2255, %rd2395;
	st.local.v2.u64 	[%rd367+464], {%rd2394, %rd2396};
	ld.global.u64 	%rd2397, [%rd2276+10720];
	xor.b64  	%rd2398, %rd2256, %rd2397;
	ld.global.u64 	%rd2399, [%rd2276+10728];
	xor.b64  	%rd2400, %rd2257, %rd2399;
	st.local.v2.u64 	[%rd367+480], {%rd2398, %rd2400};
	ld.global.u64 	%rd2401, [%rd2276+10736];
	xor.b64  	%rd2402, %rd2258, %rd2401;
	ld.global.u64 	%rd2403, [%rd2276+10744];
	xor.b64  	%rd2404, %rd2259, %rd2403;
	st.local.v2.u64 	[%rd367+496], {%rd2402, %rd2404};
	ld.global.u64 	%rd2405, [%rd2276+10752];
	xor.b64  	%rd2406, %rd2164, %rd2405;
	ld.global.u64 	%rd2407, [%rd2276+10760];
	xor.b64  	%rd2408, %rd2165, %rd2407;
	st.local.v2.u64 	[%rd367+512], {%rd2406, %rd2408};
	ld.global.u64 	%rd2409, [%rd2276+10768];
	xor.b64  	%rd2410, %rd2166, %rd2409;
	ld.global.u64 	%rd2411, [%rd2276+10776];
	xor.b64  	%rd2412, %rd2167, %rd2411;
	st.local.v2.u64 	[%rd367+528], {%rd2410, %rd2412};
	ld.global.u64 	%rd2413, [%rd2276+10784];
	xor.b64  	%rd2414, %rd2168, %rd2413;
	ld.global.u64 	%rd2415, [%rd2276+10792];
	xor.b64  	%rd2416, %rd2169, %rd2415;
	st.local.v2.u64 	[%rd367+544], {%rd2414, %rd2416};
	ld.global.u64 	%rd2417, [%rd2276+10800];
	xor.b64  	%rd2418, %rd2170, %rd2417;
	ld.global.u64 	%rd2419, [%rd2276+10808];
	xor.b64  	%rd2420, %rd2171, %rd2419;
	st.local.v2.u64 	[%rd367+560], {%rd2418, %rd2420};
	ld.global.u64 	%rd2421, [%rd2276+10816];
	xor.b64  	%rd2422, %rd2196, %rd2421;
	ld.global.u64 	%rd2423, [%rd2276+10824];
	xor.b64  	%rd2424, %rd2197, %rd2423;
	st.local.v2.u64 	[%rd367+576], {%rd2422, %rd2424};
	ld.global.u64 	%rd2425, [%rd2276+10832];
	xor.b64  	%rd2426, %rd2198, %rd2425;
	ld.global.u64 	%rd2427, [%rd2276+10840];
	xor.b64  	%rd2428, %rd2199, %rd2427;
	st.local.v2.u64 	[%rd367+592], {%rd2426, %rd2428};
	ld.global.u64 	%rd2429, [%rd2276+10848];
	xor.b64  	%rd2430, %rd2200, %rd2429;
	ld.global.u64 	%rd2431, [%rd2276+10856];
	xor.b64  	%rd2432, %rd2201, %rd2431;
	st.local.v2.u64 	[%rd367+608], {%rd2430, %rd2432};
	ld.global.u64 	%rd2433, [%rd2276+10864];
	xor.b64  	%rd2434, %rd2202, %rd2433;
	ld.global.u64 	%rd2435, [%rd2276+10872];
	xor.b64  	%rd2436, %rd2203, %rd2435;
	st.local.v2.u64 	[%rd367+624], {%rd2434, %rd2436};
	ld.global.u64 	%rd2437, [%rd2276+10880];
	xor.b64  	%rd2438, %rd2228, %rd2437;
	ld.global.u64 	%rd2439, [%rd2276+10888];
	xor.b64  	%rd2440, %rd2229, %rd2439;
	st.local.v2.u64 	[%rd367+640], {%rd2438, %rd2440};
	ld.global.u64 	%rd2441, [%rd2276+10896];
	xor.b64  	%rd2442, %rd2230, %rd2441;
	ld.global.u64 	%rd2443, [%rd2276+10904];
	xor.b64  	%rd2444, %rd2231, %rd2443;
	st.local.v2.u64 	[%rd367+656], {%rd2442, %rd2444};
	ld.global.u64 	%rd2445, [%rd2276+10912];
	xor.b64  	%rd2446, %rd2232, %rd2445;
	ld.global.u64 	%rd2447, [%rd2276+10920];
	xor.b64  	%rd2448, %rd2233, %rd2447;
	st.local.v2.u64 	[%rd367+672], {%rd2446, %rd2448};
	ld.global.u64 	%rd2449, [%rd2276+10928];
	xor.b64  	%rd2450, %rd2234, %rd2449;
	ld.global.u64 	%rd2451, [%rd2276+10936];
	xor.b64  	%rd2452, %rd2235, %rd2451;
	st.local.v2.u64 	[%rd367+688], {%rd2450, %rd2452};
	ld.global.u64 	%rd2453, [%rd2276+10944];
	xor.b64  	%rd2454, %rd2260, %rd2453;
	ld.global.u64 	%rd2455, [%rd2276+10952];
	xor.b64  	%rd2456, %rd2261, %rd2455;
	st.local.v2.u64 	[%rd367+704], {%rd2454, %rd2456};
	ld.global.u64 	%rd2457, [%rd2276+10960];
	xor.b64  	%rd2458, %rd2262, %rd2457;
	ld.global.u64 	%rd2459, [%rd2276+10968];
	xor.b64  	%rd2460, %rd2263, %rd2459;
	st.local.v2.u64 	[%rd367+720], {%rd2458, %rd2460};
	ld.global.u64 	%rd2461, [%rd2276+10976];
	xor.b64  	%rd2462, %rd2264, %rd2461;
	ld.global.u64 	%rd2463, [%rd2276+10984];
	xor.b64  	%rd2464, %rd2265, %rd2463;
	st.local.v2.u64 	[%rd367+736], {%rd2462, %rd2464};
	ld.global.u64 	%rd2465, [%rd2276+10992];
	xor.b64  	%rd2466, %rd2266, %rd2465;
	ld.global.u64 	%rd2467, [%rd2276+11000];
	xor.b64  	%rd2468, %rd2267, %rd2467;
	st.local.v2.u64 	[%rd367+752], {%rd2466, %rd2468};
	ld.global.u64 	%rd2469, [%rd2276+11008];
	xor.b64  	%rd2470, %rd2172, %rd2469;
	ld.global.u64 	%rd2471, [%rd2276+11016];
	xor.b64  	%rd2472, %rd2173, %rd2471;
	st.local.v2.u64 	[%rd367+768], {%rd2470, %rd2472};
	ld.global.u64 	%rd2473, [%rd2276+11024];
	xor.b64  	%rd2474, %rd2174, %rd2473;
	ld.global.u64 	%rd2475, [%rd2276+11032];
	xor.b64  	%rd2476, %rd2175, %rd2475;
	st.local.v2.u64 	[%rd367+784], {%rd2474, %rd2476};
	ld.global.u64 	%rd2477, [%rd2276+11040];
	xor.b64  	%rd2478, %rd2176, %rd2477;
	ld.global.u64 	%rd2479, [%rd2276+11048];
	xor.b64  	%rd2480, %rd2177, %rd2479;
	st.local.v2.u64 	[%rd367+800], {%rd2478, %rd2480};
	ld.global.u64 	%rd2481, [%rd2276+11056];
	xor.b64  	%rd2482, %rd2178, %rd2481;
	ld.global.u64 	%rd2483, [%rd2276+11064];
	xor.b64  	%rd2484, %rd2179, %rd2483;
	st.local.v2.u64 	[%rd367+816], {%rd2482, %rd2484};
	ld.global.u64 	%rd2485, [%rd2276+11072];
	xor.b64  	%rd2486, %rd2204, %rd2485;
	ld.global.u64 	%rd2487, [%rd2276+11080];
	xor.b64  	%rd2488, %rd2205, %rd2487;
	st.local.v2.u64 	[%rd367+832], {%rd2486, %rd2488};
	ld.global.u64 	%rd2489, [%rd2276+11088];
	xor.b64  	%rd2490, %rd2206, %rd2489;
	ld.global.u64 	%rd2491, [%rd2276+11096];
	xor.b64  	%rd2492, %rd2207, %rd2491;
	st.local.v2.u64 	[%rd367+848], {%rd2490, %rd2492};
	ld.global.u64 	%rd2493, [%rd2276+11104];
	xor.b64  	%rd2494, %rd2208, %rd2493;
	ld.global.u64 	%rd2495, [%rd2276+11112];
	xor.b64  	%rd2496, %rd2209, %rd2495;
	st.local.v2.u64 	[%rd367+864], {%rd2494, %rd2496};
	ld.global.u64 	%rd2497, [%rd2276+11120];
	xor.b64  	%rd2498, %rd2210, %rd2497;
	ld.global.u64 	%rd2499, [%rd2276+11128];
	xor.b64  	%rd2500, %rd2211, %rd2499;
	st.local.v2.u64 	[%rd367+880], {%rd2498, %rd2500};
	ld.global.u64 	%rd2501, [%rd2276+11136];
	xor.b64  	%rd2502, %rd2236, %rd2501;
	ld.global.u64 	%rd2503, [%rd2276+11144];
	xor.b64  	%rd2504, %rd2237, %rd2503;
	st.local.v2.u64 	[%rd367+896], {%rd2502, %rd2504};
	ld.global.u64 	%rd2505, [%rd2276+11152];
	xor.b64  	%rd2506, %rd2238, %rd2505;
	ld.global.u64 	%rd2507, [%rd2276+11160];
	xor.b64  	%rd2508, %rd2239, %rd2507;
	st.local.v2.u64 	[%rd367+912], {%rd2506, %rd2508};
	ld.global.u64 	%rd2509, [%rd2276+11168];
	xor.b64  	%rd2510, %rd2240, %rd2509;
	ld.global.u64 	%rd2511, [%rd2276+11176];
	xor.b64  	%rd2512, %rd2241, %rd2511;
	st.local.v2.u64 	[%rd367+928], {%rd2510, %rd2512};
	ld.global.u64 	%rd2513, [%rd2276+11184];
	xor.b64  	%rd2514, %rd2242, %rd2513;
	ld.global.u64 	%rd2515, [%rd2276+11192];
	xor.b64  	%rd2516, %rd2243, %rd2515;
	st.local.v2.u64 	[%rd367+944], {%rd2514, %rd2516};
	ld.global.u64 	%rd2517, [%rd2276+11200];
	xor.b64  	%rd2518, %rd2268, %rd2517;
	ld.global.u64 	%rd2519, [%rd2276+11208];
	xor.b64  	%rd2520, %rd2269, %rd2519;
	st.local.v2.u64 	[%rd367+960], {%rd2518, %rd2520};
	ld.global.u64 	%rd2521, [%rd2276+11216];
	xor.b64  	%rd2522, %rd2270, %rd2521;
	ld.global.u64 	%rd2523, [%rd2276+11224];
	xor.b64  	%rd2524, %rd2271, %rd2523;
	st.local.v2.u64 	[%rd367+976], {%rd2522, %rd2524};
	ld.global.u64 	%rd2525, [%rd2276+11232];
	xor.b64  	%rd2526, %rd2272, %rd2525;
	ld.global.u64 	%rd2527, [%rd2276+11240];
	xor.b64  	%rd2528, %rd2273, %rd2527;
	st.local.v2.u64 	[%rd367+992], {%rd2526, %rd2528};
	ld.global.u64 	%rd2529, [%rd2276+11248];
	xor.b64  	%rd2530, %rd2274, %rd2529;
	ld.global.u64 	%rd2531, [%rd2276+11256];
	xor.b64  	%rd2532, %rd2275, %rd2531;
	st.local.v2.u64 	[%rd367+1008], {%rd2530, %rd2532};
	mov.b64 	%rd3126, -1;
	mov.u64 	%rd3125, %rd1;
$L__BB0_12:
	mov.b32 	%r26, 0;
	st.local.v2.u32 	[%rd3125], {%r26, %r26};
	add.s64 	%rd3126, %rd3126, 1;
	add.s64 	%rd3125, %rd3125, 8;
	setp.lt.u64 	%p7, %rd3126, 127;
	@%p7 bra 	$L__BB0_12;
	mov.b32 	%r41, 0;
	mov.u64 	%rd3127, %rd367;
$L__BB0_14:
	ld.local.u64 	%rd2533, [%rd3127];
	shr.u32 	%r28, %r41, 6;
	and.b32  	%r29, %r41, 63;
	mov.b64 	%rd2534, 1;
	shl.b64 	%rd2535, %rd2534, %r29;
	and.b64  	%rd2536, %rd2533, 1;
	neg.s64 	%rd2537, %rd2536;
	and.b64  	%rd2538, %rd2537, %rd2535;
	mul.wide.u32 	%rd2539, %r28, 8;
	add.s64 	%rd2540, %rd1, %rd2539;
	ld.local.u64 	%rd2541, [%rd2540];
	or.b64  	%rd2542, %rd2541, %rd2538;
	st.local.u64 	[%rd2540], %rd2542;
	shl.b64 	%rd2543, %rd2533, 62;
	shr.s64 	%rd2544, %rd2543, 63;
	and.b64  	%rd2545, %rd2544, %rd2535;
	ld.local.u64 	%rd2546, [%rd2540+16];
	or.b64  	%rd2547, %rd2546, %rd2545;
	st.local.u64 	[%rd2540+16], %rd2547;
	shl.b64 	%rd2548, %rd2533, 61;
	shr.s64 	%rd2549, %rd2548, 63;
	and.b64  	%rd2550, %rd2549, %rd2535;
	ld.local.u64 	%rd2551, [%rd2540+32];
	or.b64  	%rd2552, %rd2551, %rd2550;
	st.local.u64 	[%rd2540+32], %rd2552;
	shl.b64 	%rd2553, %rd2533, 60;
	shr.s64 	%rd2554, %rd2553, 63;
	and.b64  	%rd2555, %rd2554, %rd2535;
	ld.local.u64 	%rd2556, [%rd2540+48];
	or.b64  	%rd2557, %rd2556, %rd2555;
	st.local.u64 	[%rd2540+48], %rd2557;
	shl.b64 	%rd2558, %rd2533, 59;
	shr.s64 	%rd2559, %rd2558, 63;
	and.b64  	%rd2560, %rd2559, %rd2535;
	ld.local.u64 	%rd2561, [%rd2540+64];
	or.b64  	%rd2562, %rd2561, %rd2560;
	st.local.u64 	[%rd2540+64], %rd2562;
	shl.b64 	%rd2563, %rd2533, 58;
	shr.s64 	%rd2564, %rd2563, 63;
	and.b64  	%rd2565, %rd2564, %rd2535;
	ld.local.u64 	%rd2566, [%rd2540+80];
	or.b64  	%rd2567, %rd2566, %rd2565;
	st.local.u64 	[%rd2540+80], %rd2567;
	shl.b64 	%rd2568, %rd2533, 57;
	shr.s64 	%rd2569, %rd2568, 63;
	and.b64  	%rd2570, %rd2569, %rd2535;
	ld.local.u64 	%rd2571, [%rd2540+96];
	or.b64  	%rd2572, %rd2571, %rd2570;
	st.local.u64 	[%rd2540+96], %rd2572;
	shl.b64 	%rd2573, %rd2533, 56;
	shr.s64 	%rd2574, %rd2573, 63;
	and.b64  	%rd2575, %rd2574, %rd2535;
	ld.local.u64 	%rd2576, [%rd2540+112];
	or.b64  	%rd2577, %rd2576, %rd2575;
	st.local.u64 	[%rd2540+112], %rd2577;
	shl.b64 	%rd2578, %rd2533, 55;
	shr.s64 	%rd2579, %rd2578, 63;
	and.b64  	%rd2580, %rd2579, %rd2535;
	ld.local.u64 	%rd2581, [%rd2540+128];
	or.b64  	%rd2582, %rd2581, %rd2580;
	st.local.u64 	[%rd2540+128], %rd2582;
	shl.b64 	%rd2583, %rd2533, 54;
	shr.s64 	%rd2584, %rd2583, 63;
	and.b64  	%rd2585, %rd2584, %rd2535;
	ld.local.u64 	%rd2586, [%rd2540+144];
	or.b64  	%rd2587, %rd2586, %rd2585;
	st.local.u64 	[%rd2540+144], %rd2587;
	shl.b64 	%rd2588, %rd2533, 53;
	shr.s64 	%rd2589, %rd2588, 63;
	and.b64  	%rd2590, %rd2589, %rd2535;
	ld.local.u64 	%rd2591, [%rd2540+160];
	or.b64  	%rd2592, %rd2591, %rd2590;
	st.local.u64 	[%rd2540+160], %rd2592;
	shl.b64 	%rd2593, %rd2533, 52;
	shr.s64 	%rd2594, %rd2593, 63;
	and.b64  	%rd2595, %rd2594, %rd2535;
	ld.local.u64 	%rd2596, [%rd2540+176];
	or.b64  	%rd2597, %rd2596, %rd2595;
	st.local.u64 	[%rd2540+176], %rd2597;
	shl.b64 	%rd2598, %rd2533, 51;
	shr.s64 	%rd2599, %rd2598, 63;
	and.b64  	%rd2600, %rd2599, %rd2535;
	ld.local.u64 	%rd2601, [%rd2540+192];
	or.b64  	%rd2602, %rd2601, %rd2600;
	st.local.u64 	[%rd2540+192], %rd2602;
	shl.b64 	%rd2603, %rd2533, 50;
	shr.s64 	%rd2604, %rd2603, 63;
	and.b64  	%rd2605, %rd2604, %rd2535;
	ld.local.u64 	%rd2606, [%rd2540+208];
	or.b64  	%rd2607, %rd2606, %rd2605;
	st.local.u64 	[%rd2540+208], %rd2607;
	shl.b64 	%rd2608, %rd2533, 49;
	shr.s64 	%rd2609, %rd2608, 63;
	and.b64  	%rd2610, %rd2609, %rd2535;
	ld.local.u64 	%rd2611, [%rd2540+224];
	or.b64  	%rd2612, %rd2611, %rd2610;
	st.local.u64 	[%rd2540+224], %rd2612;
	shl.b64 	%rd2613, %rd2533, 48;
	shr.s64 	%rd2614, %rd2613, 63;
	and.b64  	%rd2615, %rd2614, %rd2535;
	ld.local.u64 	%rd2616, [%rd2540+240];
	or.b64  	%rd2617, %rd2616, %rd2615;
	st.local.u64 	[%rd2540+240], %rd2617;
	shl.b64 	%rd2618, %rd2533, 47;
	shr.s64 	%rd2619, %rd2618, 63;
	and.b64  	%rd2620, %rd2619, %rd2535;
	ld.local.u64 	%rd2621, [%rd2540+256];
	or.b64  	%rd2622, %rd2621, %rd2620;
	st.local.u64 	[%rd2540+256], %rd2622;
	shl.b64 	%rd2623, %rd2533, 46;
	shr.s64 	%rd2624, %rd2623, 63;
	and.b64  	%rd2625, %rd2624, %rd2535;
	ld.local.u64 	%rd2626, [%rd2540+272];
	or.b64  	%rd2627, %rd2626, %rd2625;
	st.local.u64 	[%rd2540+272], %rd2627;
	shl.b64 	%rd2628, %rd2533, 45;
	shr.s64 	%rd2629, %rd2628, 63;
	and.b64  	%rd2630, %rd2629, %rd2535;
	ld.local.u64 	%rd2631, [%rd2540+288];
	or.b64  	%rd2632, %rd2631, %rd2630;
	st.local.u64 	[%rd2540+288], %rd2632;
	shl.b64 	%rd2633, %rd2533, 44;
	shr.s64 	%rd2634, %rd2633, 63;
	and.b64  	%rd2635, %rd2634, %rd2535;
	ld.local.u64 	%rd2636, [%rd2540+304];
	or.b64  	%rd2637, %rd2636, %rd2635;
	st.local.u64 	[%rd2540+304], %rd2637;
	shl.b64 	%rd2638, %rd2533, 43;
	shr.s64 	%rd2639, %rd2638, 63;
	and.b64  	%rd2640, %rd2639, %rd2535;
	ld.local.u64 	%rd2641, [%rd2540+320];
	or.b64  	%rd2642, %rd2641, %rd2640;
	st.local.u64 	[%rd2540+320], %rd2642;
	shl.b64 	%rd2643, %rd2533, 42;
	shr.s64 	%rd2644, %rd2643, 63;
	and.b64  	%rd2645, %rd2644, %rd2535;
	ld.local.u64 	%rd2646, [%rd2540+336];
	or.b64  	%rd2647, %rd2646, %rd2645;
	st.local.u64 	[%rd2540+336], %rd2647;
	shl.b64 	%rd2648, %rd2533, 41;
	shr.s64 	%rd2649, %rd2648, 63;
	and.b64  	%rd2650, %rd2649, %rd2535;
	ld.local.u64 	%rd2651, [%rd2540+352];
	or.b64  	%rd2652, %rd2651, %rd2650;
	st.local.u64 	[%rd2540+352], %rd2652;
	shl.b64 	%rd2653, %rd2533, 40;
	shr.s64 	%rd2654, %rd2653, 63;
	and.b64  	%rd2655, %rd2654, %rd2535;
	ld.local.u64 	%rd2656, [%rd2540+368];
	or.b64  	%rd2657, %rd2656, %rd2655;
	st.local.u64 	[%rd2540+368], %rd2657;
	shl.b64 	%rd2658, %rd2533, 39;
	shr.s64 	%rd2659, %rd2658, 63;
	and.b64  	%rd2660, %rd2659, %rd2535;
	ld.local.u64 	%rd2661, [%rd2540+384];
	or.b64  	%rd2662, %rd2661, %rd2660;
	st.local.u64 	[%rd2540+384], %rd2662;
	shl.b64 	%rd2663, %rd2533, 38;
	shr.s64 	%rd2664, %rd2663, 63;
	and.b64  	%rd2665, %rd2664, %rd2535;
	ld.local.u64 	%rd2666, [%rd2540+400];
	or.b64  	%rd2667, %rd2666, %rd2665;
	st.local.u64 	[%rd2540+400], %rd2667;
	shl.b64 	%rd2668, %rd2533, 37;
	shr.s64 	%rd2669, %rd2668, 63;
	and.b64  	%rd2670, %rd2669, %rd2535;
	ld.local.u64 	%rd2671, [%rd2540+416];
	or.b64  	%rd2672, %rd2671, %rd2670;
	st.local.u64 	[%rd2540+416], %rd2672;
	shl.b64 	%rd2673, %rd2533, 36;
	shr.s64 	%rd2674, %rd2673, 63;
	and.b64  	%rd2675, %rd2674, %rd2535;
	ld.local.u64 	%rd2676, [%rd2540+432];
	or.b64  	%rd2677, %rd2676, %rd2675;
	st.local.u64 	[%rd2540+432], %rd2677;
	shl.b64 	%rd2678, %rd2533, 35;
	shr.s64 	%rd2679, %rd2678, 63;
	and.b64  	%rd2680, %rd2679, %rd2535;
	ld.local.u64 	%rd2681, [%rd2540+448];
	or.b64  	%rd2682, %rd2681, %rd2680;
	st.local.u64 	[%rd2540+448], %rd2682;
	shl.b64 	%rd2683, %rd2533, 34;
	shr.s64 	%rd2684, %rd2683, 63;
	and.b64  	%rd2685, %rd2684, %rd2535;
	ld.local.u64 	%rd2686, [%rd2540+464];
	or.b64  	%rd2687, %rd2686, %rd2685;
	st.local.u64 	[%rd2540+464], %rd2687;
	shl.b64 	%rd2688, %rd2533, 33;
	shr.s64 	%rd2689, %rd2688, 63;
	and.b64  	%rd2690, %rd2689, %rd2535;
	ld.local.u64 	%rd2691, [%rd2540+480];
	or.b64  	%rd2692, %rd2691, %rd2690;
	st.local.u64 	[%rd2540+480], %rd2692;
	shl.b64 	%rd2693, %rd2533, 32;
	shr.s64 	%rd2694, %rd2693, 63;
	and.b64  	%rd2695, %rd2694, %rd2535;
	ld.local.u64 	%rd2696, [%rd2540+496];
	or.b64  	%rd2697, %rd2696, %rd2695;
	st.local.u64 	[%rd2540+496], %rd2697;
	shl.b64 	%rd2698, %rd2533, 31;
	shr.s64 	%rd2699, %rd2698, 63;
	and.b64  	%rd2700, %rd2699, %rd2535;
	ld.local.u64 	%rd2701, [%rd2540+512];
	or.b64  	%rd2702, %rd2701, %rd2700;
	st.local.u64 	[%rd2540+512], %rd2702;
	shl.b64 	%rd2703, %rd2533, 30;
	shr.s64 	%rd2704, %rd2703, 63;
	and.b64  	%rd2705, %rd2704, %rd2535;
	ld.local.u64 	%rd2706, [%rd2540+528];
	or.b64  	%rd2707, %rd2706, %rd2705;
	st.local.u64 	[%rd2540+528], %rd2707;
	shl.b64 	%rd2708, %rd2533, 29;
	shr.s64 	%rd2709, %rd2708, 63;
	and.b64  	%rd2710, %rd2709, %rd2535;
	ld.local.u64 	%rd2711, [%rd2540+544];
	or.b64  	%rd2712, %rd2711, %rd2710;
	st.local.u64 	[%rd2540+544], %rd2712;
	shl.b64 	%rd2713, %rd2533, 28;
	shr.s64 	%rd2714, %rd2713, 63;
	and.b64  	%rd2715, %rd2714, %rd2535;
	ld.local.u64 	%rd2716, [%rd2540+560];
	or.b64  	%rd2717, %rd2716, %rd2715;
	st.local.u64 	[%rd2540+560], %rd2717;
	shl.b64 	%rd2718, %rd2533, 27;
	shr.s64 	%rd2719, %rd2718, 63;
	and.b64  	%rd2720, %rd2719, %rd2535;
	ld.local.u64 	%rd2721, [%rd2540+576];
	or.b64  	%rd2722, %rd2721, %rd2720;
	st.local.u64 	[%rd2540+576], %rd2722;
	shl.b64 	%rd2723, %rd2533, 26;
	shr.s64 	%rd2724, %rd2723, 63;
	and.b64  	%rd2725, %rd2724, %rd2535;
	ld.local.u64 	%rd2726, [%rd2540+592];
	or.b64  	%rd2727, %rd2726, %rd2725;
	st.local.u64 	[%rd2540+592], %rd2727;
	shl.b64 	%rd2728, %rd2533, 25;
	shr.s64 	%rd2729, %rd2728, 63;
	and.b64  	%rd2730, %rd2729, %rd2535;
	ld.local.u64 	%rd2731, [%rd2540+608];
	or.b64  	%rd2732, %rd2731, %rd2730;
	st.local.u64 	[%rd2540+608], %rd2732;
	shl.b64 	%rd2733, %rd2533, 24;
	shr.s64 	%rd2734, %rd2733, 63;
	and.b64  	%rd2735, %rd2734, %rd2535;
	ld.local.u64 	%rd2736, [%rd2540+624];
	or.b64  	%rd2737, %rd2736, %rd2735;
	st.local.u64 	[%rd2540+624], %rd2737;
	shl.b64 	%rd2738, %rd2533, 23;
	shr.s64 	%rd2739, %rd2738, 63;
	and.b64  	%rd2740, %rd2739, %rd2535;
	ld.local.u64 	%rd2741, [%rd2540+640];
	or.b64  	%rd2742, %rd2741, %rd2740;
	st.local.u64 	[%rd2540+640], %rd2742;
	shl.b64 	%rd2743, %rd2533, 22;
	shr.s64 	%rd2744, %rd2743, 63;
	and.b64  	%rd2745, %rd2744, %rd2535;
	ld.local.u64 	%rd2746, [%rd2540+656];
	or.b64  	%rd2747, %rd2746, %rd2745;
	st.local.u64 	[%rd2540+656], %rd2747;
	shl.b64 	%rd2748, %rd2533, 21;
	shr.s64 	%rd2749, %rd2748, 63;
	and.b64  	%rd2750, %rd2749, %rd2535;
	ld.local.u64 	%rd2751, [%rd2540+672];
	or.b64  	%rd2752, %rd2751, %rd2750;
	st.local.u64 	[%rd2540+672], %rd2752;
	shl.b64 	%rd2753, %rd2533, 20;
	shr.s64 	%rd2754, %rd2753, 63;
	and.b64  	%rd2755, %rd2754, %rd2535;
	ld.local.u64 	%rd2756, [%rd2540+688];
	or.b64  	%rd2757, %rd2756, %rd2755;
	st.local.u64 	[%rd2540+688], %rd2757;
	shl.b64 	%rd2758, %rd2533, 19;
	shr.s64 	%rd2759, %rd2758, 63;
	and.b64  	%rd2760, %rd2759, %rd2535;
	ld.local.u64 	%rd2761, [%rd2540+704];
	or.b64  	%rd2762, %rd2761, %rd2760;
	st.local.u64 	[%rd2540+704], %rd2762;
	shl.b64 	%rd2763, %rd2533, 18;
	shr.s64 	%rd2764, %rd2763, 63;
	and.b64  	%rd2765, %rd2764, %rd2535;
	ld.local.u64 	%rd2766, [%rd2540+720];
	or.b64  	%rd2767, %rd2766, %rd2765;
	st.local.u64 	[%rd2540+720], %rd2767;
	shl.b64 	%rd2768, %rd2533, 17;
	shr.s64 	%rd2769, %rd2768, 63;
	and.b64  	%rd2770, %rd2769, %rd2535;
	ld.local.u64 	%rd2771, [%rd2540+736];
	or.b64  	%rd2772, %rd2771, %rd2770;
	st.local.u64 	[%rd2540+736], %rd2772;
	shl.b64 	%rd2773, %rd2533, 16;
	shr.s64 	%rd2774, %rd2773, 63;
	and.b64  	%rd2775, %rd2774, %rd2535;
	ld.local.u64 	%rd2776, [%rd2540+752];
	or.b64  	%rd2777, %rd2776, %rd2775;
	st.local.u64 	[%rd2540+752], %rd2777;
	shl.b64 	%rd2778, %rd2533, 15;
	shr.s64 	%rd2779, %rd2778, 63;
	and.b64  	%rd2780, %rd2779, %rd2535;
	ld.local.u64 	%rd2781, [%rd2540+768];
	or.b64  	%rd2782, %rd2781, %rd2780;
	st.local.u64 	[%rd2540+768], %rd2782;
	shl.b64 	%rd2783, %rd2533, 14;
	shr.s64 	%rd2784, %rd2783, 63;
	and.b64  	%rd2785, %rd2784, %rd2535;
	ld.local.u64 	%rd2786, [%rd2540+784];
	or.b64  	%rd2787, %rd2786, %rd2785;
	st.local.u64 	[%rd2540+784], %rd2787;
	shl.b64 	%rd2788, %rd2533, 13;
	shr.s64 	%rd2789, %rd2788, 63;
	and.b64  	%rd2790, %rd2789, %rd2535;
	ld.local.u64 	%rd2791, [%rd2540+800];
	or.b64  	%rd2792, %rd2791, %rd2790;
	st.local.u64 	[%rd2540+800], %rd2792;
	shl.b64 	%rd2793, %rd2533, 12;
	shr.s64 	%rd2794, %rd2793, 63;
	and.b64  	%rd2795, %rd2794, %rd2535;
	ld.local.u64 	%rd2796, [%rd2540+816];
	or.b64  	%rd2797, %rd2796, %rd2795;
	st.local.u64 	[%rd2540+816], %rd2797;
	shl.b64 	%rd2798, %rd2533, 11;
	shr.s64 	%rd2799, %rd2798, 63;
	and.b64  	%rd2800, %rd2799, %rd2535;
	ld.local.u64 	%rd2801, [%rd2540+832];
	or.b64  	%rd2802, %rd2801, %rd2800;
	st.local.u64 	[%rd2540+832], %rd2802;
	shl.b64 	%rd2803, %rd2533, 10;
	shr.s64 	%rd2804, %rd2803, 63;
	and.b64  	%rd2805, %rd2804, %rd2535;
	ld.local.u64 	%rd2806, [%rd2540+848];
	or.b64  	%rd2807, %rd2806, %rd2805;
	st.local.u64 	[%rd2540+848], %rd2807;
	shl.b64 	%rd2808, %rd2533, 9;
	shr.s64 	%rd2809, %rd2808, 63;
	and.b64  	%rd2810, %rd2809, %rd2535;
	ld.local.u64 	%rd2811, [%rd2540+864];
	or.b64  	%rd2812, %rd2811, %rd2810;
	st.local.u64 	[%rd2540+864], %rd2812;
	shl.b64 	%rd2813, %rd2533, 8;
	shr.s64 	%rd2814, %rd2813, 63;
	and.b64  	%rd2815, %rd2814, %rd2535;
	ld.local.u64 	%rd2816, [%rd2540+880];
	or.b64  	%rd2817, %rd2816, %rd2815;
	st.local.u64 	[%rd2540+880], %rd2817;
	shl.b64 	%rd2818, %rd2533, 7;
	shr.s64 	%rd2819, %rd2818, 63;
	and.b64  	%rd2820, %rd2819, %rd2535;
	ld.local.u64 	%rd2821, [%rd2540+896];
	or.b64  	%rd2822, %rd2821, %rd2820;
	st.local.u64 	[%rd2540+896], %rd2822;
	shl.b64 	%rd2823, %rd2533, 6;
	shr.s64 	%rd2824, %rd2823, 63;
	and.b64  	%rd2825, %rd2824, %rd2535;
	ld.local.u64 	%rd2826, [%rd2540+912];
	or.b64  	%rd2827, %rd2826, %rd2825;
	st.local.u64 	[%rd2540+912], %rd2827;
	shl.b64 	%rd2828, %rd2533, 5;
	shr.s64 	%rd2829, %rd2828, 63;
	and.b64  	%rd2830, %rd2829, %rd2535;
	ld.local.u64 	%rd2831, [%rd2540+928];
	or.b64  	%rd2832, %rd2831, %rd2830;
	st.local.u64 	[%rd2540+928], %rd2832;
	shl.b64 	%rd2833, %rd2533, 4;
	shr.s64 	%rd2834, %rd2833, 63;
	and.b64  	%rd2835, %rd2834, %rd2535;
	ld.local.u64 	%rd2836, [%rd2540+944];
	or.b64  	%rd2837, %rd2836, %rd2835;
	st.local.u64 	[%rd2540+944], %rd2837;
	shl.b64 	%rd2838, %rd2533, 3;
	shr.s64 	%rd2839, %rd2838, 63;
	and.b64  	%rd2840, %rd2839, %rd2535;
	ld.local.u64 	%rd2841, [%rd2540+960];
	or.b64  	%rd2842, %rd2841, %rd2840;
	st.local.u64 	[%rd2540+960], %rd2842;
	shl.b64 	%rd2843, %rd2533, 2;
	shr.s64 	%rd2844, %rd2843, 63;
	and.b64  	%rd2845, %rd2844, %rd2535;
	ld.local.u64 	%rd2846, [%rd2540+976];
	or.b64  	%rd2847, %rd2846, %rd2845;
	st.local.u64 	[%rd2540+976], %rd2847;
	shl.b64 	%rd2848, %rd2533, 1;
	shr.s64 	%rd2849, %rd2848, 63;
	and.b64  	%rd2850, %rd2849, %rd2535;
	ld.local.u64 	%rd2851, [%rd2540+992];
	or.b64  	%rd2852, %rd2851, %rd2850;
	st.local.u64 	[%rd2540+992], %rd2852;
	shr.s64 	%rd2853, %rd2533, 63;
	and.b64  	%rd2854, %rd2853, %rd2535;
	ld.local.u64 	%rd2855, [%rd2540+1008];
	or.b64  	%rd2856, %rd2855, %rd2854;
	st.local.u64 	[%rd2540+1008], %rd2856;
	add.s32 	%r41, %r41, 1;
	add.s64 	%rd3127, %rd3127, 8;
	setp.ne.s32 	%p8, %r41, 128;
	@%p8 bra 	$L__BB0_14;
	ld.param.u64 	%rd2990, [_Z9bs_cipherPmS_m_param_0];
	ld.local.v2.u64 	{%rd2857, %rd2858}, [%rd1];
	st.local.v2.u64 	[%rd367], {%rd2857, %rd2858};
	ld.local.v2.u64 	{%rd2859, %rd2860}, [%rd1+16];
	st.local.v2.u64 	[%rd367+16], {%rd2859, %rd2860};
	ld.local.v2.u64 	{%rd2861, %rd2862}, [%rd1+32];
	st.local.v2.u64 	[%rd367+32], {%rd2861, %rd2862};
	ld.local.v2.u64 	{%rd2863, %rd2864}, [%rd1+48];
	st.local.v2.u64 	[%rd367+48], {%rd2863, %rd2864};
	ld.local.v2.u64 	{%rd2865, %rd2866}, [%rd1+64];
	st.local.v2.u64 	[%rd367+64], {%rd2865, %rd2866};
	ld.local.v2.u64 	{%rd2867, %rd2868}, [%rd1+80];
	st.local.v2.u64 	[%rd367+80], {%rd2867, %rd2868};
	ld.local.v2.u64 	{%rd2869, %rd2870}, [%rd1+96];
	st.local.v2.u64 	[%rd367+96], {%rd2869, %rd2870};
	ld.local.v2.u64 	{%rd2871, %rd2872}, [%rd1+112];
	st.local.v2.u64 	[%rd367+112], {%rd2871, %rd2872};
	ld.local.v2.u64 	{%rd2873, %rd2874}, [%rd1+128];
	st.local.v2.u64 	[%rd367+128], {%rd2873, %rd2874};
	ld.local.v2.u64 	{%rd2875, %rd2876}, [%rd1+144];
	st.local.v2.u64 	[%rd367+144], {%rd2875, %rd2876};
	ld.local.v2.u64 	{%rd2877, %rd2878}, [%rd1+160];
	st.local.v2.u64 	[%rd367+160], {%rd2877, %rd2878};
	ld.local.v2.u64 	{%rd2879, %rd2880}, [%rd1+176];
	st.local.v2.u64 	[%rd367+176], {%rd2879, %rd2880};
	ld.local.v2.u64 	{%rd2881, %rd2882}, [%rd1+192];
	st.local.v2.u64 	[%rd367+192], {%rd2881, %rd2882};
	ld.local.v2.u64 	{%rd2883, %rd2884}, [%rd1+208];
	st.local.v2.u64 	[%rd367+208], {%rd2883, %rd2884};
	ld.local.v2.u64 	{%rd2885, %rd2886}, [%rd1+224];
	st.local.v2.u64 	[%rd367+224], {%rd2885, %rd2886};
	ld.local.v2.u64 	{%rd2887, %rd2888}, [%rd1+240];
	st.local.v2.u64 	[%rd367+240], {%rd2887, %rd2888};
	ld.local.v2.u64 	{%rd2889, %rd2890}, [%rd1+256];
	st.local.v2.u64 	[%rd367+256], {%rd2889, %rd2890};
	ld.local.v2.u64 	{%rd2891, %rd2892}, [%rd1+272];
	st.local.v2.u64 	[%rd367+272], {%rd2891, %rd2892};
	ld.local.v2.u64 	{%rd2893, %rd2894}, [%rd1+288];
	st.local.v2.u64 	[%rd367+288], {%rd2893, %rd2894};
	ld.local.v2.u64 	{%rd2895, %rd2896}, [%rd1+304];
	st.local.v2.u64 	[%rd367+304], {%rd2895, %rd2896};
	ld.local.v2.u64 	{%rd2897, %rd2898}, [%rd1+320];
	st.local.v2.u64 	[%rd367+320], {%rd2897, %rd2898};
	ld.local.v2.u64 	{%rd2899, %rd2900}, [%rd1+336];
	st.local.v2.u64 	[%rd367+336], {%rd2899, %rd2900};
	ld.local.v2.u64 	{%rd2901, %rd2902}, [%rd1+352];
	st.local.v2.u64 	[%rd367+352], {%rd2901, %rd2902};
	ld.local.v2.u64 	{%rd2903, %rd2904}, [%rd1+368];
	st.local.v2.u64 	[%rd367+368], {%rd2903, %rd2904};
	ld.local.v2.u64 	{%rd2905, %rd2906}, [%rd1+384];
	st.local.v2.u64 	[%rd367+384], {%rd2905, %rd2906};
	ld.local.v2.u64 	{%rd2907, %rd2908}, [%rd1+400];
	st.local.v2.u64 	[%rd367+400], {%rd2907, %rd2908};
	ld.local.v2.u64 	{%rd2909, %rd2910}, [%rd1+416];
	st.local.v2.u64 	[%rd367+416], {%rd2909, %rd2910};
	ld.local.v2.u64 	{%rd2911, %rd2912}, [%rd1+432];
	st.local.v2.u64 	[%rd367+432], {%rd2911, %rd2912};
	ld.local.v2.u64 	{%rd2913, %rd2914}, [%rd1+448];
	st.local.v2.u64 	[%rd367+448], {%rd2913, %rd2914};
	ld.local.v2.u64 	{%rd2915, %rd2916}, [%rd1+464];
	st.local.v2.u64 	[%rd367+464], {%rd2915, %rd2916};
	ld.local.v2.u64 	{%rd2917, %rd2918}, [%rd1+480];
	st.local.v2.u64 	[%rd367+480], {%rd2917, %rd2918};
	ld.local.v2.u64 	{%rd2919, %rd2920}, [%rd1+496];
	st.local.v2.u64 	[%rd367+496], {%rd2919, %rd2920};
	ld.local.v2.u64 	{%rd2921, %rd2922}, [%rd1+512];
	st.local.v2.u64 	[%rd367+512], {%rd2921, %rd2922};
	ld.local.v2.u64 	{%rd2923, %rd2924}, [%rd1+528];
	st.local.v2.u64 	[%rd367+528], {%rd2923, %rd2924};
	ld.local.v2.u64 	{%rd2925, %rd2926}, [%rd1+544];
	st.local.v2.u64 	[%rd367+544], {%rd2925, %rd2926};
	ld.local.v2.u64 	{%rd2927, %rd2928}, [%rd1+560];
	st.local.v2.u64 	[%rd367+560], {%rd2927, %rd2928};
	ld.local.v2.u64 	{%rd2929, %rd2930}, [%rd1+576];
	st.local.v2.u64 	[%rd367+576], {%rd2929, %rd2930};
	ld.local.v2.u64 	{%rd2931, %rd2932}, [%rd1+592];
	st.local.v2.u64 	[%rd367+592], {%rd2931, %rd2932};
	ld.local.v2.u64 	{%rd2933, %rd2934}, [%rd1+608];
	st.local.v2.u64 	[%rd367+608], {%rd2933, %rd2934};
	ld.local.v2.u64 	{%rd2935, %rd2936}, [%rd1+624];
	st.local.v2.u64 	[%rd367+624], {%rd2935, %rd2936};
	ld.local.v2.u64 	{%rd2937, %rd2938}, [%rd1+640];
	st.local.v2.u64 	[%rd367+640], {%rd2937, %rd2938};
	ld.local.v2.u64 	{%rd2939, %rd2940}, [%rd1+656];
	st.local.v2.u64 	[%rd367+656], {%rd2939, %rd2940};
	ld.local.v2.u64 	{%rd2941, %rd2942}, [%rd1+672];
	st.local.v2.u64 	[%rd367+672], {%rd2941, %rd2942};
	ld.local.v2.u64 	{%rd2943, %rd2944}, [%rd1+688];
	st.local.v2.u64 	[%rd367+688], {%rd2943, %rd2944};
	ld.local.v2.u64 	{%rd2945, %rd2946}, [%rd1+704];
	st.local.v2.u64 	[%rd367+704], {%rd2945, %rd2946};
	ld.local.v2.u64 	{%rd2947, %rd2948}, [%rd1+720];
	st.local.v2.u64 	[%rd367+720], {%rd2947, %rd2948};
	ld.local.v2.u64 	{%rd2949, %rd2950}, [%rd1+736];
	st.local.v2.u64 	[%rd367+736], {%rd2949, %rd2950};
	ld.local.v2.u64 	{%rd2951, %rd2952}, [%rd1+752];
	st.local.v2.u64 	[%rd367+752], {%rd2951, %rd2952};
	ld.local.v2.u64 	{%rd2953, %rd2954}, [%rd1+768];
	st.local.v2.u64 	[%rd367+768], {%rd2953, %rd2954};
	ld.local.v2.u64 	{%rd2955, %rd2956}, [%rd1+784];
	st.local.v2.u64 	[%rd367+784], {%rd2955, %rd2956};
	ld.local.v2.u64 	{%rd2957, %rd2958}, [%rd1+800];
	st.local.v2.u64 	[%rd367+800], {%rd2957, %rd2958};
	ld.local.v2.u64 	{%rd2959, %rd2960}, [%rd1+816];
	st.local.v2.u64 	[%rd367+816], {%rd2959, %rd2960};
	ld.local.v2.u64 	{%rd2961, %rd2962}, [%rd1+832];
	st.local.v2.u64 	[%rd367+832], {%rd2961, %rd2962};
	ld.local.v2.u64 	{%rd2963, %rd2964}, [%rd1+848];
	st.local.v2.u64 	[%rd367+848], {%rd2963, %rd2964};
	ld.local.v2.u64 	{%rd2965, %rd2966}, [%rd1+864];
	st.local.v2.u64 	[%rd367+864], {%rd2965, %rd2966};
	ld.local.v2.u64 	{%rd2967, %rd2968}, [%rd1+880];
	st.local.v2.u64 	[%rd367+880], {%rd2967, %rd2968};
	ld.local.v2.u64 	{%rd2969, %rd2970}, [%rd1+896];
	st.local.v2.u64 	[%rd367+896], {%rd2969, %rd2970};
	ld.local.v2.u64 	{%rd2971, %rd2972}, [%rd1+912];
	st.local.v2.u64 	[%rd367+912], {%rd2971, %rd2972};
	ld.local.v2.u64 	{%rd2973, %rd2974}, [%rd1+928];
	st.local.v2.u64 	[%rd367+928], {%rd2973, %rd2974};
	ld.local.v2.u64 	{%rd2975, %rd2976}, [%rd1+944];
	st.local.v2.u64 	[%rd367+944], {%rd2975, %rd2976};
	ld.local.v2.u64 	{%rd2977, %rd2978}, [%rd1+960];
	st.local.v2.u64 	[%rd367+960], {%rd2977, %rd2978};
	ld.local.v2.u64 	{%rd2979, %rd2980}, [%rd1+976];
	st.local.v2.u64 	[%rd367+976], {%rd2979, %rd2980};
	ld.local.v2.u64 	{%rd2981, %rd2982}, [%rd1+992];
	st.local.v2.u64 	[%rd367+992], {%rd2981, %rd2982};
	ld.local.v2.u64 	{%rd2983, %rd2984}, [%rd1+1008];
	st.local.v2.u64 	[%rd367+1008], {%rd2983, %rd2984};
	cvta.to.global.u64 	%rd2985, %rd2990;
	mov.u32 	%r30, %ctaid.x;
	shl.b32 	%r31, %r30, 14;
	and.b32  	%r32, %r31, 2147467264;
	mov.u32 	%r33, %tid.x;
	shl.b32 	%r34, %r33, 6;
	add.s32 	%r35, %r32, %r34;
	mul.wide.u32 	%rd2986, %r35, 8;
	add.s64 	%rd2987, %rd2985, %rd2986;
	st.global.u64 	[%rd2987], %rd2857;
	st.global.u64 	[%rd2987+8], %rd2858;
	st.global.u64 	[%rd2987+16], %rd2859;
	st.global.u64 	[%rd2987+24], %rd2860;
	st.global.u64 	[%rd2987+32], %rd2861;
	st.global.u64 	[%rd2987+40], %rd2862;
	st.global.u64 	[%rd2987+48], %rd2863;
	st.global.u64 	[%rd2987+56], %rd2864;
	st.global.u64 	[%rd2987+64], %rd2865;
	st.global.u64 	[%rd2987+72], %rd2866;
	st.global.u64 	[%rd2987+80], %rd2867;
	st.global.u64 	[%rd2987+88], %rd2868;
	st.global.u64 	[%rd2987+96], %rd2869;
	st.global.u64 	[%rd2987+104], %rd2870;
	st.global.u64 	[%rd2987+112], %rd2871;
	st.global.u64 	[%rd2987+120], %rd2872;
	st.global.u64 	[%rd2987+128], %rd2873;
	st.global.u64 	[%rd2987+136], %rd2874;
	st.global.u64 	[%rd2987+144], %rd2875;
	st.global.u64 	[%rd2987+152], %rd2876;
	st.global.u64 	[%rd2987+160], %rd2877;
	st.global.u64 	[%rd2987+168], %rd2878;
	st.global.u64 	[%rd2987+176], %rd2879;
	st.global.u64 	[%rd2987+184], %rd2880;
	st.global.u64 	[%rd2987+192], %rd2881;
	st.global.u64 	[%rd2987+200], %rd2882;
	st.global.u64 	[%rd2987+208], %rd2883;
	st.global.u64 	[%rd2987+216], %rd2884;
	st.global.u64 	[%rd2987+224], %rd2885;
	st.global.u64 	[%rd2987+232], %rd2886;
	st.global.u64 	[%rd2987+240], %rd2887;
	st.global.u64 	[%rd2987+248], %rd2888;
	st.global.u64 	[%rd2987+256], %rd2889;
	st.global.u64 	[%rd2987+264], %rd2890;
	st.global.u64 	[%rd2987+272], %rd2891;
	st.global.u64 	[%rd2987+280], %rd2892;
	st.global.u64 	[%rd2987+288], %rd2893;
	st.global.u64 	[%rd2987+296], %rd2894;
	st.global.u64 	[%rd2987+304], %rd2895;
	st.global.u64 	[%rd2987+312], %rd2896;
	st.global.u64 	[%rd2987+320], %rd2897;
	st.global.u64 	[%rd2987+328], %rd2898;
	st.global.u64 	[%rd2987+336], %rd2899;
	st.global.u64 	[%rd2987+344], %rd2900;
	st.global.u64 	[%rd2987+352], %rd2901;
	st.global.u64 	[%rd2987+360], %rd2902;
	st.global.u64 	[%rd2987+368], %rd2903;
	st.global.u64 	[%rd2987+376], %rd2904;
	st.global.u64 	[%rd2987+384], %rd2905;
	st.global.u64 	[%rd2987+392], %rd2906;
	st.global.u64 	[%rd2987+400], %rd2907;
	st.global.u64 	[%rd2987+408], %rd2908;
	st.global.u64 	[%rd2987+416], %rd2909;
	st.global.u64 	[%rd2987+424], %rd2910;
	st.global.u64 	[%rd2987+432], %rd2911;
	st.global.u64 	[%rd2987+440], %rd2912;
	st.global.u64 	[%rd2987+448], %rd2913;
	st.global.u64 	[%rd2987+456], %rd2914;
	st.global.u64 	[%rd2987+464], %rd2915;
	st.global.u64 	[%rd2987+472], %rd2916;
	st.global.u64 	[%rd2987+480], %rd2917;
	st.global.u64 	[%rd2987+488], %rd2918;
	st.global.u64 	[%rd2987+496], %rd2919;
	st.global.u64 	[%rd2987+504], %rd2920;
	{ // callseq 0, 0
	.param .b64 param0;
	st.param.b64 	[param0], %rd2147;
	call.uni 
	free, 
	(
	param0
	);
	} // callseq 0
$L__BB0_16:
	ret;

}


// ===== COMPILED SASS (sm_100) =====

	.target	sm_100

	.elftype	@"ET_EXEC"


//--------------------- .note.nv.tkinfo           --------------------------
	.section	.note.nv.tkinfo,"",@"SHT_NOTE"
	.sectionflags	@"SHF_NOTE_NV_TKINFO"
	.tkinfo
        /*0018*/ 	.word	0x00000002
        /*0030*/ 	.string	""
        /*0030*/ 	.string	"ptxas"
        /*0030*/ 	.string	"Cuda compilation tools, release 13.0, V13.0.88"
        /*0030*/ 	.string	"Build cuda_13.0.r13.0/compiler.36424714_0"
        /*0030*/ 	.string	"-arch sm_100 -m 64 "



//--------------------- .note.nv.cuinfo           --------------------------
	.section	.note.nv.cuinfo,"",@"SHT_NOTE"
	.sectionflags	@"SHF_NOTE_NV_CUINFO"
        /*0018*/ 	.short	0x0002
        /*001a*/ 	.short	0x0064
        /*001c*/ 	.short	0x0082
	.zero		2


//--------------------- .nv.info                  --------------------------
	.section	.nv.info,"",@"SHT_CUDA_INFO"
	.align	4


	//----- nvinfo : EIATTR_REGCOUNT
	.align		4
        /*0000*/ 	.byte	0x04, 0x2f
        /*0002*/ 	.short	(.L_1 - .L_0)
	.align		4
.L_0:
        /*0004*/ 	.word	index@(_Z9bs_cipherPmS_m)
        /*0008*/ 	.word	0x000000ff


	//----- nvinfo : EIATTR_FRAME_SIZE
	.align		4
.L_1:
        /*000c*/ 	.byte	0x04, 0x11
        /*000e*/ 	.short	(.L_3 - .L_2)
	.align		4
.L_2:
        /*0010*/ 	.word	index@(_Z9bs_cipherPmS_m)
        /*0014*/ 	.word	0x00000860


	//----- nvinfo : EIATTR_MIN_STACK_SIZE
	.align		4
.L_3:
        /*0018*/ 	.byte	0x04, 0x12
        /*001a*/ 	.short	(.L_5 - .L_4)
	.align		4
.L_4:
        /*001c*/ 	.word	index@(_Z9bs_cipherPmS_m)
        /*0020*/ 	.word	0x00000860
.L_5:


//--------------------- .nv.compat                --------------------------
	.section	.nv.compat,"",@"SHT_CUDA_COMPAT_INFO"
	.align	4
        /*0000*/ 	.byte	0x02, 0x09, 0x00, 0x00, 0x02, 0x02, 0x01, 0x00, 0x02, 0x05, 0x05, 0x00, 0x03, 0x07, 0x01, 0x01
        /*0010*/ 	.byte	0x02, 0x03, 0x00, 0x00, 0x02, 0x06, 0x01, 0x00, 0x04, 0x0b, 0x08, 0x00, 0x09, 0x00, 0x00, 0x00
        /*0020*/ 	.byte	0x00, 0x00, 0x00, 0x00


//--------------------- .nv.info._Z9bs_cipherPmS_m --------------------------
	.section	.nv.info._Z9bs_cipherPmS_m,"",@"SHT_CUDA_INFO"
	.sectionflags	@""
	.align	4


	//----- nvinfo : EIATTR_CUDA_API_VERSION
	.align		4
        /*0000*/ 	.byte	0x04, 0x37
        /*0002*/ 	.short	(.L_7 - .L_6)
.L_6:
        /*0004*/ 	.word	0x00000082


	//----- nvinfo : EIATTR_KPARAM_INFO
	.align		4
.L_7:
        /*0008*/ 	.byte	0x04, 0x17
        /*000a*/ 	.short	(.L_9 - .L_8)
.L_8:
        /*000c*/ 	.word	0x00000000
        /*0010*/ 	.short	0x0002
        /*0012*/ 	.short	0x0010
        /*0014*/ 	.byte	0x00, 0xf0, 0x21, 0x00


	//----- nvinfo : EIATTR_KPARAM_INFO
	.align		4
.L_9:
        /*0018*/ 	.byte	0x04, 0x17
        /*001a*/ 	.short	(.L_11 - .L_10)
.L_10:
        /*001c*/ 	.word	0x00000000
        /*0020*/ 	.short	0x0001
        /*0022*/ 	.short	0x0008
        /*0024*/ 	.byte	0x00, 0xf5, 0x21, 0x00


	//----- nvinfo : EIATTR_KPARAM_INFO
	.align		4
.L_11:
        /*0028*/ 	.byte	0x04, 0x17
        /*002a*/ 	.short	(.L_13 - .L_12)
.L_12:
        /*002c*/ 	.word	0x00000000
        /*0030*/ 	.short	0x0000
        /*0032*/ 	.short	0x0000
        /*0034*/ 	.byte	0x00, 0xf5, 0x21, 0x00


	//----- nvinfo : EIATTR_SPARSE_MMA_MASK
	.align		4
.L_13:
        /*0038*/ 	.byte	0x03, 0x50
        /*003a*/ 	.short	0x0000


	//----- nvinfo : EIATTR_MAXREG_COUNT
	.align		4
        /*003c*/ 	.byte	0x03, 0x1b
        /*003e*/ 	.short	0x00ff


	//----- nvinfo : EIATTR_EXTERNS
	.align		4
        /*0040*/ 	.byte	0x04, 0x0f
        /*0042*/ 	.short	(.L_15 - .L_14)


	//   ....[0]....
	.align		4
.L_14:
        /*0044*/ 	.word	index@(free)


	//----- nvinfo : EIATTR_ANNOTATIONS
	.align		4
.L_15:
        /*0048*/ 	.byte	0x04, 0x55
        /*004a*/ 	.short	(.L_17 - .L_16)


	//   ....[0]....
.L_16:
        /*004c*/ 	.word	0x00000001
        /*0050*/ 	.byte	0x30, 0x06, 0x00, 0x00, 0x01, 0x00, 0x00, 0x00, 0xe0, 0x09, 0x00, 0x00, 0x01, 0x00, 0x00, 0x00
        /* <DEDUP_REMOVED lines=29> */
        /*0230*/ 	.byte	0xf0, 0x76, 0x00, 0x00


	//----- nvinfo : EIATTR_MERCURY_ISA_VERSION
	.align		4
.L_17:
        /*0234*/ 	.byte	0x03, 0x5f
        /*0236*/ 	.short	0x0101


	//----- nvinfo : EIATTR_VRC_CTA_INIT_COUNT
	.align		4
        /*0238*/ 	.byte	0x02, 0x4a
	.zero		1
	.zero		1


	//----- nvinfo : EIATTR_SYSCALL_OFFSETS
	.align		4
        /*023c*/ 	.byte	0x04, 0x46
        /*023e*/ 	.short	(.L_19 - .L_18)


	//   ....[0]....
.L_18:
        /*0240*/ 	.word	0x00014810


	//----- nvinfo : EIATTR_EXIT_INSTR_OFFSETS
	.align		4
.L_19:
        /*0244*/ 	.byte	0x04, 0x1c
        /*0246*/ 	.short	(.L_21 - .L_20)


	//   ....[0]....
.L_20:
        /*0248*/ 	.word	0x00000120


	//   ....[1]....
        /*024c*/ 	.word	0x00014820


	//----- nvinfo : EIATTR_CRS_STACK_SIZE
	.align		4
.L_21:
        /*0250*/ 	.byte	0x04, 0x1e
        /*0252*/ 	.short	(.L_23 - .L_22)
.L_22:
        /*0254*/ 	.word	0x00000000


	//----- nvinfo : EIATTR_CBANK_PARAM_SIZE
	.align		4
.L_23:
        /*0258*/ 	.byte	0x03, 0x19
        /*025a*/ 	.short	0x0018


	//----- nvinfo : EIATTR_PARAM_CBANK
	.align		4
        /*025c*/ 	.byte	0x04, 0x0a
        /*025e*/ 	.short	(.L_25 - .L_24)
	.align		4
.L_24:
        /*0260*/ 	.word	index@(.nv.constant0._Z9bs_cipherPmS_m)
        /*0264*/ 	.short	0x0380
        /*0266*/ 	.short	0x0018


	//----- nvinfo : EIATTR_SW_WAR
	.align		4
.L_25:
        /*0268*/ 	.byte	0x04, 0x36
        /*026a*/ 	.short	(.L_27 - .L_26)
.L_26:
        /*026c*/ 	.word	0x00000008
.L_27:


//--------------------- .nv.callgraph             --------------------------
	.section	.nv.callgraph,"",@"SHT_CUDA_CALLGRAPH"
	.align	4
	.sectionentsize	8
	.align		4
        /*0000*/ 	.word	0x00000000
	.align		4
        /*0004*/ 	.word	0xffffffff
	.align		4
        /*0008*/ 	.word	index@(_Z9bs_cipherPmS_m)
	.align		4
        /*000c*/ 	.word	index@(free)
	.align		4
        /*0010*/ 	.word	0x00000000
	.align		4
        /*0014*/ 	.word	0xfffffffe
	.align		4
        /*0018*/ 	.word	0x00000000
	.align		4
        /*001c*/ 	.word	0xfffffffd
	.align		4
        /*0020*/ 	.word	0x00000000
	.align		4
        /*0024*/ 	.word	0xfffffffc


//--------------------- .nv.constant4             --------------------------
	.section	.nv.constant4,"a",@progbits
	.align	8
	.align		8
.nv.constant4:
        /*0000*/ 	.dword	free


//--------------------- .text._Z9bs_cipherPmS_m   --------------------------
	.section	.text._Z9bs_cipherPmS_m,"ax",@progbits
	.align	128
        .global         _Z9bs_cipherPmS_m
        .type           _Z9bs_cipherPmS_m,@function
        .size           _Z9bs_cipherPmS_m,(.L_x_8 - _Z9bs_cipherPmS_m)
        .other          _Z9bs_cipherPmS_m,@"STO_CUDA_ENTRY STV_DEFAULT"
_Z9bs_cipherPmS_m:
.text._Z9bs_cipherPmS_m:
[----:B------:R-:W0:Y:S08]  /*0000*/  LDC R1, c[0x0][0x37c] ;  /* 0x0000df00ff017b82 */ /* 0x000e300000000800 */
[----:B------:R-:W1:Y:S01]  /*0010*/  S2UR UR4, SR_CTAID.X ;  /* 0x00000000000479c3 */ /* 0x000e620000002500 */
[----:B------:R-:W2:Y:S01]  /*0020*/  S2R R0, SR_TID.X ;  /* 0x0000000000007919 */ /* 0x000ea20000002100 */
[----:B------:R-:W3:Y:S01]  /*0030*/  LDCU.64 UR6, c[0x0][0x390] ;  /* 0x00007200ff0677ac */ /* 0x000ee20008000a00 */
[----:B0-----:R-:W-:Y:S01]  /*0040*/  VIADD R1, R1, 0xfffff7a0 ;  /* 0xfffff7a001017836 */ /* 0x001fe20000000000 */
[----:B------:R-:W0:Y:S04]  /*0050*/  LDCU UR11, c[0x0][0x2f8] ;  /* 0x00005f00ff0b77ac */ /* 0x000e280008000800 */
[----:B------:R-:W-:Y:S01]  /*0060*/  R2UR UR8, R1 ;  /* 0x00000000010872ca */ /* 0x000fe200000e0000 */
[----:B------:R-:W4:Y:S01]  /*0070*/  LDCU UR5, c[0x0][0x2fc] ;  /* 0x00005f80ff0577ac */ /* 0x000f220008000800 */
[----:B---3--:R-:W-:-:S02]  /*0080*/  USHF.R.U64 UR6, UR6, 0x3, UR7 ;  /* 0x0000000306067899 */ /* 0x008fc40008001207 */
[----:B------:R-:W-:Y:S02]  /*0090*/  USHF.R.U32.HI UR7, URZ, 0x3, UR7 ;  /* 0x00000003ff077899 */ /* 0x000fe40008011607 */
[----:B-1----:R-:W-:-:S07]  /*00a0*/  USHF.L.U32 UR4, UR4, 0xe, URZ ;  /* 0x0000000e04047899 */ /* 0x002fce00080006ff */
[----:B0-----:R-:W-:Y:S02]  /*00b0*/  UIADD3 UR9, UP0, UPT, UR8, UR11, URZ ;  /* 0x0000000b08097290 */ /* 0x001fe4000ff1e0ff */
[----:B------:R-:W-:Y:S01]  /*00c0*/  ULOP3.LUT UR4, UR4, 0x7fffc000, URZ, 0xc0, !UPT ;  /* 0x7fffc00004047892 */ /* 0x000fe2000f8ec0ff */
[----:B------:R-:W-:Y:S01]  /*00d0*/  IMAD.U32 R2, RZ, RZ, UR7 ;  /* 0x00000007ff027e24 */ /* 0x000fe2000f8e00ff */
[----:B----4-:R-:W-:-:S04]  /*00e0*/  UIADD3.X UR10, UPT, UPT, URZ, UR5, URZ, UP0, !UPT ;  /* 0x00000005ff0a7290 */ /* 0x010fc800087fe4ff */
[----:B--2---:R-:W-:-:S04]  /*00f0*/  LEA R0, R0, UR4, 0x6 ;  /* 0x0000000400007c11 */ /* 0x004fc8000f8e30ff */
[----:B------:R-:W-:-:S04]  /*0100*/  ISETP.LT.U32.AND P0, PT, R0, UR6, PT ;  /* 0x0000000600007c0c */ /* 0x000fc8000bf01070 */
[----:B------:R-:W-:-:S13]  /*0110*/  ISETP.GT.U32.AND.EX P0, PT, R2, RZ, PT, P0 ;  /* 0x000000ff0200720c */ /* 0x000fda0003f04100 */
[----:B------:R-:W-:Y:S05]  /*0120*/  @!P0 EXIT ;  /* 0x000000000000894d */ /* 0x000fea0003800000 */
[----:B------:R-:W0:Y:S01]  /*0130*/  LDCU.64 UR4, c[0x0][0x380] ;  /* 0x00007000ff0477ac */ /* 0x000e220008000a00 */
[----:B------:R-:W1:Y:S01]  /*0140*/  LDCU.64 UR14, c[0x0][0x358] ;  /* 0x00006b00ff0e77ac */ /* 0x000e620008000a00 */
[----:B0-----:R-:W-:-:S04]  /*0150*/  LEA R2, P0, R0, UR4, 0x3 ;  /* 0x0000000400027c11 */ /* 0x001fc8000f8018ff */
[----:B------:R-:W-:-:S05]  /*0160*/  LEA.HI.X R3, R0, UR5, RZ, 0x3, P0 ;  /* 0x0000000500037c11 */ /* 0x000fca00080f1cff */
[----:B-1----:R-:W2:Y:S04]  /*0170*/  LDG.E.64 R4, desc[UR14][R2.64+0x20] ;  /* 0x0000200e02047981 */ /* 0x002ea8000c1e1b00 */
[----:B------:R-:W2:Y:S04]  /*0180*/  LDG.E.64 R6, desc[UR14][R2.64+0x28] ;  /* 0x0000280e02067981 */ /* 0x000ea8000c1e1b00 */
[----:B------:R-:W3:Y:S04]  /*0190*/  LDG.E.64 R10, desc[UR14][R2.64+0x10] ;  /* 0x0000100e020a7981 */ /* 0x000ee8000c1e1b00 */
[----:B------:R-:W4:Y:S04]  /*01a0*/  LDG.E.64 R8, desc[UR14][R2.64+0x18] ;  /* 0x0000180e02087981 */ /* 0x000f28000c1e1b00 */
[----:B------:R-:W5:Y:S04]  /*01b0*/  LDG.E.64 R24, desc[UR14][R2.64] ;  /* 0x0000000e02187981 */ /* 0x000f68000c1e1b00 */
        /* <DEDUP_REMOVED lines=71> */
[----:B--2---:R3:W-:Y:S04]  /*0630*/  STL.128 [R1+0x830], R4 ;  /* 0x0008300401007387 */ /* 0x0047e80000100c00 */
[----:B------:R-:W2:Y:S04]  /*0640*/  LDG.E.64 R156, desc[UR14][R2.64+0x280] ;  /* 0x0002800e029c7981 */ /* 0x000ea8000c1e1b00 */
[----:B------:R-:W2:Y:S04]  /*0650*/  LDG.E.64 R158, desc[UR14][R2.64+0x288] ;  /* 0x0002880e029e7981 */ /* 0x000ea8000c1e1b00 */
[----:B------:R-:W2:Y:S01]  /*0660*/  LDG.E.64 R160, desc[UR14][R2.64+0x290] ;  /* 0x0002900e02a07981 */ /* 0x000ea2000c1e1b00 */
[----:B---3--:R-:W-:-:S03]  /*0670*/  IMAD.MOV.U32 R4, RZ, RZ, R10 ;  /* 0x000000ffff047224 */ /* 0x008fc600078e000a */
[----:B------:R-:W3:Y:S01]  /*0680*/  LDG.E.64 R162, desc[UR14][R2.64+0x298] ;  /* 0x0002980e02a27981 */ /* 0x000ee2000c1e1b00 */
[----:B------:R-:W-:Y:S02]  /*0690*/  IMAD.MOV.U32 R5, RZ, RZ, R11 ;  /* 0x000000ffff057224 */ /* 0x000fe400078e000b */
[----:B----4-:R-:W-:Y:S01]  /*06a0*/  IMAD.MOV.U32 R6, RZ, RZ, R8 ;  /* 0x000000ffff067224 */ /* 0x010fe200078e0008 */
[----:B-----5:R0:W-:Y:S01]  /*06b0*/  STL.128 [R1+0x400], R24 ;  /* 0x0004001801007387 */ /* 0x0201e20000100c00 */
[----:B------:R-:W-:-:S03]  /*06c0*/  IMAD.MOV.U32 R7, RZ, RZ, R9 ;  /* 0x000000ffff077224 */ /* 0x000fc600078e0009 */
[----:B------:R-:W4:Y:S04]  /*06d0*/  LDG.E.64 R8, desc[UR14][R2.64+0x30] ;  /* 0x0000300e02087981 */ /* 0x000f28000c1e1b00 */
[----:B------:R1:W-:Y:S04]  /*06e0*/  STL.128 [R1+0x410], R4 ;  /* 0x0004100401007387 */ /* 0x0003e80000100c00 */
[----:B------:R-:W4:Y:S04]  /*06f0*/  LDG.E.64 R10, desc[UR14][R2.64+0x38] ;  /* 0x0000380e020a7981 */ /* 0x000f28000c1e1b00 */
[----:B0-----:R-:W5:Y:S04]  /*0700*/  LDG.E.64 R24, desc[UR14][R2.64+0x70] ;  /* 0x0000700e02187981 */ /* 0x001f68000c1e1b00 */
[----:B------:R-:W5:Y:S04]  /*0710*/  LDG.E.64 R26, desc[UR14][R2.64+0x78] ;  /* 0x0000780e021a7981 */ /* 0x000f68000c1e1b00 */
[----:B------:R-:W3:Y:S04]  /*0720*/  LDG.E.64 R164, desc[UR14][R2.64+0x2a0] ;  /* 0x0002a00e02a47981 */ /* 0x000ee8000c1e1b00 */
        /* <DEDUP_REMOVED lines=42> */
[----:B------:R0:W3:Y:S04]  /*09d0*/  LDG.E.64 R248, desc[UR14][R2.64+0x3f0] ;  /* 0x0003f00e02f87981 */ /* 0x0000e8000c1e1b00 */
[----:B-1----:R-:W3:Y:S04]  /*09e0*/  LDL.LU.128 R4, [R1+0x830] ;  /* 0x0008300001047983 */ /* 0x002ee80000300c00 */
[----:B------:R-:W-:Y:S04]  /*09f0*/  STL.128 [R1+0x510], R64 ;  /* 0x0005104001007387 */ /* 0x000fe80000100c00 */
[----:B------:R-:W-:Y:S04]  /*0a00*/  STL [R1+0x804], RZ ;  /* 0x000804ff01007387 */ /* 0x000fe80000100800 */
        /* <DEDUP_REMOVED lines=8> */
[----:B------:R-:W-:Y:S01]  /*0a90*/  STL [R1+0x820], RZ ;  /* 0x000820ff01007387 */ /* 0x000fe20000100800 */
[----:B0-----:R-:W-:Y:S01]  /*0aa0*/  CS2R R2, SRZ ;  /* 0x0000000000027805 */ /* 0x001fe2000001ff00 */
[----:B------:R-:W-:-:S02]  /*0ab0*/  IMAD.MOV.U32 R0, RZ, RZ, RZ ;  /* 0x000000ffff007224 */ /* 0x000fc400078e00ff */
[----:B------:R0:W-:Y:S04]  /*0ac0*/  STL.128 [R1+0x440], R12 ;  /* 0x0004400c01007387 */ /* 0x0001e80000100c00 */
[----:B------:R1:W-:Y:S04]  /*0ad0*/  STL.128 [R1+0x450], R16 ;  /* 0x0004501001007387 */ /* 0x0003e80000100c00 */
[----:B------:R1:W-:Y:S04]  /*0ae0*/  STL.128 [R1+0x460], R20 ;  /* 0x0004601401007387 */ /* 0x0003e80000100c00 */
[----:B------:R1:W-:Y:S04]  /*0af0*/  STL.128 [R1+0x480], R28 ;  /* 0x0004801c01007387 */ /* 0x0003e80000100c00 */
[----:B------:R2:W-:Y:S01]  /*0b00*/  STL.128 [R1+0x490], R32 ;  /* 0x0004902001007387 */ /* 0x0005e20000100c00 */
[----:B0-----:R-:W-:-:S02]  /*0b10*/  CS2R R12, SRZ ;  /* 0x00000000000c7805 */ /* 0x001fc4000001ff00 */
[----:B------:R-:W-:Y:S01]  /*0b20*/  CS2R R14, SRZ ;  /* 0x00000000000e7805 */ /* 0x000fe2000001ff00 */
[----:B------:R0:W-:Y:S01]  /*0b30*/  STL.128 [R1+0x4a0], R36 ;  /* 0x0004a02401007387 */ /* 0x0001e20000100c00 */
[----:B-1----:R-:W-:Y:S02]  /*0b40*/  CS2R R16, SRZ ;  /* 0x0000000000107805 */ /* 0x002fe4000001ff00 */
[----:B------:R-:W-:Y:S01]  /*0b50*/  CS2R R18, SRZ ;  /* 0x0000000000127805 */ /* 0x000fe2000001ff00 */
[----:B------:R1:W-:Y:S01]  /*0b60*/  STL.128 [R1+0x4b0], R40 ;  /* 0x0004b02801007387 */ /* 0x0003e20000100c00 */
[----:B------:R-:W-:Y:S02]  /*0b70*/  CS2R R20, SRZ ;  /* 0x0000000000147805 */ /* 0x000fe4000001ff00 */
[----:B------:R-:W-:Y:S01]  /*0b80*/  CS2R R22, SRZ ;  /* 0x0000000000167805 */ /* 0x000fe2000001ff00 */
[----:B------:R1:W-:Y:S01]  /*0b90*/  STL.128 [R1+0x4c0], R44 ;  /* 0x0004c02c01007387 */ /* 0x0003e20000100c00 */
[----:B------:R-:W-:-:S02]  /*0ba0*/  CS2R R28, SRZ ;  /* 0x00000000001c7805 */ /* 0x000fc4000001ff00 */
[----:B------:R-:W-:Y:S01]  /*0bb0*/  CS2R R30, SRZ ;  /* 0x00000000001e7805 */ /* 0x000fe2000001ff00 */
[----:B------:R1:W-:Y:S01]  /*0bc0*/  STL.128 [R1+0x4d0], R48 ;  /* 0x0004d03001007387 */ /* 0x0003e20000100c00 */
[----:B--2---:R-:W-:Y:S02]  /*0bd0*/  CS2R R32, SRZ ;  /* 0x0000000000207805 */ /* 0x004fe4000001ff00 */
[----:B------:R-:W-:Y:S01]  /*0be0*/  CS2R R34, SRZ ;  /* 0x0000000000227805 */ /* 0x000fe2000001ff00 */
[----:B------:R2:W-:Y:S01]  /*0bf0*/  STL.128 [R1+0x4e0], R52 ;  /* 0x0004e03401007387 */ /* 0x0005e20000100c00 */
[----:B0-----:R-:W-:Y:S02]  /*0c00*/  CS2R R36, SRZ ;  /* 0x0000000000247805 */ /* 0x001fe4000001ff00 */
[----:B------:R-:W-:Y:S01]  /*0c10*/  CS2R R38, SRZ ;  /* 0x0000000000267805 */ /* 0x000fe2000001ff00 */
[----:B------:R0:W-:Y:S01]  /*0c20*/  STL.128 [R1+0x4f0], R56 ;  /* 0x0004f03801007387 */ /* 0x0001e20000100c00 */
[----:B-1----:R-:W-:-:S02]  /*0c30*/  CS2R R40, SRZ ;  /* 0x0000000000287805 */ /* 0x002fc4000001ff00 */
[----:B------:R-:W-:Y:S01]  /*0c40*/  CS2R R42, SRZ ;  /* 0x00000000002a7805 */ /* 0x000fe2000001ff00 */
[----:B------:R1:W-:Y:S01]  /*0c50*/  STL.128 [R1+0x500], R60 ;  /* 0x0005003c01007387 */ /* 0x0003e20000100c00 */
[----:B------:R-:W-:Y:S02]  /*0c60*/  CS2R R44, SRZ ;  /* 0x00000000002c7805 */ /* 0x000fe4000001ff00 */
[----:B------:R-:W-:Y:S01]  /*0c70*/  CS2R R46, SRZ ;  /* 0x00000000002e7805 */ /* 0x000fe2000001ff00 */
[----:B------:R4:W-:Y:S01]  /*0c80*/  STL.128 [R1+0x520], R68 ;  /* 0x0005204401007387 */ /* 0x0009e20000100c00 */
[----:B------:R-:W-:Y:S02]  /*0c90*/  CS2R R48, SRZ ;  /* 0x0000000000307805 */ /* 0x000fe4000001ff00 */
[----:B------:R-:W-:Y:S01]  /*0ca0*/  CS2R R50, SRZ ;  /* 0x0000000000327805 */ /* 0x000fe2000001ff00 */
[----:B------:R5:W-:Y:S01]  /*0cb0*/  STL.128 [R1+0x530], R72 ;  /* 0x0005304801007387 */ /* 0x000be20000100c00 */
[----:B--2---:R-:W-:-:S02]  /*0cc0*/  CS2R R52, SRZ ;  /* 0x0000000000347805 */ /* 0x004fc4000001ff00 */
[----:B------:R-:W-:Y:S01]  /*0cd0*/  CS2R R54, SRZ ;  /* 0x0000000000367805 */ /* 0x000fe2000001ff00 */
[----:B------:R2:W-:Y:S01]  /*0ce0*/  STL.128 [R1+0x540], R76 ;  /* 0x0005404c01007387 */ /* 0x0005e20000100c00 */
[----:B0-----:R-:W-:Y:S02]  /*0cf0*/  CS2R R56, SRZ ;  /* 0x0000000000387805 */ /* 0x001fe4000001ff00 */
[----:B------:R-:W-:Y:S01]  /*0d00*/  CS2R R58, SRZ ;  /* 0x00000000003a7805 */ /* 0x000fe2000001ff00 */
[----:B------:R0:W-:Y:S01]  /*0d10*/  STL.128 [R1+0x550], R80 ;  /* 0x0005505001007387 */ /* 0x0001e20000100c00 */
[----:B-1----:R-:W-:Y:S02]  /*0d20*/  CS2R R60, SRZ ;  /* 0x00000000003c7805 */ /* 0x002fe4000001ff00 */
[----:B------:R-:W-:Y:S01]  /*0d30*/  CS2R R62, SRZ ;  /* 0x00000000003e7805 */ /* 0x000fe2000001ff00 */
[----:B----4-:R1:W-:Y:S01]  /*0d40*/  STL.128 [R1+0x430], R8 ;  /* 0x0004300801007387 */ /* 0x0103e20000100c00 */
[----:B------:R-:W-:-:S02]  /*0d50*/  CS2R R68, SRZ ;  /* 0x0000000000447805 */ /* 0x000fc4000001ff00 */
[----:B------:R-:W-:Y:S01]  /*0d60*/  CS2R R70, SRZ ;  /* 0x0000000000467805 */ /* 0x000fe2000001ff00 */
[----:B------:R4:W-:Y:S01]  /*0d70*/  STL.128 [R1+0x560], R84 ;  /* 0x0005605401007387 */ /* 0x0009e20000100c00 */
[----:B-----5:R-:W-:Y:S02]  /*0d80*/  CS2R R72, SRZ ;  /* 0x0000000000487805 */ /* 0x020fe4000001ff00 */
[----:B------:R-:W-:Y:S01]  /*0d90*/  CS2R R74, SRZ ;  /* 0x00000000004a7805 */ /* 0x000fe2000001ff00 */
[----:B------:R5:W-:Y:S01]  /*0da0*/  STL.128 [R1+0x470], R24 ;  /* 0x0004701801007387 */ /* 0x000be20000100c00 */
[----:B--2---:R-:W-:Y:S02]  /*0db0*/  CS2R R76, SRZ ;  /* 0x00000000004c7805 */ /* 0x004fe4000001ff00 */
[----:B------:R-:W-:Y:S01]  /*0dc0*/  CS2R R78, SRZ ;  /* 0x00000000004e7805 */ /* 0x000fe2000001ff00 */
[----:B------:R2:W-:Y:S01]  /*0dd0*/  STL.128 [R1+0x570], R88 ;  /* 0x0005705801007387 */ /* 0x0005e20000100c00 */
[----:B0-----:R-:W-:-:S02]  /*0de0*/  CS2R R80, SRZ ;  /* 0x0000000000507805 */ /* 0x001fc4000001ff00 */
[----:B------:R-:W-:Y:S01]  /*0df0*/  CS2R R82, SRZ ;  /* 0x0000000000527805 */ /* 0x000fe2000001ff00 */
[----:B------:R0:W-:Y:S01]  /*0e00*/  STL.128 [R1+0x580], R92 ;  /* 0x0005805c01007387 */ /* 0x0001e20000100c00 */
[----:B-1----:R-:W-:Y:S02]  /*0e10*/  CS2R R8, SRZ ;  /* 0x0000000000087805 */ /* 0x002fe4000001ff00 */
[----:B------:R-:W-:Y:S01]  /*0e20*/  CS2R R10, SRZ ;  /* 0x00000000000a7805 */ /* 0x000fe2000001ff00 */
[----:B------:R1:W-:Y:S01]  /*0e30*/  STL.128 [R1+0x590], R96 ;  /* 0x0005906001007387 */ /* 0x0003e20000100c00 */
[----:B----4-:R-:W-:Y:S02]  /*0e40*/  CS2R R84, SRZ ;  /* 0x0000000000547805 */ /* 0x010fe4000001ff00 */
[----:B------:R-:W-:Y:S01]  /*0e50*/  CS2R R86, SRZ ;  /* 0x0000000000567805 */ /* 0x000fe2000001ff00 */
[----:B------:R4:W-:Y:S01]  /*0e60*/  STL.128 [R1+0x5a0], R100 ;  /* 0x0005a06401007387 */ /* 0x0009e20000100c00 */
[----:B-----5:R-:W-:-:S02]  /*0e70*/  CS2R R24, SRZ ;  /* 0x0000000000187805 */ /* 0x020fc4000001ff00 */
        /* <DEDUP_REMOVED lines=11> */
[----:B----4-:R-:W-:Y:S02]  /*0f30*/  CS2R R100, SRZ ;  /* 0x0000000000647805 */ /* 0x010fe4000001ff00 */
[----:B------:R-:W-:Y:S01]  /*0f40*/  CS2R R102, SRZ ;  /* 0x0000000000667805 */ /* 0x000fe2000001ff00 */
[----:B------:R4:W-:Y:S01]  /*0f50*/  STL.128 [R1+0x5f0], R120 ;  /* 0x0005f07801007387 */ /* 0x0009e20000100c00 */
[----:B-----5:R-:W-:Y:S02]  /*0f60*/  CS2R R104, SRZ ;  /* 0x0000000000687805 */ /* 0x020fe4000001ff00 */
        /* <DEDUP_REMOVED lines=10> */
[----:B------:R1:W-:Y:S01]  /*1010*/  STL.128 [R1+0x630], R136 ;  /* 0x0006308801007387 */ /* 0x0003e20000100c00 */
[----:B----4-:R-:W-:-:S02]  /*1020*/  CS2R R120, SRZ ;  /* 0x0000000000787805 */ /* 0x010fc4000001ff00 */
        /* <DEDUP_REMOVED lines=16> */
[----:B---3--:R3:W-:Y:S01]  /*1130*/  STL.128 [R1+0x690], R160 ;  /* 0x000690a001007387 */ /* 0x0087e20000100c00 */
        /* <DEDUP_REMOVED lines=12> */
[----:B---3--:R-:W-:Y:S02]  /*1200*/  CS2R R160, SRZ ;  /* 0x0000000000a07805 */ /* 0x008fe4000001ff00 */
[----:B------:R-:W-:Y:S01]  /*1210*/  CS2R R162, SRZ ;  /* 0x0000000000a27805 */ /* 0x000fe2000001ff00 */
[----:B------:R3:W-:Y:S01]  /*1220*/  STL.128 [R1+0x6e0], R180 ;  /* 0x0006e0b401007387 */ /* 0x0007e20000100c00 */
[----:B----4-:R-:W-:Y:S02]  /*1230*/  CS2R R164, SRZ ;  /* 0x0000000000a47805 */ /* 0x010fe4000001ff00 */
        /* <DEDUP_REMOVED lines=11> */
[----:B---3--:R-:W-:-:S02]  /*12f0*/  CS2R R180, SRZ ;  /* 0x0000000000b47805 */ /* 0x008fc4000001ff00 */
[----:B------:R-:W-:Y:S01]  /*1300*/  CS2R R182, SRZ ;  /* 0x0000000000b67805 */ /* 0x000fe2000001ff00 */
[----:B------:R3:W-:Y:S01]  /*1310*/  STL.128 [R1+0x730], R200 ;  /* 0x000730c801007387 */ /* 0x0007e20000100c00 */
[----:B----4-:R-:W-:Y:S02]  /*1320*/  CS2R R184, SRZ ;  /* 0x0000000000b87805 */ /* 0x010fe4000001ff00 */
        /* <DEDUP_REMOVED lines=11> */
[----:B---3--:R-:W-:Y:S02]  /*13e0*/  CS2R R200, SRZ ;  /* 0x0000000000c87805 */ /* 0x008fe4000001ff00 */
[----:B------:R-:W-:Y:S01]  /*13f0*/  CS2R R202, SRZ ;  /* 0x0000000000ca7805 */ /* 0x000fe2000001ff00 */
[----:B------:R3:W-:Y:S01]  /*1400*/  STL.128 [R1+0x780], R220 ;  /* 0x000780dc01007387 */ /* 0x0007e20000100c00 */
[----:B----4-:R-:W-:-:S02]  /*1410*/  CS2R R204, SRZ ;  /* 0x0000000000cc7805 */ /* 0x010fc4000001ff00 */
        /* <DEDUP_REMOVED lines=12> */
[----:B------:R-:W-:Y:S02]  /*14e0*/  CS2R R222, SRZ ;  /* 0x0000000000de7805 */ /* 0x000fe4000001ff00 */
[----:B----4-:R-:W-:Y:S02]  /*14f0*/  CS2R R224, SRZ ;  /* 0x0000000000e07805 */ /* 0x010fe4000001ff00 */
[----:B------:R-:W-:Y:S01]  /*1500*/  CS2R R226, SRZ ;  /* 0x0000000000e27805 */ /* 0x000fe2000001ff00 */
[----:B------:R3:W-:Y:S01]  /*1510*/  STL.128 [R1+0x7d0], R240 ;  /* 0x0007d0f001007387 */ /* 0x0007e20000100c00 */
[----:B--2---:R-:W-:-:S02]  /*1520*/  CS2R R228, SRZ ;  /* 0x0000000000e47805 */ /* 0x004fc4000001ff00 */
[----:B------:R-:W-:Y:S02]  /*1530*/  CS2R R230, SRZ ;  /* 0x0000000000e67805 */ /* 0x000fe4000001ff00 */
[----:B0-----:R-:W-:Y:S02]  /*1540*/  CS2R R232, SRZ ;  /* 0x0000000000e87805 */ /* 0x001fe4000001ff00 */
[----:B------:R-:W-:Y:S01]  /*1550*/  CS2R R234, SRZ ;  /* 0x0000000000ea7805 */ /* 0x000fe2000001ff00 */
[----:B------:R0:W-:Y:S01]  /*1560*/  STL.128 [R1+0x7e0], R244 ;  /* 0x0007e0f401007387 */ /* 0x0001e20000100c00 */
[----:B-1----:R-:W-:Y:S02]  /*1570*/  CS2R R236, SRZ ;  /* 0x0000000000ec7805 */ /* 0x002fe4000001ff00 */
[----:B------:R-:W-:Y:S01]  /*1580*/  CS2R R238, SRZ ;  /* 0x0000000000ee7805 */ /* 0x000fe2000001ff00 */
[----:B------:R-:W-:Y:S01]  /*1590*/  UIADD3 UR13, UPT, UPT, UR9, 0x400, URZ ;  /* 0x00000400090d7890 */ /* 0x000fe2000fffe0ff */
[----:B------:R1:W-:Y:S01]  /*15a0*/  STL.128 [R1+0x7f0], R248 ;  /* 0x0007f0f801007387 */ /* 0x0003e20000100c00 */
[----:B---3--:R-:W-:-:S02]  /*15b0*/  CS2R R240, SRZ ;  /* 0x0000000000f07805 */ /* 0x008fc4000001ff00 */
[----:B------:R-:W-:Y:S01]  /*15c0*/  CS2R R242, SRZ ;  /* 0x0000000000f27805 */ /* 0x000fe2000001ff00 */
[----:B------:R2:W-:Y:S01]  /*15d0*/  STL.128 [R1+0x420], R4 ;  /* 0x0004200401007387 */ /* 0x0005e20000100c00 */
[----:B------:R-:W-:Y:S01]  /*15e0*/  UMOV UR4, URZ ;  /* 0x000000ff00047c82 */ /* 0x000fe20008000000 */
[----:B0-----:R-:W-:Y:S02]  /*15f0*/  CS2R R244, SRZ ;  /* 0x0000000000f47805 */ /* 0x001fe4000001ff00 */
[----:B------:R-:W-:Y:S01]  /*1600*/  CS2R R246, SRZ ;  /* 0x0000000000f67805 */ /* 0x000fe2000001ff00 */
[----:B-1----:R-:W-:Y:S01]  /*1610*/  IMAD.MOV.U32 R250, RZ, RZ, RZ ;  /* 0x000000fffffa7224 */ /* 0x002fe200078e00ff */
[----:B------:R-:W-:Y:S02]  /*1620*/  CS2R R248, SRZ ;  /* 0x0000000000f87805 */ /* 0x000fe4000001ff00 */
[----:B--2---:R-:W-:Y:S02]  /*1630*/  CS2R R4, SRZ ;  /* 0x0000000000047805 */ /* 0x004fe4000001ff00 */
[----:B------:R-:W-:-:S07]  /*1640*/  CS2R R6, SRZ ;  /* 0x0000000000067805 */ /* 0x000fce000001ff00 */
.L_x_0:
[----:B------:R-:W-:Y:S01]  /*1650*/  USHF.L.U32 UR5, UR4, 0x1, URZ ;  /* 0x0000000104057899 */ /* 0x000fe200080006ff */
[----:B0-----:R-:W2:Y:S01]  /*1660*/  LDL.LU R252, [R1+0x820] ;  /* 0x0008200001fc7983 */ /* 0x001ea20000300800 */
[----:B------:R-:W-:-:S03]  /*1670*/  UIADD3 UR6, UPT, UPT, -UR11, UR13, URZ ;  /* 0x0000000d0b067290 */ /* 0x000fc6000fffe1ff */
[----:B------:R0:W-:Y:S01]  /*1680*/  STL [R1+0x834], R132 ;  /* 0x0008348401007387 */ /* 0x0001e20000100800 */
[----:B------:R-:W-:-:S03]  /*1690*/  ULEA UR5, UR5, UR6, 0x3 ;  /* 0x0000000605057291 */ /* 0x000fc6000f8e18ff */
[----:B------:R1:W-:Y:S04]  /*16a0*/  STL [R1+0x830], R248 ;  /* 0x000830f801007387 */ /* 0x0003e80000100800 */
[----:B------:R3:W-:Y:S04]  /*16b0*/  STL [R1+0x82c], R249 ;  /* 0x00082cf901007387 */ /* 0x0007e80000100800 */
[----:B------:R-:W4:Y:S01]  /*16c0*/  LDL.128 R64, [UR5] ;  /* 0x00000005ff407983 */ /* 0x000f220008100c00 */
[----:B------:R-:W-:-:S03]  /*16d0*/  USHF.L.U64.HI UR6, URZ, UR4, 0x1 ;  /* 0x00000001ff067499 */ /* 0x000fc60008010204 */
[----:B0-----:R-:W5:Y:S01]  /*16e0*/  LDL.LU R132, [R1+0x804] ;  /* 0x0008040001847983 */ /* 0x001f620000300800 */
[----:B------:R-:W-:-:S03]  /*16f0*/  USHF.R.S32.HI UR5, URZ, 0x1f, UR6 ;  /* 0x0000001fff057899 */ /* 0x000fc60008011406 */
[----:B-1----:R-:W5:Y:S04]  /*1700*/  LDL.LU R248, [R1+0x80c] ;  /* 0x00080c0001f87983 */ /* 0x002f680000300800 */
[----:B---3--:R-:W3:Y:S04]  /*1710*/  LDL.LU R249, [R1+0x814] ;  /* 0x0008140001f97983 */ /* 0x008ee80000300800 */
[----:B------:R0:W-:Y:S04]  /*1720*/  STL [R1+0x828], R134 ;  /* 0x0008288601007387 */ /* 0x0001e80000100800 */
[----:B0-----:R-:W3:Y:S01]  /*1730*/  LDL.LU R134, [R1+0x81c] ;  /* 0x00081c0001867983 */ /* 0x001ee20000300800 */
[----:B----4-:R-:W-:-:S04]  /*1740*/  SHF.R.S32.HI R251, RZ, 0x1f, R65 ;  /* 0x0000001ffffb7819 */ /* 0x010fc80000011441 */
[----:B------:R-:W-:Y:S02]  /*1750*/  LOP3.LUT R133, R133, UR5, R251, 0xf8, !PT ;  /* 0x0000000585857c12 */ /* 0x000fe4000f8ef8fb */
[----:B------:R-:W-:-:S04]  /*1760*/  SHF.R.S32.HI R251, RZ, 0x1f, R67 ;  /* 0x0000001ffffb7819 */ /* 0x000fc80000011443 */
[----:B--2---:R-:W-:Y:S01]  /*1770*/  LOP3.LUT R252, R252, UR5, R251, 0xf8, !PT ;  /* 0x00000005fcfc7c12 */ /* 0x004fe2000f8ef8fb */
[----:B------:R-:W-:-:S04]  /*1780*/  IMAD.SHL.U32 R251, R64, 0x40000000, RZ ;  /* 0x4000000040fb7824 */ /* 0x000fc800078e00ff */
[----:B------:R0:W-:Y:S02]  /*1790*/  STL [R1+0x820], R252 ;  /* 0x000820fc01007387 */ /* 0x0001e40000100800 */
[--C-:B0-----:R-:W-:Y:S02]  /*17a0*/  SHF.R.S32.HI R252, RZ, 0x1f, R251.reuse ;  /* 0x0000001ffffc7819 */ /* 0x101fe400000114fb */
[----:B------:R-:W-:-:S04]  /*17b0*/  SHF.R.S32.HI R251, RZ, 0x1f, R251 ;  /* 0x0000001ffffb7819 */ /* 0x000fc800000114fb */
[----:B------:R-:W-:Y:S01]  /*17c0*/  LOP3.LUT R4, R4, UR5, R251, 0xf8, !PT ;  /* 0x0000000504047c12 */ /* 0x000fe2000f8ef8fb */
[----:B------:R-:W-:Y:S01]  /*17d0*/  IMAD.SHL.U32 R251, R64, 0x20000000, RZ ;  /* 0x2000000040fb7824 */ /* 0x000fe200078e00ff */
[----:B------:R-:W-:-:S04]  /*17e0*/  LOP3.LUT R3, R3, UR6, R252, 0xf8, !PT ;  /* 0x0000000603037c12 */ /* 0x000fc8000f8ef8fc */
[--C-:B------:R-:W-:Y:S02]  /*17f0*/  SHF.R.S32.HI R252, RZ, 0x1f, R251.reuse ;  /* 0x0000001ffffc7819 */ /* 0x100fe400000114fb */
        /* <DEDUP_REMOVED lines=62> */
[----:B------:R-:W-:Y:S01]  /*1be0*/  IMAD.U32 R251, R64, 0x10000, RZ ;  /* 0x0001000040fb7824 */ /* 0x000fe200078e00ff */
        /* <DEDUP_REMOVED lines=78> */
[----:B------:R-:W-:Y:S02]  /*20d0*/  LOP3.LUT R62, R62, UR5, R251, 0xf8, !PT ;  /* 0x000000053e3e7c12 */ /* 0x000fe4000f8ef8fb */
[----:B------:R-:W-:Y:S02]  /*20e0*/  SHF.L.U64.HI R251, R64, 0x1f, R65 ;  /* 0x0000001f40fb7819 */ /* 0x000fe40000010241 */
[----:B------:R-:W-:Y:S02]  /*20f0*/  LOP3.LUT R63, R63, UR6, R252, 0xf8, !PT ;  /* 0x000000063f3f7c12 */ /* 0x000fe4000f8ef8fc */
        /* <DEDUP_REMOVED lines=440> */
[----:B------:R-:W-:-:S04]  /*3c80*/  SHF.R.S32.HI R252, RZ, 0x1f, R251 ;  /* 0x0000001ffffc7819 */ /* 0x000fc800000114fb */
[----:B-----5:R-:W-:Y:S02]  /*3c90*/  LOP3.LUT R132, R132, UR6, R252, 0xf8, !PT ;  /* 0x0000000684847c12 */ /* 0x020fe4000f8ef8fc */
[----:B------:R-:W2:Y:S01]  /*3ca0*/  LDL.LU R252, [R1+0x800] ;  /* 0x0008000001fc7983 */ /* 0x000ea20000300800 */
[----:B------:R-:W-:-:S04]  /*3cb0*/  SHF.R.S32.HI R251, RZ, 0x1f, R251 ;  /* 0x0000001ffffb7819 */ /* 0x000fc800000114fb */
[----:B--2---:R-:W-:Y:S02]  /*3cc0*/  LOP3.LUT R252, R252, UR5, R251, 0xf8, !PT ;  /* 0x00000005fcfc7c12 */ /* 0x004fe4000f8ef8fb */
[----:B------:R-:W-:-:S03]  /*3cd0*/  SHF.L.U64.HI R251, R66, 0x3, R67 ;  /* 0x0000000342fb7819 */ /* 0x000fc60000010243 */
[----:B------:R0:W-:Y:S02]  /*3ce0*/  STL [R1+0x800], R252 ;  /* 0x000800fc01007387 */ /* 0x0001e40000100800 */
[----:B0-----:R-:W-:-:S04]  /*3cf0*/  SHF.R.S32.HI R252, RZ, 0x1f, R251 ;  /* 0x0000001ffffc7819 */ /* 0x001fc800000114fb */
[----:B------:R-:W-:Y:S02]  /*3d00*/  LOP3.LUT R248, R248, UR6, R252, 0xf8, !PT ;  /* 0x00000006f8f87c12 */ /* 0x000fe4000f8ef8fc */
[----:B------:R-:W2:Y:S01]  /*3d10*/  LDL.LU R252, [R1+0x808] ;  /* 0x0008080001fc7983 */ /* 0x000ea20000300800 */
[----:B------:R-:W-:-:S04]  /*3d20*/  SHF.R.S32.HI R251, RZ, 0x1f, R251 ;  /* 0x0000001ffffb7819 */ /* 0x000fc800000114fb */
[----:B--2---:R-:W-:Y:S02]  /*3d30*/  LOP3.LUT R252, R252, UR5, R251, 0xf8, !PT ;  /* 0x00000005fcfc7c12 */ /* 0x004fe4000f8ef8fb */
[----:B------:R-:W-:-:S03]  /*3d40*/  SHF.L.U64.HI R251, R66, 0x2, R67 ;  /* 0x0000000242fb7819 */ /* 0x000fc60000010243 */
[----:B------:R0:W-:Y:S02]  /*3d50*/  STL [R1+0x808], R252 ;  /* 0x000808fc01007387 */ /* 0x0001e40000100800 */
[----:B0-----:R-:W-:-:S04]  /*3d60*/  SHF.R.S32.HI R252, RZ, 0x1f, R251 ;  /* 0x0000001ffffc7819 */ /* 0x001fc800000114fb */
[----:B---3--:R-:W-:Y:S02]  /*3d70*/  LOP3.LUT R249, R249, UR6, R252, 0xf8, !PT ;  /* 0x00000006f9f97c12 */ /* 0x008fe4000f8ef8fc */
        /* <DEDUP_REMOVED lines=8> */
[----:B------:R-:W-:-:S03]  /*3e00*/  SHF.R.S32.HI R251, RZ, 0x1f, R251 ;  /* 0x0000001ffffb7819 */ /* 0x000fc600000114fb */
[----:B------:R0:W-:Y:S04]  /*3e10*/  STL [R1+0x804], R132 ;  /* 0x0008048401007387 */ /* 0x0001e80000100800 */
[----:B0-----:R-:W3:Y:S04]  /*3e20*/  LDL.LU R132, [R1+0x834] ;  /* 0x0008340001847983 */ /* 0x001ee80000300800 */
[----:B------:R0:W-:Y:S04]  /*3e30*/  STL [R1+0x814], R249 ;  /* 0x000814f901007387 */ /* 0x0001e80000100800 */
[----:B------:R1:W-:Y:S04]  /*3e40*/  STL [R1+0x80c], R248 ;  /* 0x00080cf801007387 */ /* 0x0003e80000100800 */
[----:B0-----:R-:W4:Y:S04]  /*3e50*/  LDL.LU R249, [R1+0x82c] ;  /* 0x00082c0001f97983 */ /* 0x001f280000300800 */
[----:B------:R0:W-:Y:S04]  /*3e60*/  STL [R1+0x81c], R134 ;  /* 0x00081c8601007387 */ /* 0x0001e80000100800 */
[----:B-1----:R-:W5:Y:S04]  /*3e70*/  LDL.LU R248, [R1+0x830] ;  /* 0x0008300001f87983 */ /* 0x002f680000300800 */
[----:B0-----:R-:W5:Y:S01]  /*3e80*/  LDL.LU R134, [R1+0x828] ;  /* 0x0008280001867983 */ /* 0x001f620000300800 */
[----:B--2---:R-:W-:-:S02]  /*3e90*/  LOP3.LUT R252, R252, UR5, R251, 0xf8, !PT ;  /* 0x00000005fcfc7c12 */ /* 0x004fc4000f8ef8fb */
[----:B------:R-:W-:-:S04]  /*3ea0*/  LOP3.LUT R251, R64, 0x1, RZ, 0xc0, !PT ;  /* 0x0000000140fb7812 */ /* 0x000fc800078ec0ff */
[----:B------:R-:W-:-:S04]  /*3eb0*/  IADD3 R251, P0, PT, RZ, -R251, RZ ;  /* 0x800000fbfffb7210 */ /* 0x000fc80007f1e0ff */
[----:B------:R-:W-:Y:S01]  /*3ec0*/  LOP3.LUT R8, R8, UR6, R251, 0xf8, !PT ;  /* 0x0000000608087c12 */ /* 0x000fe2000f8ef8fb */
[----:B------:R-:W-:-:S05]  /*3ed0*/  IMAD.X R251, RZ, RZ, -0x1, P0 ;  /* 0xfffffffffffb7424 */ /* 0x000fca00000e06ff */
[----:B------:R-:W-:Y:S02]  /*3ee0*/  LOP3.LUT R2, R2, UR5, R251, 0xf8, !PT ;  /* 0x0000000502027c12 */ /* 0x000fe4000f8ef8fb */
[----:B------:R-:W-:-:S04]  /*3ef0*/  SHF.R.S32.HI R251, RZ, 0x1f, R64 ;  /* 0x0000001ffffb7819 */ /* 0x000fc80000011440 */
[----:B------:R-:W-:Y:S02]  /*3f00*/  LOP3.LUT R10, R10, UR6, R251, 0xf8, !PT ;  /* 0x000000060a0a7c12 */ /* 0x000fe4000f8ef8fb */
[----:B------:R-:W2:Y:S01]  /*3f10*/  LDL.LU R251, [R1+0x824] ;  /* 0x0008240001fb7983 */ /* 0x000ea20000300800 */
[----:B------:R-:W-:Y:S02]  /*3f20*/  SHF.R.S32.HI R64, RZ, 0x1f, R64 ;  /* 0x0000001fff407819 */ /* 0x000fe40000011440 */
[----:B------:R-:W-:Y:S02]  /*3f30*/  SHF.R.S32.HI R65, RZ, 0x1f, R65 ;  /* 0x0000001fff417819 */ /* 0x000fe40000011441 */
[----:B------:R-:W-:Y:S02]  /*3f40*/  LOP3.LUT R69, R69, UR5, R64, 0xf8, !PT ;  /* 0x0000000545457c12 */ /* 0x000fe4000f8ef840 */
[----:B------:R-:W-:Y:S02]  /*3f50*/  SHF.R.S32.HI R64, RZ, 0x1f, R66 ;  /* 0x0000001fff407819 */ /* 0x000fe40000011442 */
[----:B------:R-:W-:-:S02]  /*3f60*/  LOP3.LUT R250, R250, UR6, R65, 0xf8, !PT ;  /* 0x00000006fafa7c12 */ /* 0x000fc4000f8ef841 */
[----:B---3--:R-:W-:Y:S02]  /*3f70*/  LOP3.LUT R132, R132, UR6, R64, 0xf8, !PT ;  /* 0x0000000684847c12 */ /* 0x008fe4000f8ef840 */
[----:B------:R-:W-:Y:S02]  /*3f80*/  LOP3.LUT R64, R66, 0x1, RZ, 0xc0, !PT ;  /* 0x0000000142407812 */ /* 0x000fe400078ec0ff */
[----:B------:R-:W-:Y:S02]  /*3f90*/  SHF.R.S32.HI R65, RZ, 0x1f, R66 ;  /* 0x0000001fff417819 */ /* 0x000fe40000011442 */
[----:B------:R-:W-:Y:S01]  /*3fa0*/  SHF.R.S32.HI R66, RZ, 0x1f, R67 ;  /* 0x0000001fff427819 */ /* 0x000fe20000011443 */
[----:B------:R0:W-:Y:S01]  /*3fb0*/  STL [R1+0x818], R252 ;  /* 0x000818fc01007387 */ /* 0x0001e20000100800 */
[----:B------:R-:W-:Y:S01]  /*3fc0*/  UIADD3 UR4, UPT, UPT, UR4, 0x1, URZ ;  /* 0x0000000104047890 */ /* 0x000fe2000fffe0ff */
[----:B------:R-:W-:-:S03]  /*3fd0*/  IADD3 R64, P0, PT, RZ, -R64, RZ ;  /* 0x80000040ff407210 */ /* 0x000fc60007f1e0ff */
[----:B------:R-:W-:Y:S01]  /*3fe0*/  UISETP.NE.AND UP0, UPT, UR4, 0x40, UPT ;  /* 0x000000400400788c */ /* 0x000fe2000bf05270 */
[----:B----4-:R-:W-:Y:S01]  /*3ff0*/  LOP3.LUT R249, R249, UR6, R64, 0xf8, !PT ;  /* 0x00000006f9f97c12 */ /* 0x010fe2000f8ef840 */
[----:B------:R-:W-:Y:S01]  /*4000*/  IMAD.X R64, RZ, RZ, -0x1, P0 ;  /* 0xffffffffff407424 */ /* 0x000fe200000e06ff */
[----:B-----5:R-:W-:-:S04]  /*4010*/  LOP3.LUT R248, R248, UR5, R65, 0xf8, !PT ;  /* 0x00000005f8f87c12 */ /* 0x020fc8000f8ef841 */
[----:B------:R-:W-:Y:S02]  /*4020*/  LOP3.LUT R134, R134, UR5, R64, 0xf8, !PT ;  /* 0x0000000586867c12 */ /* 0x000fe4000f8ef840 */
[----:B--2---:R-:W-:-:S05]  /*4030*/  LOP3.LUT R251, R251, UR6, R66, 0xf8, !PT ;  /* 0x00000006fbfb7c12 */ /* 0x004fca000f8ef842 */
[----:B------:R0:W-:Y:S01]  /*4040*/  STL [R1+0x824], R251 ;  /* 0x000824fb01007387 */ /* 0x0001e20000100800 */
[----:B------:R-:W-:Y:S05]  /*4050*/  BRA.U UP0, `(.L_x_0) ;  /* 0xffffffd5007c7547 */ /* 0x000fea000b83ffff */
[----:B------:R-:W-:Y:S01]  /*4060*/  IMAD.MOV.U32 R64, RZ, RZ, R8 ;  /* 0x000000ffff407224 */ /* 0x000fe200078e0008 */
[----:B0-----:R-:W2:Y:S01]  /*4070*/  LDL.LU R251, [R1+0x800] ;  /* 0x0008000001fb7983 */ /* 0x001ea20000300800 */
[----:B------:R-:W-:Y:S02]  /*4080*/  IMAD.MOV.U32 R65, RZ, RZ, R2 ;  /* 0x000000ffff417224 */ /* 0x000fe400078e0002 */
[----:B------:R-:W-:Y:S02]  /*4090*/  IMAD.MOV.U32 R66, RZ, RZ, R3 ;  /* 0x000000ffff427224 */ /* 0x000fe400078e0003 */
[----:B------:R-:W-:-:S05]  /*40a0*/  IMAD.MOV.U32 R67, RZ, RZ, R4 ;  /* 0x000000ffff437224 */ /* 0x000fca00078e0004 */
[----:B------:R0:W-:Y:S02]  /*40b0*/  STL.128 [R1+0x400], R64 ;  /* 0x0004004001007387 */ /* 0x0001e40000100c00 */
[----:B0-----:R-:W-:Y:S02]  /*40c0*/  IMAD.MOV.U32 R64, RZ, RZ, R0 ;  /* 0x000000ffff407224 */ /* 0x001fe400078e0000 */
        /* <DEDUP_REMOVED lines=23> */
[----:B------:R0:W-:Y:S04]  /*4240*/  STL.128 [R1+0x450], R64 ;  /* 0x0004504001007387 */ /* 0x0001e80000100c00 */
[----:B0-----:R-:W3:Y:S04]  /*4250*/  LDL.LU R66, [R1+0x810] ;  /* 0x0008100001427983 */ /* 0x001ee80000300800 */
[----:B------:R-:W4:Y:S01]  /*4260*/  LDL.LU R67, [R1+0x814] ;  /* 0x0008140001437983 */ /* 0x000f220000300800 */
[----:B------:R-:W-:Y:S02]  /*4270*/  IMAD.MOV.U32 R64, RZ, RZ, R27 ;  /* 0x000000ffff407224 */ /* 0x000fe400078e001b */
[----:B------:R-:W-:Y:S01]  /*4280*/  IMAD.MOV.U32 R65, RZ, RZ, R26 ;  /* 0x000000ffff417224 */ /* 0x000fe200078e001a */
[----:B------:R0:W-:Y:S04]  /*4290*/  STL.128 [R1+0x850], R24 ;  /* 0x0008501801007387 */ /* 0x0001e80000100c00 */
[----:B0-----:R-:W5:Y:S04]  /*42a0*/  LDL.LU R27, [R1+0x804] ;  /* 0x00080400011b7983 */ /* 0x001f680000300800 */
[----:B------:R-:W2:Y:S01]  /*42b0*/  LDL.LU R26, [R1+0x824] ;  /* 0x00082400011a7983 */ /* 0x000ea20000300800 */
[----:B---3--:R-:W-:-:S02]  /*42c0*/  IMAD.MOV.U32 R25, RZ, RZ, R66 ;  /* 0x000000ffff197224 */ /* 0x008fc400078e0042 */
[----:B------:R-:W-:Y:S02]  /*42d0*/  IMAD.MOV.U32 R66, RZ, RZ, R29 ;  /* 0x000000ffff427224 */ /* 0x000fe400078e001d */
[----:B----4-:R-:W-:Y:S02]  /*42e0*/  IMAD.MOV.U32 R24, RZ, RZ, R67 ;  /* 0x000000ffff187224 */ /* 0x010fe400078e0043 */
        /* <DEDUP_REMOVED lines=136> */
[----:B------:R3:W-:Y:S04]  /*4b70*/  STL.64 [R1+0x838], R136 ;  /* 0x0008388801007387 */ /* 0x0007e80000100a00 */
[----:B------:R0:W-:Y:S04]  /*4b80*/  STL.64 [R1+0x840], R138 ;  /* 0x0008408a01007387 */ /* 0x0001e80000100a00 */
[----:B------:R-:W-:Y:S01]  /*4b90*/  STL.64 [R1+0x830], R140 ;  /* 0x0008308c01007387 */ /* 0x000fe20000100a00 */
[----:B---3--:R-:W-:-:S02]  /*4ba0*/  IMAD.MOV.U32 R136, RZ, RZ, R66 ;  /* 0x000000ffff887224 */ /* 0x008fc400078e0042 */
[----:B------:R-:W-:Y:S02]  /*4bb0*/  IMAD.MOV.U32 R66, RZ, RZ, R139 ;  /* 0x000000ffff427224 */ /* 0x000fe400078e008b */
[----:B----4-:R-:W-:Y:S01]  /*4bc0*/  IMAD.MOV.U32 R137, RZ, RZ, R67 ;  /* 0x000000ffff897224 */ /* 0x010fe200078e0043 */
[----:B0-----:R-:W3:Y:S01]  /*4bd0*/  LDL.LU R139, [R1+0x81c] ;  /* 0x00081c00018b7983 */ /* 0x001ee20000300800 */
[----:B------:R-:W-:-:S03]  /*4be0*/  IMAD.MOV.U32 R67, RZ, RZ, R138 ;  /* 0x000000ffff437224 */ /* 0x000fc600078e008a */
[----:B------:R-:W4:Y:S04]  /*4bf0*/  LDL.LU R138, [R1+0x820] ;  /* 0x00082000018a7983 */ /* 0x000f280000300800 */
[----:B------:R0:W-:Y:S02]  /*4c00*/  STL.128 [R1+0x610], R64 ;  /* 0x0006104001007387 */ /* 0x0001e40000100c00 */
[----:B0-----:R-:W-:Y:S02]  /*4c10*/  IMAD.MOV.U32 R64, RZ, RZ, R141 ;  /* 0x000000ffff407224 */ /* 0x001fe400078e008d */
[----:B------:R-:W-:Y:S02]  /*4c20*/  IMAD.MOV.U32 R65, RZ, RZ, R140 ;  /* 0x000000ffff417224 */ /* 0x000fe400078e008c */
[----:B------:R-:W-:-:S02]  /*4c30*/  IMAD.MOV.U32 R66, RZ, RZ, R143 ;  /* 0x000000ffff427224 */ /* 0x000fc400078e008f */
        /* <DEDUP_REMOVED lines=116> */
[----:B------:R0:W-:Y:S01]  /*5380*/  STL.128 [R1+0x790], R64 ;  /* 0x0007904001007387 */ /* 0x0001e20000100c00 */
[----:B------:R-:W-:Y:S02]  /*5390*/  IMAD.MOV.U32 R141, RZ, RZ, R136 ;  /* 0x000000ffff8d7224 */ /* 0x000fe400078e0088 */
[----:B------:R-:W-:Y:S02]  /*53a0*/  IMAD.MOV.U32 R140, RZ, RZ, R137 ;  /* 0x000000ffff8c7224 */ /* 0x000fe400078e0089 */
[----:B0-----:R-:W-:Y:S02]  /*53b0*/  IMAD.MOV.U32 R64, RZ, RZ, R235 ;  /* 0x000000ffff407224 */ /* 0x001fe400078e00eb */
[----:B------:R-:W-:Y:S02]  /*53c0*/  IMAD.MOV.U32 R65, RZ, RZ, R234 ;  /* 0x000000ffff417224 */ /* 0x000fe400078e00ea */
[----:B------:R-:W-:Y:S02]  /*53d0*/  IMAD.MOV.U32 R66, RZ, RZ, R237 ;  /* 0x000000ffff427224 */ /* 0x000fe400078e00ed */
[----:B------:R-:W-:-:S05]  /*53e0*/  IMAD.MOV.U32 R67, RZ, RZ, R236 ;  /* 0x000000ffff437224 */ /* 0x000fca00078e00ec */
[----:B------:R0:W-:Y:S01]  /*53f0*/  STL.128 [R1+0x7a0], R64 ;  /* 0x0007a04001007387 */ /* 0x0001e20000100c00 */
[----:B------:R-:W1:Y:S03]  /*5400*/  LDC.64 R136, c[0x0][0x388] ;  /* 0x0000e200ff887b82 */ /* 0x000e660000000a00 */
[----:B------:R5:W-:Y:S01]  /*5410*/  STL.64 [R1+0x828], R144 ;  /* 0x0008289001007387 */ /* 0x000be20000100a00 */
[----:B0-----:R-:W-:Y:S02]  /*5420*/  IMAD.MOV.U32 R64, RZ, RZ, R239 ;  /* 0x000000ffff407224 */ /* 0x001fe400078e00ef */
[----:B------:R-:W-:Y:S02]  /*5430*/  IMAD.MOV.U32 R65, RZ, RZ, R238 ;  /* 0x000000ffff417224 */ /* 0x000fe400078e00ee */
[----:B------:R-:W-:Y:S02]  /*5440*/  IMAD.MOV.U32 R66, RZ, RZ, R241 ;  /* 0x000000ffff427224 */ /* 0x000fe400078e00f1 */
[----:B------:R-:W-:-:S02]  /*5450*/  IMAD.MOV.U32 R67, RZ, RZ, R240 ;  /* 0x000000ffff437224 */ /* 0x000fc400078e00f0 */
[----:B-----5:R-:W-:-:S03]  /*5460*/  IMAD.MOV.U32 R144, RZ, RZ, R27 ;  /* 0x000000ffff907224 */ /* 0x020fc600078e001b */
[----:B------:R0:W-:Y:S04]  /*5470*/  STL.128 [R1+0x7b0], R64 ;  /* 0x0007b04001007387 */ /* 0x0001e80000100c00 */
[----:B------:R5:W-:Y:S01]  /*5480*/  STL.64 [R1+0x848], R142 ;  /* 0x0008488e01007387 */ /* 0x000be20000100a00 */
[----:B0-----:R-:W-:Y:S02]  /*5490*/  IMAD.MOV.U32 R64, RZ, RZ, R243 ;  /* 0x000000ffff407224 */ /* 0x001fe400078e00f3 */
[----:B------:R-:W-:Y:S02]  /*54a0*/  IMAD.MOV.U32 R65, RZ, RZ, R242 ;  /* 0x000000ffff417224 */ /* 0x000fe400078e00f2 */
[----:B------:R-:W-:Y:S02]  /*54b0*/  IMAD.MOV.U32 R66, RZ, RZ, R245 ;  /* 0x000000ffff427224 */ /* 0x000fe400078e00f5 */
[----:B------:R-:W-:-:S02]  /*54c0*/  IMAD.MOV.U32 R67, RZ, RZ, R244 ;  /* 0x000000ffff437224 */ /* 0x000fc400078e00f4 */
[----:B-----5:R-:W-:-:S03]  /*54d0*/  IMAD.MOV.U32 R143, RZ, RZ, R24 ;  /* 0x000000ffff8f7224 */ /* 0x020fc600078e0018 */
[----:B------:R0:W-:Y:S01]  /*54e0*/  STL.128 [R1+0x7c0], R64 ;  /* 0x0007c04001007387 */ /* 0x0001e20000100c00 */
[----:B------:R-:W-:Y:S02]  /*54f0*/  IMAD.MOV.U32 R142, RZ, RZ, R25 ;  /* 0x000000ffff8e7224 */ /* 0x000fe400078e0019 */
[----:B--2---:R-:W-:Y:S02]  /*5500*/  IMAD.MOV.U32 R145, RZ, RZ, R26 ;  /* 0x000000ffff917224 */ /* 0x004fe400078e001a */
        /* <DEDUP_REMOVED lines=10> */
[----:B---3--:R-:W-:Y:S02]  /*55b0*/  IMAD.MOV.U32 R64, RZ, RZ, R139 ;  /* 0x000000ffff407224 */ /* 0x008fe400078e008b */
[----:B------:R-:W-:Y:S02]  /*55c0*/  IMAD.MOV.U32 R65, RZ, RZ, R252 ;  /* 0x000000ffff417224 */ /* 0x000fe400078e00fc */
[----:B------:R-:W-:Y:S02]  /*55d0*/  IMAD.MOV.U32 R66, RZ, RZ, R145 ;  /* 0x000000ffff427224 */ /* 0x000fe400078e0091 */
[----:B----4-:R-:W-:-:S05]  /*55e0*/  IMAD.MOV.U32 R67, RZ, RZ, R138 ;  /* 0x000000ffff437224 */ /* 0x010fca00078e008a */
[----:B------:R1:W-:Y:S04]  /*55f0*/  STL.128 [R1+0x7f0], R64 ;  /* 0x0007f04001007387 */ /* 0x0003e80000100c00 */
[----:B-1----:R-:W2:Y:S02]  /*5600*/  LDG.E.64 R64, desc[UR14][R136.64] ;  /* 0x0000000e88407981 */ /* 0x002ea4000c1e1b00 */
[----:B--2---:R-:W-:Y:S02]  /*5610*/  LOP3.LUT R66, R8, R64, RZ, 0x3c, !PT ;  /* 0x0000004008427212 */ /* 0x004fe400078e3cff */
[----:B------:R-:W-:Y:S02]  /*5620*/  LOP3.LUT R8, R2, R65, RZ, 0x3c, !PT ;  /* 0x0000004102087212 */ /* 0x000fe400078e3cff */
[----:B------:R-:W2:Y:S02]  /*5630*/  LDG.E.64 R64, desc[UR14][R136.64+0x8] ;  /* 0x0000080e88407981 */ /* 0x000ea4000c1e1b00 */
[----:B--2---:R-:W-:-:S02]  /*5640*/  LOP3.LUT R3, R3, R64, RZ, 0x3c, !PT ;  /* 0x0000004003037212 */ /* 0x004fc400078e3cff */
[----:B------:R-:W-:Y:S01]  /*5650*/  LOP3.LUT R2, R4, R65, RZ, 0x3c, !PT ;  /* 0x0000004104027212 */ /* 0x000fe200078e3cff */
[----:B------:R-:W-:Y:S02]  /*5660*/  IMAD.MOV.U32 R64, RZ, RZ, R66 ;  /* 0x000000ffff407224 */ /* 0x000fe400078e0042 */
[----:B------:R-:W-:Y:S02]  /*5670*/  IMAD.MOV.U32 R66, RZ, RZ, R3 ;  /* 0x000000ffff427224 */ /* 0x000fe400078e0003 */
[----:B------:R-:W-:Y:S02]  /*5680*/  IMAD.MOV.U32 R67, RZ, RZ, R2 ;  /* 0x000000ffff437224 */ /* 0x000fe400078e0002 */
[----:B------:R-:W2:Y:S01]  /*5690*/  LDG.E.64 R2, desc[UR14][R136.64+0x10] ;  /* 0x0000100e88027981 */ /* 0x000ea2000c1e1b00 */
[----:B------:R-:W-:-:S05]  /*56a0*/  IMAD.MOV.U32 R65, RZ, RZ, R8 ;  /* 0x000000ffff417224 */ /* 0x000fca00078e0008 */
[----:B------:R0:W-:Y:S04]  /*56b0*/  STL.128 [R1+0x400], R64 ;  /* 0x0004004001007387 */ /* 0x0001e80000100c00 */
[----:B0-----:R-:W3:Y:S04]  /*56c0*/  LDG.E.64 R66, desc[UR14][R136.64+0x18] ;  /* 0x0000180e88427981 */ /* 0x001ee8000c1e1b00 */
[----:B------:R-:W4:Y:S01]  /*56d0*/  LDG.E.64 R64, desc[UR14][R136.64+0x20] ;  /* 0x0000200e88407981 */ /* 0x000f22000c1e1b00 */
[----:B--2---:R-:W-:-:S03]  /*56e0*/  LOP3.LUT R3, R9, R3, RZ, 0x3c, !PT ;  /* 0x0000000309037212 */ /* 0x004fc600078e3cff */
[----:B------:R-:W2:Y:S01]  /*56f0*/  LDG.E.64 R8, desc[UR14][R136.64+0x28] ;  /* 0x0000280e88087981 */ /* 0x000ea2000c1e1b00 */
[----:B------:R-:W-:Y:S01]  /*5700*/  LOP3.LUT R4, R0, R2, RZ, 0x3c, !PT ;  /* 0x0000000200047212 */ /* 0x000fe200078e3cff */
[----:B------:R-:W-:-:S04]  /*5710*/  IMAD.MOV.U32 R25, RZ, RZ, R3 ;  /* 0x000000ffff197224 */ /* 0x000fc800078e0003 */
[----:B------:R-:W-:Y:S01]  /*5720*/  IMAD.MOV.U32 R24, RZ, RZ, R4 ;  /* 0x000000ffff187224 */ /* 0x000fe200078e0004 */
[----:B---3--:R-:W-:Y:S02]  /*5730*/  LOP3.LUT R2, R6, R66, RZ, 0x3c, !PT ;  /* 0x0000004206027212 */ /* 0x008fe400078e3cff */
[----:B------:R-:W-:Y:S02]  /*5740*/  LOP3.LUT R0, R5, R67, RZ, 0x3c, !PT ;  /* 0x0000004305007212 */ /* 0x000fe400078e3cff */
[----:B------:R-:W3:Y:S01]  /*5750*/  LDG.E.64 R66, desc[UR14][R136.64+0x38] ;  /* 0x0000380e88427981 */ /* 0x000ee2000c1e1b00 */
[----:B------:R-:W-:Y:S01]  /*5760*/  IMAD.MOV.U32 R26, RZ, RZ, R2 ;  /* 0x000000ffff1a7224 */ /* 0x000fe200078e0002 */
[----:B----4-:R-:W-:Y:S01]  /*5770*/  LOP3.LUT R7, R7, R64, RZ, 0x3c, !PT ;  /* 0x0000004007077212 */ /* 0x010fe200078e3cff */
[----:B------:R-:W-:Y:S01]  /*5780*/  IMAD.MOV.U32 R27, RZ, RZ, R0 ;  /* 0x000000ffff1b7224 */ /* 0x000fe200078e0000 */
[----:B------:R-:W4:Y:S04]  /*5790*/  LDG.E.64 R2, desc[UR14][R136.64+0x30] ;  /* 0x0000300e88027981 */ /* 0x000f28000c1e1b00 */
[----:B------:R0:W-:Y:S02]  /*57a0*/  STL.128 [R1+0x410], R24 ;  /* 0x0004101801007387 */ /* 0x0001e40000100c00 */
[----:B0-----:R-:W-:-:S02]  /*57b0*/  IMAD.MOV.U32 R24, RZ, RZ, R7 ;  /* 0x000000ffff187224 */ /* 0x001fc400078e0007 */
[----:B------:R-:W5:Y:S01]  /*57c0*/  LDG.E.64 R6, desc[UR14][R136.64+0x48] ;  /* 0x0000480e88067981 */ /* 0x000f62000c1e1b00 */
[----:B--2---:R-:W-:Y:S02]  /*57d0*/  LOP3.LUT R4, R13, R8, RZ, 0x3c, !PT ;  /* 0x000000080d047212 */ /* 0x004fe400078e3cff */
[----:B------:R-:W-:Y:S02]  /*57e0*/  LOP3.LUT R0, R12, R9, RZ, 0x3c, !PT ;  /* 0x000000090c007212 */ /* 0x000fe400078e3cff */
[----:B------:R-:W2:Y:S01]  /*57f0*/  LDG.E.64 R8, desc[UR14][R136.64+0x40] ;  /* 0x0000400e88087981 */ /* 0x000ea2000c1e1b00 */
[----:B------:R-:W-:-:S03]  /*5800*/  IMAD.MOV.U32 R26, RZ, RZ, R4 ;  /* 0x000000ffff1a7224 */ /* 0x000fc600078e0004 */
[----:B------:R-:W2:Y:S01]  /*5810*/  LDG.E.64 R4, desc[UR14][R136.64+0x50] ;  /* 0x0000500e88047981 */ /* 0x000ea2000c1e1b00 */
[----:B------:R-:W-:Y:S01]  /*5820*/  IMAD.MOV.U32 R27, RZ, RZ, R0 ;  /* 0x000000ffff1b7224 */ /* 0x000fe200078e0000 */
[----:B------:R-:W-:Y:S02]  /*5830*/  LOP3.LUT R11, R11, R65, RZ, 0x3c, !PT ;  /* 0x000000410b0b7212 */ /* 0x000fe400078e3cff */
[----:B------:R-:W2:Y:S03]  /*5840*/  LDG.E.64 R12, desc[UR14][R136.64+0x60] ;  /* 0x0000600e880c7981 */ /* 0x000ea6000c1e1b00 */
[----:B------:R-:W-:Y:S01]  /*5850*/  IMAD.MOV.U32 R25, RZ, RZ, R11 ;  /* 0x000000ffff197224 */ /* 0x000fe200078e000b */
[----:B---3--:R-:W-:-:S05]  /*5860*/  LOP3.LUT R0, R16, R67, RZ, 0x3c, !PT ;  /* 0x0000004310007212 */ /* 0x008fca00078e3cff */
[----:B------:R-:W-:Y:S01]  /*5870*/  IMAD.MOV.U32 R67, RZ, RZ, R0 ;  /* 0x000000ffff437224 */ /* 0x000fe200078e0000 */
[----:B------:R0:W-:Y:S01]  /*5880*/  STL.128 [R1+0x420], R24 ;  /* 0x0004201801007387 */ /* 0x0001e20000100c00 */
[----:B----4-:R-:W-:Y:S02]  /*5890*/  LOP3.LUT R15, R15, R2, RZ, 0x3c, !PT ;  /* 0x000000020f0f7212 */ /* 0x010fe400078e3cff */
[----:B------:R-:W-:Y:S02]  /*58a0*/  LOP3.LUT R14, R14, R3, RZ, 0x3c, !PT ;  /* 0x000000030e0e7212 */ /* 0x000fe400078e3cff */
[----:B------:R-:W3:Y:S01]  /*58b0*/  LDG.E.64 R2, desc[UR14][R136.64+0x58] ;  /* 0x0000580e88027981 */ /* 0x000ee2000c1e1b00 */
[----:B------:R-:W-:Y:S02]  /*58c0*/  LOP3.LUT R11, R17, R66, RZ, 0x3c, !PT ;  /* 0x00000042110b7212 */ /* 0x000fe400078e3cff */
[----:B-----5:R-:W-:Y:S02]  /*58d0*/  LOP3.LUT R6, R21, R6, RZ, 0x3c, !PT ;  /* 0x0000000615067212 */ /* 0x020fe400078e3cff */
[----:B------:R-:W-:Y:S01]  /*58e0*/  LOP3.LUT R0, R20, R7, RZ, 0x3c, !PT ;  /* 0x0000000714007212 */ /* 0x000fe200078e3cff */
[----:B------:R-:W-:Y:S01]  /*58f0*/  IMAD.MOV.U32 R64, RZ, RZ, R15 ;  /* 0x000000ffff407224 */ /* 0x000fe200078e000f */
[----:B------:R-:W4:Y:S01]  /*5900*/  LDG.E.64 R16, desc[UR14][R136.64+0x68] ;  /* 0x0000680e88107981 */ /* 0x000f22000c1e1b00 */
[----:B0-----:R-:W-:-:S02]  /*5910*/  IMAD.MOV.U32 R26, RZ, RZ, R6 ;  /* 0x000000ffff1a7224 */ /* 0x001fc400078e0006 */
[----:B------:R-:W-:Y:S01]  /*5920*/  IMAD.MOV.U32 R27, RZ, RZ, R0 ;  /* 0x000000ffff1b7224 */ /* 0x000fe200078e0000 */
[----:B------:R-:W5:Y:S01]  /*5930*/  LDG.E.64 R20, desc[UR14][R136.64+0x80] ;  /* 0x0000800e88147981 */ /* 0x000f62000c1e1b00 */
[----:B------:R-:W-:Y:S02]  /*5940*/  IMAD.MOV.U32 R65, RZ, RZ, R14 ;  /* 0x000000ffff417224 */ /* 0x000fe400078e000e */
[----:B------:R-:W-:-:S05]  /*5950*/  IMAD.MOV.U32 R66, RZ, RZ, R11 ;  /* 0x000000ffff427224 */ /* 0x000fca00078e000b */
[----:B------:R0:W-:Y:S04]  /*5960*/  STL.128 [R1+0x430], R64 ;  /* 0x0004304001007387 */ /* 0x0001e80000100c00 */
[----:B0-----:R-:W3:Y:S04]  /*5970*/  LDG.E.64 R64, desc[UR14][R136.64+0x70] ;  /* 0x0000700e88407981 */ /* 0x001ee8000c1e1b00 */
[----:B------:R-:W3:Y:S04]  /*5980*/  LDG.E.64 R66, desc[UR14][R136.64+0x78] ;  /* 0x0000780e88427981 */ /* 0x000ee8000c1e1b00 */
[----:B------:R-:W3:Y:S01]  /*5990*/  LDG.E.64 R136, desc[UR14][R136.64+0x88] ;  /* 0x0000880e88887981 */ /* 0x000ee2000c1e1b00 */
[----:B--2---:R-:W-:-:S02]  /*59a0*/  LOP3.LUT R19, R19, R8, RZ, 0x3c, !PT ;  /* 0x0000000813137212 */ /* 0x004fc400078e3cff */
[----:B------:R-:W-:-:S03]  /*59b0*/  LOP3.LUT R8, R18, R9, RZ, 0x3c, !PT ;  /* 0x0000000912087212 */ /* 0x000fc600078e3cff */
[----:B------:R-:W-:Y:S02]  /*59c0*/  IMAD.MOV.U32 R24, RZ, RZ, R19 ;  /* 0x000000ffff187224 */ /* 0x000fe400078e0013 */
[----:B------:R-:W-:Y:S01]  /*59d0*/  IMAD.MOV.U32 R25, RZ, RZ, R8 ;  /* 0x000000ffff197224 */ /* 0x000fe200078e0008 */
[----:B------:R-:W-:-:S04]  /*59e0*/  LOP3.LUT R23, R23, R4, RZ, 0x3c, !PT ;  /* 0x0000000417177212 */ /* 0x000fc800078e3cff */
[----:B------:R0:W-:Y:S01]  /*59f0*/  STL.128 [R1+0x440], R24 ;  /* 0x0004401801007387 */ /* 0x0001e20000100c00 */
[----:B------:R-:W-:-:S05]  /*5a00*/  LOP3.LUT R4, R22, R5, RZ, 0x3c, !PT ;  /* 0x0000000516047212 */ /* 0x000fca00078e3cff */
[----:B------:R-:W-:Y:S02]  /*5a10*/  IMAD.MOV.U32 R5, RZ, RZ, R4 ;  /* 0x000000ffff057224 */ /* 0x000fe400078e0004 */
[----:B------:R-:W-:Y:S01]  /*5a20*/  IMAD.MOV.U32 R4, RZ, RZ, R23 ;  /* 0x000000ffff047224 */ /* 0x000fe200078e0017 */
[----:B0-----:R-:W2:Y:S01]  /*5a30*/  LDL.LU.128 R24, [R1+0x850] ;  /* 0x0008500001187983 */ /* 0x001ea20000300c00 */
[----:B------:R-:W0:Y:S03]  /*5a40*/  LDC.64 R22, c[0x0][0x388] ;  /* 0x0000e200ff167b82 */ /* 0x000e260000000a00 */
[----:B0-----:R-:W2:Y:S01]  /*5a50*/  LDG.E.64 R8, desc[UR14][R22.64+0x90] ;  /* 0x0000900e16087981 */ /* 0x001ea2000c1e1b00 */
[----:B----4-:R-:W-:Y:S02]  /*5a60*/  LOP3.LUT R11, R28, R17, RZ, 0x3c, !PT ;  /* 0x000000111c0b7212 */ /* 0x010fe400078e3cff */
[----:B-----5:R-:W-:Y:S01]  /*5a70*/  LOP3.LUT R35, R35, R20, RZ, 0x3c, !PT ;  /* 0x0000001423237212 */ /* 0x020fe200078e3cff */
[----:B------:R-:W4:Y:S02]  /*5a80*/  LDG.E.64 R14, desc[UR14][R22.64+0xb0] ;  /* 0x0000b00e160e7981 */ /* 0x000f24000c1e1b00 */
[----:B------:R-:W-:Y:S01]  /*5a90*/  IMAD.MOV.U32 R19, RZ, RZ, R11 ;  /* 0x000000ffff137224 */ /* 0x000fe200078e000b */
[----:B------:R-:W-:-:S02]  /*5aa0*/  LOP3.LUT R20, R34, R21, RZ, 0x3c, !PT ;  /* 0x0000001522147212 */ /* 0x000fc400078e3cff */
[----:B---3--:R-:W-:Y:S02]  /*5ab0*/  LOP3.LUT R31, R31, R64, RZ, 0x3c, !PT ;  /* 0x000000401f1f7212 */ /* 0x008fe400078e3cff */
[----:B------:R-:W-:Y:S02]  /*5ac0*/  LOP3.LUT R30, R30, R65, RZ, 0x3c, !PT ;  /* 0x000000411e1e7212 */ /* 0x000fe400078e3cff */
[----:B------:R-:W-:Y:S01]  /*5ad0*/  LOP3.LUT R11, R32, R67, RZ, 0x3c, !PT ;  /* 0x00000043200b7212 */ /* 0x000fe200078e3cff */
[----:B------:R-:W-:Y:S01]  /*5ae0*/  IMAD.MOV.U32 R28, RZ, RZ, R31 ;  /* 0x000000ffff1c7224 */ /* 0x000fe200078e001f */
[----:B------:R-:W3:Y:S03]  /*5af0*/  LDG.E.64 R64, desc[UR14][R22.64+0xd0] ;  /* 0x0000d00e16407981 */ /* 0x000ee6000c1e1b00 */
[----:B------:R-:W-:Y:S02]  /*5b00*/  IMAD.MOV.U32 R31, RZ, RZ, R11 ;  /* 0x000000ffff1f7224 */ /* 0x000fe400078e000b */
[----:B------:R-:W-:-:S02]  /*5b10*/  IMAD.MOV.U32 R21, RZ, RZ, R20 ;  /* 0x000000ffff157224 */ /* 0x000fc400078e0014 */
[----:B------:R-:W-:Y:S01]  /*5b20*/  IMAD.MOV.U32 R20, RZ, RZ, R35 ;  /* 0x000000ffff147224 */ /* 0x000fe200078e0023 */
[----:B--2---:R-:W-:-:S05]  /*5b30*/  LOP3.LUT R0, R25, R2, RZ, 0x3c, !PT ;  /* 0x0000000219007212 */ /* 0x004fca00078e3cff */
[----:B------:R-:W-:Y:S01]  /*5b40*/  IMAD.MOV.U32 R6, RZ, RZ, R0 ;  /* 0x000000ffff067224 */ /* 0x000fe200078e0000 */
[----:B------:R-:W-:-:S05]  /*5b50*/  LOP3.LUT R0, R29, R16, RZ, 0x3c, !PT ;  /* 0x000000101d007212 */ /* 0x000fca00078e3cff */
[----:B------:R-:W-:Y:S01]  /*5b60*/  IMAD.MOV.U32 R18, RZ, RZ, R0 ;  /* 0x000000ffff127224 */ /* 0x000fe200078e0000 */
[----:B------:R-:W-:Y:S01]  /*5b70*/  LOP3.LUT R0, R33, R66, RZ, 0x3c, !PT ;  /* 0x0000004221007212 */ /* 0x000fe200078e3cff */
[----:B------:R-:W-:Y:S01]  /*5b80*/  IMAD.MOV.U32 R29, RZ, RZ, R30 ;  /* 0x000000ffff1d7224 */ /* 0x000fe200078e001e */
[----:B------:R-:W-:Y:S01]  /*5b90*/  LOP3.LUT R27, R27, R12, RZ, 0x3c, !PT ;  /* 0x0000000c1b1b7212 */ /* 0x000fe200078e3cff */
[----:B------:R-:W2:Y:S02]  /*5ba0*/  LDG.E.64 R32, desc[UR14][R22.64+0xe0] ;  /* 0x0000e00e16207981 */ /* 0x000ea4000c1e1b00 */
[----:B------:R-:W-:Y:S01]  /*5bb0*/  IMAD.MOV.U32 R30, RZ, RZ, R0 ;  /* 0x000000ffff1e7224 */ /* 0x000fe200078e0000 */
[----:B------:R-:W-:Y:S01]  /*5bc0*/  LOP3.LUT R26, R26, R13, RZ, 0x3c, !PT ;  /* 0x0000000d1a1a7212 */ /* 0x000fe200078e3cff */
[----:B------:R-:W-:Y:S01]  /*5bd0*/  IMAD.MOV.U32 R16, RZ, RZ, R27 ;  /* 0x000000ffff107224 */ /* 0x000fe200078e001b */
[----:B------:R-:W-:Y:S01]  /*5be0*/  LOP3.LUT R7, R24, R3, RZ, 0x3c, !PT ;  /* 0x0000000318077212 */ /* 0x000fe200078e3cff */
[----:B------:R-:W5:Y:S04]  /*5bf0*/  LDG.E.64 R12, desc[UR14][R22.64+0xb8] ;  /* 0x0000b80e160c7981 */ /* 0x000f68000c1e1b00 */
[----:B------:R0:W-:Y:S01]  /*5c00*/  STL.128 [R1+0x470], R28 ;  /* 0x0004701c01007387 */ /* 0x0001e20000100c00 */
[----:B------:R-:W-:Y:S01]  /*5c10*/  IMAD.MOV.U32 R17, RZ, RZ, R26 ;  /* 0x000000ffff117224 */ /* 0x000fe200078e001a */
[----:B------:R-:W-:-:S02]  /*5c20*/  LOP3.LUT R39, R39, R8, RZ, 0x3c, !PT ;  /* 0x0000000827277212 */ /* 0x000fc400078e3cff */
[----:B------:R1:W-:Y:S01]  /*5c30*/  STL.128 [R1+0x450], R4 ;  /* 0x0004500401007387 */ /* 0x0003e20000100c00 */
[----:B------:R-:W-:-:S03]  /*5c40*/  LOP3.LUT R8, R38, R9, RZ, 0x3c, !PT ;  /* 0x0000000926087212 */ /* 0x000fc600078e3cff */
[----:B------:R4:W-:Y:S04]  /*5c50*/  STL.128 [R1+0x460], R16 ;  /* 0x0004601001007387 */ /* 0x0009e80000100c00 */
[----:B------:R-:W2:Y:S01]  /*5c60*/  LDG.E.64 R2, desc[UR14][R22.64+0xa8] ;  /* 0x0000a80e16027981 */ /* 0x000ea2000c1e1b00 */
[----:B0-----:R-:W-:-:S03]  /*5c70*/  IMAD.MOV.U32 R30, RZ, RZ, R136 ;  /* 0x000000ffff1e7224 */ /* 0x001fc600078e0088 */
[----:B------:R-:W2:Y:S01]  /*5c80*/  LDG.E.64 R24, desc[UR14][R22.64+0xd8] ;  /* 0x0000d80e16187981 */ /* 0x000ea2000c1e1b00 */
[----:B------:R-:W-:Y:S01]  /*5c90*/  IMAD.MOV.U32 R31, RZ, RZ, R137 ;  /* 0x000000ffff1f7224 */ /* 0x000fe200078e0089 */
[----:B------:R-:W-:Y:S02]  /*5ca0*/  LOP3.LUT R11, R37, R30, RZ, 0x3c, !PT ;  /* 0x0000001e250b7212 */ /* 0x000fe400078e3cff */
[----:B-1----:R-:W2:Y:S02]  /*5cb0*/  LDG.E.64 R6, desc[UR14][R22.64+0x98] ;  /* 0x0000980e16067981 */ /* 0x002ea4000c1e1b00 */
[----:B------:R-:W-:Y:S02]  /*5cc0*/  LOP3.LUT R0, R36, R31, RZ, 0x3c, !PT ;  /* 0x0000001f24007212 */ /* 0x000fe400078e3cff */
[----:B------:R-:W2:Y:S04]  /*5cd0*/  LDG.E.64 R4, desc[UR14][R22.64+0xa0] ;  /* 0x0000a00e16047981 */ /* 0x000ea8000c1e1b00 */
[----:B----4-:R-:W4:Y:S04]  /*5ce0*/  LDG.E.64 R18, desc[UR14][R22.64+0xc0] ;  /* 0x0000c00e16127981 */ /* 0x010f28000c1e1b00 */
[----:B------:R-:W4:Y:S04]  /*5cf0*/  LDG.E.64 R16, desc[UR14][R22.64+0xc8] ;  /* 0x0000c80e16107981 */ /* 0x000f28000c1e1b00 */
[----:B------:R-:W4:Y:S04]  /*5d00*/  LDG.E.64 R66, desc[UR14][R22.64+0xe8] ;  /* 0x0000e80e16427981 */ /* 0x000f28000c1e1b00 */
[----:B------:R-:W4:Y:S04]  /*5d10*/  LDG.E.64 R26, desc[UR14][R22.64+0xf0] ;  /* 0x0000f00e161a7981 */ /* 0x000f28000c1e1b00 */
[----:B------:R-:W4:Y:S04]  /*5d20*/  LDG.E.64 R136, desc[UR14][R22.64+0xf8] ;  /* 0x0000f80e16887981 */ /* 0x000f28000c1e1b00 */
[----:B------:R0:W4:Y:S02]  /*5d30*/  LDG.E.64 R28, desc[UR14][R22.64+0x100] ;  /* 0x0001000e161c7981 */ /* 0x000124000c1e1b00 */
[----:B0-----:R-:W-:-:S02]  /*5d40*/  IMAD.MOV.U32 R22, RZ, RZ, R11 ;  /* 0x000000ffff167224 */ /* 0x001fc400078e000b */
[----:B------:R-:W-:-:S05]  /*5d50*/  IMAD.MOV.U32 R23, RZ, RZ, R0 ;  /* 0x000000ffff177224 */ /* 0x000fca00078e0000 */
[----:B------:R0:W-:Y:S02]  /*5d60*/  STL.128 [R1+0x480], R20 ;  /* 0x0004801401007387 */ /* 0x0001e40000100c00 */
[----:B0-----:R-:W-:Y:S02]  /*5d70*/  IMAD.MOV.U32 R21, RZ, RZ, R8 ;  /* 0x000000ffff157224 */ /* 0x001fe400078e0008 */
[----:B------:R-:W0:Y:S01]  /*5d80*/  LDC.64 R8, c[0x0][0x388] ;  /* 0x0000e200ff087b82 */ /* 0x000e220000000a00 */
[----:B------:R-:W-:Y:S02]  /*5d90*/  IMAD.MOV.U32 R20, RZ, RZ, R39 ;  /* 0x000000ffff147224 */ /* 0x000fe400078e0027 */
[----:B0-----:R-:W4:Y:S04]  /*5da0*/  LDG.E.64 R38, desc[UR14][R8.64+0x108] ;  /* 0x0001080e08267981 */ /* 0x001f28000c1e1b00 */
[----:B------:R-:W4:Y:S04]  /*5db0*/  LDG.E.64 R36, desc[UR14][R8.64+0x110] ;  /* 0x0001100e08247981 */ /* 0x000f28000c1e1b00 */
[----:B------:R-:W4:Y:S01]  /*5dc0*/  LDG.E.64 R34, desc[UR14][R8.64+0x118] ;  /* 0x0001180e08227981 */ /* 0x000f22000c1e1b00 */
[----:B------:R-:W-:-:S02]  /*5dd0*/  LOP3.LUT R47, R47, R14, RZ, 0x3c, !PT ;  /* 0x0000000e2f2f7212 */ /* 0x000fc400078e3cff */
[----:B------:R-:W-:Y:S01]  /*5de0*/  LOP3.LUT R14, R46, R15, RZ, 0x3c, !PT ;  /* 0x0000000f2e0e7212 */ /* 0x000fe200078e3cff */
[----:B------:R-:W4:Y:S01]  /*5df0*/  LDG.E.64 R30, desc[UR14][R8.64+0x128] ;  /* 0x0001280e081e7981 */ /* 0x000f22000c1e1b00 */
[----:B---3--:R-:W-:Y:S02]  /*5e00*/  LOP3.LUT R55, R55, R64, RZ, 0x3c, !PT ;  /* 0x0000004037377212 */ /* 0x008fe400078e3cff */
[----:B------:R-:W-:Y:S02]  /*5e10*/  LOP3.LUT R54, R54, R65, RZ, 0x3c, !PT ;  /* 0x0000004136367212 */ /* 0x000fe400078e3cff */
[----:B------:R-:W0:Y:S01]  /*5e20*/  LDC.64 R64, c[0x0][0x388] ;  /* 0x0000e200ff407b82 */ /* 0x000e220000000a00 */
[----:B-----5:R-:W-:Y:S02]  /*5e30*/  LOP3.LUT R49, R49, R12, RZ, 0x3c, !PT ;  /* 0x0000000c31317212 */ /* 0x020fe400078e3cff */
[----:B------:R-:W-:Y:S02]  /*5e40*/  LOP3.LUT R12, R48, R13, RZ, 0x3c, !PT ;  /* 0x0000000d300c7212 */ /* 0x000fe400078e3cff */
[----:B--2---:R-:W-:-:S02]  /*5e50*/  LOP3.LUT R41, R41, R6, RZ, 0x3c, !PT ;  /* 0x0000000629297212 */ /* 0x004fc400078e3cff */
[----:B------:R-:W-:Y:S02]  /*5e60*/  LOP3.LUT R6, R40, R7, RZ, 0x3c, !PT ;  /* 0x0000000728067212 */ /* 0x000fe400078e3cff */
[----:B------:R-:W-:Y:S02]  /*5e70*/  LOP3.LUT R4, R43, R4, RZ, 0x3c, !PT ;  /* 0x000000042b047212 */ /* 0x000fe400078e3cff */
[----:B------:R-:W-:Y:S01]  /*5e80*/  LOP3.LUT R5, R42, R5, RZ, 0x3c, !PT ;  /* 0x000000052a057212 */ /* 0x000fe200078e3cff */
[----:B------:R-:W-:Y:S01]  /*5e90*/  IMAD.MOV.U32 R23, RZ, RZ, R6 ;  /* 0x000000ffff177224 */ /* 0x000fe200078e0006 */
[----:B------:R-:W-:Y:S02]  /*5ea0*/  LOP3.LUT R6, R45, R2, RZ, 0x3c, !PT ;  /* 0x000000022d067212 */ /* 0x000fe400078e3cff */
[----:B------:R-:W-:Y:S02]  /*5eb0*/  LOP3.LUT R7, R44, R3, RZ, 0x3c, !PT ;  /* 0x000000032c077212 */ /* 0x000fe400078e3cff */
[----:B----4-:R-:W-:-:S02]  /*5ec0*/  LOP3.LUT R51, R51, R18, RZ, 0x3c, !PT ;  /* 0x0000001233337212 */ /* 0x010fc400078e3cff */
[----:B------:R-:W-:Y:S01]  /*5ed0*/  LOP3.LUT R53, R53, R16, RZ, 0x3c, !PT ;  /* 0x0000001035357212 */ /* 0x000fe200078e3cff */
[----:B------:R1:W-:Y:S01]  /*5ee0*/  STL.128 [R1+0x4a0], R4 ;  /* 0x0004a00401007387 */ /* 0x0003e20000100c00 */
[----:B------:R-:W-:Y:S01]  /*5ef0*/  LOP3.LUT R18, R50, R19, RZ, 0x3c, !PT ;  /* 0x0000001332127212 */ /* 0x000fe200078e3cff */
[----:B------:R-:W-:Y:S01]  /*5f00*/  IMAD.MOV.U32 R2, RZ, RZ, R32 ;  /* 0x000000ffff027224 */ /* 0x000fe200078e0020 */
[----:B------:R-:W-:Y:S01]  /*5f10*/  LOP3.LUT R16, R52, R17, RZ, 0x3c, !PT ;  /* 0x0000001134107212 */ /* 0x000fe200078e3cff */
[----:B------:R-:W-:Y:S01]  /*5f20*/  IMAD.MOV.U32 R3, RZ, RZ, R33 ;  /* 0x000000ffff037224 */ /* 0x000fe200078e0021 */
[----:B------:R-:W-:Y:S01]  /*5f30*/  LOP3.LUT R57, R57, R24, RZ, 0x3c, !PT ;  /* 0x0000001839397212 */ /* 0x000fe200078e3cff */
[----:B------:R-:W-:Y:S01]  /*5f40*/  IMAD.MOV.U32 R22, RZ, RZ, R41 ;  /* 0x000000ffff167224 */ /* 0x000fe200078e0029 */
[----:B------:R-:W-:Y:S01]  /*5f50*/  LOP3.LUT R40, R59, R2, RZ, 0x3c, !PT ;  /* 0x000000023b287212 */ /* 0x000fe200078e3cff */
[----:B------:R-:W-:Y:S01]  /*5f60*/  IMAD.MOV.U32 R46, RZ, RZ, R26 ;  /* 0x000000ffff2e7224 */ /* 0x000fe200078e001a */
[----:B------:R-:W-:Y:S01]  /*5f70*/  LOP3.LUT R41, R58, R3, RZ, 0x3c, !PT ;  /* 0x000000033a297212 */ /* 0x000fe200078e3cff */
[----:B------:R-:W2:Y:S01]  /*5f80*/  LDG.E.64 R32, desc[UR14][R8.64+0x120] ;  /* 0x0001200e08207981 */ /* 0x000ea2000c1e1b00 */
[----:B-1----:R-:W-:-:S02]  /*5f90*/  IMAD.MOV.U32 R4, RZ, RZ, R47 ;  /* 0x000000ffff047224 */ /* 0x002fc400078e002f */
[----:B------:R-:W-:Y:S02]  /*5fa0*/  IMAD.MOV.U32 R5, RZ, RZ, R14 ;  /* 0x000000ffff057224 */ /* 0x000fe400078e000e */
[----:B------:R-:W-:Y:S02]  /*5fb0*/  IMAD.MOV.U32 R6, RZ, RZ, R49 ;  /* 0x000000ffff067224 */ /* 0x000fe400078e0031 */
[----:B------:R-:W-:Y:S02]  /*5fc0*/  IMAD.MOV.U32 R7, RZ, RZ, R12 ;  /* 0x000000ffff077224 */ /* 0x000fe400078e000c */
[----:B------:R-:W-:Y:S02]  /*5fd0*/  IMAD.MOV.U32 R42, RZ, RZ, R28 ;  /* 0x000000ffff2a7224 */ /* 0x000fe400078e001c */
[----:B------:R-:W-:Y:S01]  /*5fe0*/  IMAD.MOV.U32 R43, RZ, RZ, R29 ;  /* 0x000000ffff2b7224 */ /* 0x000fe200078e001d */
[----:B------:R1:W-:Y:S01]  /*5ff0*/  STL.128 [R1+0x4b0], R4 ;  /* 0x0004b00401007387 */ /* 0x0003e20000100c00 */
[----:B------:R-:W-:-:S02]  /*6000*/  IMAD.MOV.U32 R58, RZ, RZ, R42 ;  /* 0x000000ffff3a7224 */ /* 0x000fc400078e002a */
[----:B------:R-:W-:Y:S01]  /*6010*/  IMAD.MOV.U32 R59, RZ, RZ, R43 ;  /* 0x000000ffff3b7224 */ /* 0x000fe200078e002b */
[----:B------:R-:W-:Y:S01]  /*6020*/  LOP3.LUT R24, R56, R25, RZ, 0x3c, !PT ;  /* 0x0000001938187212 */ /* 0x000fe200078e3cff */
[----:B------:R-:W-:Y:S01]  /*6030*/  IMAD.MOV.U32 R47, RZ, RZ, R27 ;  /* 0x000000ffff2f7224 */ /* 0x000fe200078e001b */
[----:B------:R-:W3:Y:S02]  /*6040*/  LDG.E.64 R28, desc[UR14][R8.64+0x130] ;  /* 0x0001300e081c7981 */ /* 0x000ee4000c1e1b00 */
[----:B------:R-:W-:Y:S02]  /*6050*/  LOP3.LUT R56, R68, R59, RZ, 0x3c, !PT ;  /* 0x0000003b44387212 */ /* 0x000fe400078e3cff */
[----:B------:R-:W4:Y:S04]  /*6060*/  LDG.E.64 R26, desc[UR14][R8.64+0x138] ;  /* 0x0001380e081a7981 */ /* 0x000f28000c1e1b00 */
[----:B------:R5:W-:Y:S01]  /*6070*/  STL.128 [R1+0x490], R20 ;  /* 0x0004901401007387 */ /* 0x000be20000100c00 */
[----:B-1----:R-:W-:-:S02]  /*6080*/  IMAD.MOV.U32 R4, RZ, RZ, R51 ;  /* 0x000000ffff047224 */ /* 0x002fc400078e0033 */
[----:B------:R-:W-:Y:S01]  /*6090*/  IMAD.MOV.U32 R5, RZ, RZ, R18 ;  /* 0x000000ffff057224 */ /* 0x000fe200078e0012 */
[----:B------:R-:W-:Y:S01]  /*60a0*/  LOP3.LUT R44, R63, R46, RZ, 0x3c, !PT ;  /* 0x0000002e3f2c7212 */ /* 0x000fe200078e3cff */
[----:B------:R-:W-:Y:S01]  /*60b0*/  IMAD.MOV.U32 R6, RZ, RZ, R53 ;  /* 0x000000ffff067224 */ /* 0x000fe200078e0035 */
[----:B------:R-:W4:Y:S01]  /*60c0*/  LDG.E.64 R18, desc[UR14][R8.64+0x150] ;  /* 0x0001500e08127981 */ /* 0x000f22000c1e1b00 */
[----:B------:R-:W-:-:S03]  /*60d0*/  IMAD.MOV.U32 R7, RZ, RZ, R16 ;  /* 0x000000ffff077224 */ /* 0x000fc600078e0010 */
[----:B0-----:R-:W4:Y:S04]  /*60e0*/  LDG.E.64 R14, desc[UR14][R64.64+0x160] ;  /* 0x0001600e400e7981 */ /* 0x001f28000c1e1b00 */
[----:B------:R0:W-:Y:S04]  /*60f0*/  STL.128 [R1+0x4c0], R4 ;  /* 0x0004c00401007387 */ /* 0x0001e80000100c00 */
[----:B-----5:R-:W5:Y:S04]  /*6100*/  LDG.E.64 R22, desc[UR14][R8.64+0x140] ;  /* 0x0001400e08167981 */ /* 0x020f68000c1e1b00 */
[----:B------:R-:W5:Y:S04]  /*6110*/  LDG.E.64 R12, desc[UR14][R64.64+0x168] ;  /* 0x0001680e400c7981 */ /* 0x000f68000c1e1b00 */
[----:B------:R-:W5:Y:S01]  /*6120*/  LDG.E.64 R48, desc[UR14][R64.64+0x1c0] ;  /* 0x0001c00e40307981 */ /* 0x000f62000c1e1b00 */
[----:B0-----:R-:W-:Y:S01]  /*6130*/  IMAD.MOV.U32 R6, RZ, RZ, R57 ;  /* 0x000000ffff067224 */ /* 0x001fe200078e0039 */
[----:B------:R-:W-:-:S02]  /*6140*/  LOP3.LUT R57, R70, R58, RZ, 0x3c, !PT ;  /* 0x0000003a46397212 */ /* 0x000fc400078e3cff */
[----:B------:R-:W5:Y:S01]  /*6150*/  LDG.E.64 R16, desc[UR14][R8.64+0x158] ;  /* 0x0001580e08107981 */ /* 0x000f62000c1e1b00 */
[----:B------:R-:W-:Y:S02]  /*6160*/  LOP3.LUT R59, R72, R38, RZ, 0x3c, !PT ;  /* 0x00000026483b7212 */ /* 0x000fe400078e3cff */
[----:B------:R-:W-:Y:S01]  /*6170*/  LOP3.LUT R58, R71, R39, RZ, 0x3c, !PT ;  /* 0x00000027473a7212 */ /* 0x000fe200078e3cff */
[----:B------:R-:W5:Y:S01]  /*6180*/  LDG.E.64 R20, desc[UR14][R8.64+0x148] ;  /* 0x0001480e08147981 */ /* 0x000f62000c1e1b00 */
[----:B------:R-:W-:Y:S02]  /*6190*/  LOP3.LUT R36, R74, R36, RZ, 0x3c, !PT ;  /* 0x000000244a247212 */ /* 0x000fe400078e3cff */
[----:B------:R-:W-:Y:S01]  /*61a0*/  LOP3.LUT R37, R73, R37, RZ, 0x3c, !PT ;  /* 0x0000002549257212 */ /* 0x000fe200078e3cff */
[----:B------:R-:W5:Y:S01]  /*61b0*/  LDG.E.64 R50, desc[UR14][R64.64+0x1d0] ;  /* 0x0001d00e40327981 */ /* 0x000f62000c1e1b00 */
[----:B------:R-:W-:Y:S02]  /*61c0*/  LOP3.LUT R38, R76, R34, RZ, 0x3c, !PT ;  /* 0x000000224c267212 */ /* 0x000fe400078e3cff */
[----:B------:R-:W-:Y:S01]  /*61d0*/  LOP3.LUT R39, R75, R35, RZ, 0x3c, !PT ;  /* 0x000000234b277212 */ /* 0x000fe200078e3cff */
[----:B------:R-:W5:Y:S04]  /*61e0*/  LDG.E.64 R52, desc[UR14][R64.64+0x1d8] ;  /* 0x0001d80e40347981 */ /* 0x000f68000c1e1b00 */
[----:B------:R0:W-:Y:S01]  /*61f0*/  STL.128 [R1+0x510], R36 ;  /* 0x0005102401007387 */ /* 0x0001e20000100c00 */
[----:B------:R-:W-:-:S02]  /*6200*/  LOP3.LUT R57, R57, R56, RZ, 0x3c, !PT ;  /* 0x0000003839397212 */ /* 0x000fc400078e3cff */
[----:B------:R-:W-:Y:S01]  /*6210*/  LOP3.LUT R59, R59, R58, RZ, 0x3c, !PT ;  /* 0x0000003a3b3b7212 */ /* 0x000fe200078e3cff */
[----:B------:R-:W5:Y:S01]  /*6220*/  LDG.E.64 R2, desc[UR14][R64.64+0x188] ;  /* 0x0001880e40027981 */ /* 0x000f62000c1e1b00 */
[----:B------:R-:W-:Y:S02]  /*6230*/  LOP3.LUT R45, R62, R47, RZ, 0x3c, !PT ;  /* 0x0000002f3e2d7212 */ /* 0x000fe400078e3cff */
[----:B------:R-:W-:Y:S01]  /*6240*/  LOP3.LUT R46, R10, R136, RZ, 0x3c, !PT ;  /* 0x000000880a2e7212 */ /* 0x000fe200078e3cff */
[----:B------:R-:W-:Y:S01]  /*6250*/  IMAD.MOV.U32 R4, RZ, RZ, R55 ;  /* 0x000000ffff047224 */ /* 0x000fe200078e0037 */
[----:B------:R-:W5:Y:S01]  /*6260*/  LDG.E.64 R8, desc[UR14][R64.64+0x170] ;  /* 0x0001700e40087981 */ /* 0x000f62000c1e1b00 */
[----:B0-----:R-:W0:Y:S01]  /*6270*/  LDC.64 R36, c[0x0][0x388] ;  /* 0x0000e200ff247b82 */ /* 0x001e220000000a00 */
[----:B------:R-:W-:Y:S01]  /*6280*/  LOP3.LUT R56, R57, R56, RZ, 0x3c, !PT ;  /* 0x0000003839387212 */ /* 0x000fe200078e3cff */
[----:B------:R-:W-:Y:S01]  /*6290*/  IMAD.MOV.U32 R5, RZ, RZ, R54 ;  /* 0x000000ffff057224 */ /* 0x000fe200078e0036 */
[----:B------:R-:W-:Y:S01]  /*62a0*/  LOP3.LUT R58, R59, R58, RZ, 0x3c, !PT ;  /* 0x0000003a3b3a7212 */ /* 0x000fe200078e3cff */
[----:B------:R-:W-:Y:S01]  /*62b0*/  IMAD.MOV.U32 R7, RZ, RZ, R24 ;  /* 0x000000ffff077224 */ /* 0x000fe200078e0018 */
[----:B------:R-:W-:Y:S01]  /*62c0*/  LOP3.LUT R57, R57, R56, RZ, 0x3c, !PT ;  /* 0x0000003839397212 */ /* 0x000fe200078e3cff */
[----:B------:R-:W5:Y:S01]  /*62d0*/  LDG.E.64 R10, desc[UR14][R64.64+0x1a0] ;  /* 0x0001a00e400a7981 */ /* 0x000f62000c1e1b00 */
[----:B------:R-:W-:-:S02]  /*62e0*/  LOP3.LUT R59, R59, R58, RZ, 0x3c, !PT ;  /* 0x0000003a3b3b7212 */ /* 0x000fc400078e3cff */
[----:B------:R-:W-:Y:S01]  /*62f0*/  LOP3.LUT R47, R69, R137, RZ, 0x3c, !PT ;  /* 0x00000089452f7212 */ /* 0x000fe200078e3cff */
[----:B------:R-:W5:Y:S04]  /*6300*/  LDG.E.64 R54, desc[UR14][R64.64+0x1c8] ;  /* 0x0001c80e40367981 */ /* 0x000f68000c1e1b00 */
[----:B------:R0:W-:Y:S04]  /*6310*/  STL.128 [R1+0x500], R56 ;  /* 0x0005003801007387 */ /* 0x0001e80000100c00 */
[----:B------:R-:W5:Y:S01]  /*6320*/  LDG.E.64 R136, desc[UR14][R64.64+0x1e8] ;  /* 0x0001e80e40887981 */ /* 0x000f62000c1e1b00 */
[----:B------:R-:W-:-:S02]  /*6330*/  LOP3.LUT R42, R61, R66, RZ, 0x3c, !PT ;  /* 0x000000423d2a7212 */ /* 0x000fc400078e3cff */
[----:B------:R-:W-:Y:S01]  /*6340*/  LOP3.LUT R43, R60, R67, RZ, 0x3c, !PT ;  /* 0x000000433c2b7212 */ /* 0x000fe200078e3cff */
[----:B------:R1:W-:Y:S04]  /*6350*/  STL.128 [R1+0x4d0], R4 ;  /* 0x0004d00401007387 */ /* 0x0003e80000100c00 */
[----:B------:R-:W5:Y:S04]  /*6360*/  LDG.E.64 R24, desc[UR14][R64.64+0x190] ;  /* 0x0001900e40187981 */ /* 0x000f68000c1e1b00 */
[----:B0-----:R-:W5:Y:S04]  /*6370*/  LDG.E.64 R56, desc[UR14][R36.64+0x200] ;  /* 0x0002000e24387981 */ /* 0x001f68000c1e1b00 */
[----:B------:R-:W5:Y:S04]  /*6380*/  LDG.E.64 R58, desc[UR14][R36.64+0x240] ;  /* 0x0002400e243a7981 */ /* 0x000f68000c1e1b00 */
[----:B-1----:R-:W5:Y:S04]  /*6390*/  LDG.E.64 R6, desc[UR14][R64.64+0x178] ;  /* 0x0001780e40067981 */ /* 0x002f68000c1e1b00 */
[----:B------:R0:W-:Y:S04]  /*63a0*/  STL.128 [R1+0x4e0], R40 ;  /* 0x0004e02801007387 */ /* 0x0001e80000100c00 */
[----:B------:R1:W-:Y:S04]  /*63b0*/  STL.128 [R1+0x4f0], R44 ;  /* 0x0004f02c01007387 */ /* 0x0003e80000100c00 */
[----:B------:R-:W5:Y:S01]  /*63c0*/  LDG.E.64 R62, desc[UR14][R64.64+0x1e0] ;  /* 0x0001e00e403e7981 */ /* 0x000f62000c1e1b00 */
[----:B------:R-:W-:-:S02]  /*63d0*/  LOP3.LUT R34, R80, R30, RZ, 0x3c, !PT ;  /* 0x0000001e50227212 */ /* 0x000fc400078e3cff */
[----:B------:R-:W-:Y:S01]  /*63e0*/  LOP3.LUT R35, R79, R31, RZ, 0x3c, !PT ;  /* 0x0000001f4f237212 */ /* 0x000fe200078e3cff */
[----:B------:R-:W-:Y:S01]  /*63f0*/  IMAD.MOV.U32 R72, RZ, RZ, R138 ;  /* 0x000000ffff487224 */ /* 0x000fe200078e008a */
[----:B------:R-:W5:Y:S04]  /*6400*/  LDG.E.64 R4, desc[UR14][R64.64+0x180] ;  /* 0x0001800e40047981 */ /* 0x000f68000c1e1b00 */
[----:B0-----:R-:W5:Y:S04]  /*6410*/  LDG.E.64 R40, desc[UR14][R64.64+0x1a8] ;  /* 0x0001a80e40287981 */ /* 0x001f68000c1e1b00 */
[----:B-1----:R-:W5:Y:S04]  /*6420*/  LDG.E.64 R44, desc[UR14][R64.64+0x1b0] ;  /* 0x0001b00e402c7981 */ /* 0x002f68000c1e1b00 */
[----:B------:R-:W5:Y:S04]  /*6430*/  LDG.E.64 R46, desc[UR14][R64.64+0x1b8] ;  /* 0x0001b80e402e7981 */ /* 0x000f68000c1e1b00 */
[----:B------:R-:W5:Y:S01]  /*6440*/  LDG.E.64 R42, desc[UR14][R64.64+0x198] ;  /* 0x0001980e402a7981 */ /* 0x000f62000c1e1b00 */
[----:B------:R-:W-:-:S03]  /*6450*/  IMAD.MOV.U32 R38, RZ, RZ, R72 ;  /* 0x000000ffff267224 */ /* 0x000fc600078e0048 */
[----:B------:R-:W5:Y:S04]  /*6460*/  LDG.E.64 R60, desc[UR14][R64.64+0x1f0] ;  /* 0x0001f00e403c7981 */ /* 0x000f68000c1e1b00 */
[----:B------:R-:W5:Y:S04]  /*6470*/  LDG.E.64 R72, desc[UR14][R36.64+0x268] ;  /* 0x0002680e24487981 */ /* 0x000f68000c1e1b00 */
[----:B------:R-:W5:Y:S01]  /*6480*/  LDG.E.64 R64, desc[UR14][R64.64+0x1f8] ;  /* 0x0001f80e40407981 */ /* 0x000f62000c1e1b00 */
[----:B------:R-:W-:-:S03]  /*6490*/  IMAD.MOV.U32 R71, RZ, RZ, R139 ;  /* 0x000000ffff477224 */ /* 0x000fc600078e008b */
[----:B------:R-:W5:Y:S01]  /*64a0*/  LDG.E.64 R138, desc[UR14][R36.64+0x208] ;  /* 0x0002080e248a7981 */ /* 0x000f62000c1e1b00 */
[----:B--2---:R-:W-:Y:S02]  /*64b0*/  LOP3.LUT R32, R78, R32, RZ, 0x3c, !PT ;  /* 0x000000204e207212 */ /* 0x004fe400078e3cff */
[----:B------:R-:W-:Y:S02]  /*64c0*/  LOP3.LUT R33, R77, R33, RZ, 0x3c, !PT ;  /* 0x000000214d217212 */ /* 0x000fe400078e3cff */
[----:B---3--:R-:W-:Y:S02]  /*64d0*/  LOP3.LUT R28, R82, R28, RZ, 0x3c, !PT ;  /* 0x0000001c521c7212 */ /* 0x008fe400078e3cff */
[----:B------:R-:W-:Y:S02]  /*64e0*/  LOP3.LUT R29, R81, R29, RZ, 0x3c, !PT ;  /* 0x0000001d511d7212 */ /* 0x000fe400078e3cff */
[----:B----4-:R-:W-:Y:S02]  /*64f0*/  LOP3.LUT R30, R84, R26, RZ, 0x3c, !PT ;  /* 0x0000001a541e7212 */ /* 0x010fe400078e3cff */
[----:B------:R-:W-:-:S02]  /*6500*/  LOP3.LUT R31, R83, R27, RZ, 0x3c, !PT ;  /* 0x0000001b531f7212 */ /* 0x000fc400078e3cff */
[----:B------:R-:W-:Y:S02]  /*6510*/  LOP3.LUT R90, R90, R18, RZ, 0x3c, !PT ;  /* 0x000000125a5a7212 */ /* 0x000fe400078e3cff */
[----:B------:R-:W-:Y:S01]  /*6520*/  LOP3.LUT R89, R89, R19, RZ, 0x3c, !PT ;  /* 0x0000001359597212 */ /* 0x000fe200078e3cff */
[----:B------:R0:W-:Y:S01]  /*6530*/  STL.128 [R1+0x530], R28 ;  /* 0x0005301c01007387 */ /* 0x0001e20000100c00 */
[----:B-----5:R-:W-:Y:S02]  /*6540*/  LOP3.LUT R86, R86, R22, RZ, 0x3c, !PT ;  /* 0x0000001656567212 */ /* 0x020fe400078e3cff */
[----:B------:R-:W-:Y:S01]  /*6550*/  LOP3.LUT R85, R85, R23, RZ, 0x3c, !PT ;  /* 0x0000001755557212 */ /* 0x000fe200078e3cff */
[----:B------:R1:W-:Y:S04]  /*6560*/  STL.128 [R1+0x520], R32 ;  /* 0x0005202001007387 */ /* 0x0003e80000100c00 */
[----:B0-----:R-:W2:Y:S04]  /*6570*/  LDG.E.64 R30, desc[UR14][R36.64+0x258] ;  /* 0x0002580e241e7981 */ /* 0x001ea8000c1e1b00 */
[----:B------:R-:W3:Y:S01]  /*6580*/  LDG.E.64 R26, desc[UR14][R36.64+0x230] ;  /* 0x0002300e241a7981 */ /* 0x000ee2000c1e1b00 */
        /* <DEDUP_REMOVED lines=8> */
[----:B------:R0:W-:Y:S04]  /*6610*/  STL.128 [R1+0x550], R16 ;  /* 0x0005501001007387 */ /* 0x0001e80000100c00 */
[----:B------:R4:W-:Y:S04]  /*6620*/  STL.128 [R1+0x540], R20 ;  /* 0x0005401401007387 */ /* 0x0009e80000100c00 */
[----:B-1----:R-:W5:Y:S04]  /*6630*/  LDG.E.64 R34, desc[UR14][R36.64+0x238] ;  /* 0x0002380e24227981 */ /* 0x002f68000c1e1b00 */
[----:B------:R-:W3:Y:S04]  /*6640*/  LDG.E.64 R32, desc[UR14][R36.64+0x248] ;  /* 0x0002480e24207981 */ /* 0x000ee8000c1e1b00 */
[----:B0-----:R-:W3:Y:S04]  /*6650*/  LDG.E.64 R16, desc[UR14][R36.64+0x280] ;  /* 0x0002800e24107981 */ /* 0x001ee8000c1e1b00 */
[----:B----4-:R-:W4:Y:S01]  /*6660*/  LDG.E.64 R20, desc[UR14][R36.64+0x250] ;  /* 0x0002500e24147981 */ /* 0x010f22000c1e1b00 */
[----:B------:R-:W-:Y:S01]  /*6670*/  IMAD.MOV.U32 R74, RZ, RZ, R136 ;  /* 0x000000ffff4a7224 */ /* 0x000fe200078e0088 */
[----:B------:R-:W-:Y:S01]  /*6680*/  LOP3.LUT R94, R94, R14, RZ, 0x3c, !PT ;  /* 0x0000000e5e5e7212 */ /* 0x000fe200078e3cff */
[----:B------:R-:W-:Y:S01]  /*6690*/  IMAD.MOV.U32 R75, RZ, RZ, R137 ;  /* 0x000000ffff4b7224 */ /* 0x000fe200078e0089 */
[----:B------:R-:W-:Y:S01]  /*66a0*/  LOP3.LUT R93, R93, R15, RZ, 0x3c, !PT ;  /* 0x0000000f5d5d7212 */ /* 0x000fe200078e3cff */
[----:B------:R-:W-:Y:S01]  /*66b0*/  IMAD.MOV.U32 R22, RZ, RZ, R74 ;  /* 0x000000ffff167224 */ /* 0x000fe200078e004a */
[----:B------:R-:W4:Y:S01]  /*66c0*/  LDG.E.64 R136, desc[UR14][R36.64+0x218] ;  /* 0x0002180e24887981 */ /* 0x000f22000c1e1b00 */
[----:B------:R-:W-:-:S02]  /*66d0*/  LOP3.LUT R9, R97, R9, RZ, 0x3c, !PT ;  /* 0x0000000961097212 */ /* 0x000fc400078e3cff */
[----:B------:R-:W-:Y:S02]  /*66e0*/  LOP3.LUT R98, R98, R8, RZ, 0x3c, !PT ;  /* 0x0000000862627212 */ /* 0x000fe400078e3cff */
[----:B------:R-:W-:Y:S01]  /*66f0*/  LOP3.LUT R100, R100, R6, RZ, 0x3c, !PT ;  /* 0x0000000664647212 */ /* 0x000fe200078e3cff */
[----:B------:R-:W-:Y:S01]  /*6700*/  IMAD.MOV.U32 R28, RZ, RZ, R56 ;  /* 0x000000ffff1c7224 */ /* 0x000fe200078e0038 */
[----:B------:R-:W-:Y:S01]  /*6710*/  LOP3.LUT R7, R99, R7, RZ, 0x3c, !PT ;  /* 0x0000000763077212 */ /* 0x000fe200078e3cff */
[----:B------:R-:W-:Y:S01]  /*6720*/  IMAD.MOV.U32 R29, RZ, RZ, R57 ;  /* 0x000000ffff1d7224 */ /* 0x000fe200078e0039 */
[----:B------:R-:W-:Y:S01]  /*6730*/  LOP3.LUT R118, R118, R48, RZ, 0x3c, !PT ;  /* 0x0000003076767212 */ /* 0x000fe200078e3cff */
[----:B------:R-:W3:Y:S01]  /*6740*/  LDG.E.64 R56, desc[UR14][R36.64+0x278] ;  /* 0x0002780e24387981 */ /* 0x000ee2000c1e1b00 */
[----:B------:R-:W-:Y:S02]  /*6750*/  IMAD.MOV.U32 R18, RZ, RZ, R58 ;  /* 0x000000ffff127224 */ /* 0x000fe400078e003a */
[----:B------:R-:W-:Y:S01]  /*6760*/  IMAD.MOV.U32 R19, RZ, RZ, R59 ;  /* 0x000000ffff137224 */ /* 0x000fe200078e003b */
[----:B------:R-:W-:Y:S01]  /*6770*/  LOP3.LUT R117, R117, R49, RZ, 0x3c, !PT ;  /* 0x0000003175757212 */ /* 0x000fe200078e3cff */
[----:B------:R-:W-:Y:S01]  /*6780*/  IMAD.MOV.U32 R23, RZ, RZ, R75 ;  /* 0x000000ffff177224 */ /* 0x000fe200078e004b */
[----:B------:R-:W4:Y:S04]  /*6790*/  LDG.E.64 R58, desc[UR14][R36.64+0x270] ;  /* 0x0002700e243a7981 */ /* 0x000f28000c1e1b00 */
[----:B------:R-:W3:Y:S01]  /*67a0*/  LDG.E.64 R74, desc[UR14][R36.64+0x260] ;  /* 0x0002600e244a7981 */ /* 0x000ee2000c1e1b00 */
[----:B------:R-:W-:Y:S01]  /*67b0*/  LOP3.LUT R14, R96, R12, RZ, 0x3c, !PT ;  /* 0x0000000c600e7212 */ /* 0x000fe200078e3cff */
[----:B------:R-:W-:Y:S01]  /*67c0*/  IMAD.MOV.U32 R12, RZ, RZ, R94 ;  /* 0x000000ffff0c7224 */ /* 0x000fe200078e005e */
[----:B------:R-:W-:Y:S01]  /*67d0*/  LOP3.LUT R15, R95, R13, RZ, 0x3c, !PT ;  /* 0x0000000d5f0f7212 */ /* 0x000fe200078e3cff */
[----:B------:R-:W-:Y:S01]  /*67e0*/  IMAD.MOV.U32 R13, RZ, RZ, R93 ;  /* 0x000000ffff0d7224 */ /* 0x000fe200078e005d */
[----:B------:R-:W-:-:S02]  /*67f0*/  LOP3.LUT R8, R110, R10, RZ, 0x3c, !PT ;  /* 0x0000000a6e087212 */ /* 0x000fc400078e3cff */
[----:B------:R-:W-:Y:S02]  /*6800*/  LOP3.LUT R114, R114, R44, RZ, 0x3c, !PT ;  /* 0x0000002c72727212 */ /* 0x000fe400078e3cff */
[----:B------:R0:W-:Y:S01]  /*6810*/  STL.128 [R1+0x560], R12 ;  /* 0x0005600c01007387 */ /* 0x0001e20000100c00 */
[----:B------:R-:W-:Y:S02]  /*6820*/  LOP3.LUT R10, R112, R40, RZ, 0x3c, !PT ;  /* 0x00000028700a7212 */ /* 0x000fe400078e3cff */
[----:B------:R-:W-:Y:S02]  /*6830*/  LOP3.LUT R45, R113, R45, RZ, 0x3c, !PT ;  /* 0x0000002d712d7212 */ /* 0x000fe400078e3cff */
[----:B------:R-:W-:Y:S02]  /*6840*/  LOP3.LUT R116, R116, R46, RZ, 0x3c, !PT ;  /* 0x0000002e74747212 */ /* 0x000fe400078e3cff */
[----:B------:R-:W-:Y:S02]  /*6850*/  LOP3.LUT R47, R115, R47, RZ, 0x3c, !PT ;  /* 0x0000002f732f7212 */ /* 0x000fe400078e3cff */
[----:B------:R-:W-:-:S02]  /*6860*/  LOP3.LUT R120, R120, R54, RZ, 0x3c, !PT ;  /* 0x0000003678787212 */ /* 0x000fc400078e3cff */
[----:B------:R-:W-:Y:S01]  /*6870*/  LOP3.LUT R55, R119, R55, RZ, 0x3c, !PT ;  /* 0x0000003777377212 */ /* 0x000fe200078e3cff */
[----:B------:R-:W-:Y:S01]  /*6880*/  IMAD.MOV.U32 R67, RZ, RZ, R141 ;  /* 0x000000ffff437224 */ /* 0x000fe200078e008d */
[----:B------:R-:W-:Y:S01]  /*6890*/  LOP3.LUT R127, R127, R23, RZ, 0x3c, !PT ;  /* 0x000000177f7f7212 */ /* 0x000fe200078e3cff */
[----:B------:R-:W-:Y:S01]  /*68a0*/  IMAD.MOV.U32 R66, RZ, RZ, R140 ;  /* 0x000000ffff427224 */ /* 0x000fe200078e008c */
[----:B------:R-:W-:Y:S01]  /*68b0*/  LOP3.LUT R6, R104, R2, RZ, 0x3c, !PT ;  /* 0x0000000268067212 */ /* 0x000fe200078e3cff */
[----:B0-----:R-:W-:Y:S01]  /*68c0*/  IMAD.MOV.U32 R13, RZ, RZ, R9 ;  /* 0x000000ffff0d7224 */ /* 0x001fe200078e0009 */
[----:B------:R-:W-:Y:S01]  /*68d0*/  LOP3.LUT R9, R109, R11, RZ, 0x3c, !PT ;  /* 0x0000000b6d097212 */ /* 0x000fe200078e3cff */
[----:B------:R-:W-:Y:S01]  /*68e0*/  IMAD.MOV.U32 R12, RZ, RZ, R98 ;  /* 0x000000ffff0c7224 */ /* 0x000fe200078e0062 */
[----:B------:R-:W-:Y:S01]  /*68f0*/  LOP3.LUT R11, R111, R41, RZ, 0x3c, !PT ;  /* 0x000000296f0b7212 */ /* 0x000fe200078e3cff */
[----:B------:R-:W-:Y:S01]  /*6900*/  IMAD.MOV.U32 R14, RZ, RZ, R100 ;  /* 0x000000ffff0e7224 */ /* 0x000fe200078e0064 */
[----:B------:R-:W-:Y:S01]  /*6910*/  LOP3.LUT R128, R128, R22, RZ, 0x3c, !PT ;  /* 0x0000001680807212 */ /* 0x000fe200078e3cff */
[----:B------:R-:W-:-:S02]  /*6920*/  IMAD.MOV.U32 R15, RZ, RZ, R7 ;  /* 0x000000ffff0f7224 */ /* 0x000fc400078e0007 */
[----:B------:R-:W-:Y:S01]  /*6930*/  IMAD.MOV.U32 R69, RZ, RZ, R143 ;  /* 0x000000ffff457224 */ /* 0x000fe200078e008f */
[----:B------:R0:W-:Y:S01]  /*6940*/  STL.128 [R1+0x5a0], R8 ;  /* 0x0005a00801007387 */ /* 0x0001e20000100c00 */
[----:B------:R-:W-:-:S03]  /*6950*/  IMAD.MOV.U32 R109, RZ, RZ, R51 ;  /* 0x000000ffff6d7224 */ /* 0x000fc600078e0033 */
[----:B------:R1:W-:Y:S02]  /*6960*/  STL.128 [R1+0x570], R12 ;  /* 0x0005700c01007387 */ /* 0x0003e40000100c00 */
[----:B------:R-:W-:Y:S01]  /*6970*/  LOP3.LUT R121, R121, R109, RZ, 0x3c, !PT ;  /* 0x0000006d79797212 */ /* 0x000fe200078e3cff */
[----:B------:R-:W-:Y:S02]  /*6980*/  IMAD.MOV.U32 R99, RZ, RZ, R73 ;  /* 0x000000ffff637224 */ /* 0x000fe400078e0049 */
[----:B------:R-:W-:Y:S01]  /*6990*/  IMAD.MOV.U32 R70, RZ, RZ, R142 ;  /* 0x000000ffff467224 */ /* 0x000fe200078e008e */
[----:B------:R-:W-:Y:S01]  /*69a0*/  LOP3.LUT R7, R103, R3, RZ, 0x3c, !PT ;  /* 0x0000000367077212 */ /* 0x000fe200078e3cff */
[----:B------:R-:W-:Y:S01]  /*69b0*/  IMAD.MOV.U32 R68, RZ, RZ, R145 ;  /* 0x000000ffff447224 */ /* 0x000fe200078e0091 */
[----:B------:R-:W-:Y:S01]  /*69c0*/  LOP3.LUT R5, R101, R5, RZ, 0x3c, !PT ;  /* 0x0000000565057212 */ /* 0x000fe200078e3cff */
[----:B------:R-:W-:Y:S01]  /*69d0*/  IMAD.MOV.U32 R104, RZ, RZ, R66 ;  /* 0x000000ffff687224 */ /* 0x000fe200078e0042 */
[----:B------:R-:W-:Y:S01]  /*69e0*/  LOP3.LUT R4, R102, R4, RZ, 0x3c, !PT ;  /* 0x0000000466047212 */ /* 0x000fe200078e3cff */
[----:B------:R-:W-:Y:S01]  /*69f0*/  IMAD.MOV.U32 R98, RZ, RZ, R72 ;  /* 0x000000ffff627224 */ /* 0x000fe200078e0048 */
[----:B------:R-:W4:Y:S01]  /*6a00*/  LDG.E.64 R140, desc[UR14][R36.64+0x210] ;  /* 0x0002100e248c7981 */ /* 0x000f22000c1e1b00 */
[----:B0-----:R-:W-:-:S02]  /*6a10*/  IMAD.MOV.U32 R8, RZ, RZ, R114 ;  /* 0x000000ffff087224 */ /* 0x001fc400078e0072 */
[----:B------:R-:W-:Y:S01]  /*6a20*/  IMAD.MOV.U32 R9, RZ, RZ, R45 ;  /* 0x000000ffff097224 */ /* 0x000fe200078e002d */
[----:B-1----:R-:W-:Y:S01]  /*6a30*/  LOP3.LUT R14, R108, R42, RZ, 0x3c, !PT ;  /* 0x0000002a6c0e7212 */ /* 0x002fe200078e3cff */
        /* <DEDUP_REMOVED lines=8> */
[----:B------:R-:W-:Y:S01]  /*6ac0*/  IMAD.MOV.U32 R108, RZ, RZ, R50 ;  /* 0x000000ffff6c7224 */ /* 0x000fe200078e0032 */
[----:B------:R-:W-:-:S02]  /*6ad0*/  LOP3.LUT R124, R124, R42, RZ, 0x3c, !PT ;  /* 0x0000002a7c7c7212 */ /* 0x000fc400078e3cff */
[----:B------:R0:W-:Y:S01]  /*6ae0*/  STL.128 [R1+0x5b0], R8 ;  /* 0x0005b00801007387 */ /* 0x0001e20000100c00 */
[----:B------:R-:W-:Y:S02]  /*6af0*/  LOP3.LUT R123, R123, R43, RZ, 0x3c, !PT ;  /* 0x0000002b7b7b7212 */ /* 0x000fe400078e3cff */
[----:B------:R-:W-:Y:S01]  /*6b00*/  LOP3.LUT R122, R122, R108, RZ, 0x3c, !PT ;  /* 0x0000006c7a7a7212 */ /* 0x000fe200078e3cff */
[----:B------:R1:W-:Y:S01]  /*6b10*/  STL.128 [R1+0x590], R12 ;  /* 0x0005900c01007387 */ /* 0x0003e20000100c00 */
[----:B------:R-:W-:Y:S02]  /*6b20*/  IMAD.MOV.U32 R106, RZ, RZ, R64 ;  /* 0x000000ffff6a7224 */ /* 0x000fe400078e0040 */
[----:B------:R-:W-:Y:S01]  /*6b30*/  IMAD.MOV.U32 R107, RZ, RZ, R65 ;  /* 0x000000ffff6b7224 */ /* 0x000fe200078e0041 */
[----:B------:R-:W4:Y:S01]  /*6b40*/  LDG.E.64 R80, desc[UR14][R36.64+0x2c0] ;  /* 0x0002c00e24507981 */ /* 0x000f22000c1e1b00 */
[----:B------:R-:W-:Y:S02]  /*6b50*/  IMAD.MOV.U32 R103, RZ, RZ, R67 ;  /* 0x000000ffff677224 */ /* 0x000fe400078e0043 */
[----:B------:R-:W-:Y:S01]  /*6b60*/  IMAD.MOV.U32 R101, RZ, RZ, R69 ;  /* 0x000000ffff657224 */ /* 0x000fe200078e0045 */
[----:B------:R-:W4:Y:S01]  /*6b70*/  LDG.E.64 R78, desc[UR14][R36.64+0x2c8] ;  /* 0x0002c80e244e7981 */ /* 0x000f22000c1e1b00 */
[----:B0-----:R-:W-:-:S03]  /*6b80*/  IMAD.MOV.U32 R8, RZ, RZ, R118 ;  /* 0x000000ffff087224 */ /* 0x001fc600078e0076 */
[----:B------:R-:W4:Y:S01]  /*6b90*/  LDG.E.64 R76, desc[UR14][R36.64+0x2e0] ;  /* 0x0002e00e244c7981 */ /* 0x000f22000c1e1b00 */
[----:B------:R-:W-:Y:S02]  /*6ba0*/  IMAD.MOV.U32 R9, RZ, RZ, R117 ;  /* 0x000000ffff097224 */ /* 0x000fe400078e0075 */
[----:B------:R-:W-:Y:S01]  /*6bb0*/  IMAD.MOV.U32 R10, RZ, RZ, R120 ;  /* 0x000000ffff0a7224 */ /* 0x000fe200078e0078 */
[----:B------:R-:W4:Y:S01]  /*6bc0*/  LDG.E.64 R48, desc[UR14][R36.64+0x338] ;  /* 0x0003380e24307981 */ /* 0x000f22000c1e1b00 */
[----:B------:R-:W-:Y:S02]  /*6bd0*/  IMAD.MOV.U32 R11, RZ, RZ, R55 ;  /* 0x000000ffff0b7224 */ /* 0x000fe400078e0037 */
[----:B-1----:R-:W-:Y:S01]  /*6be0*/  IMAD.MOV.U32 R12, RZ, RZ, R62 ;  /* 0x000000ffff0c7224 */ /* 0x002fe200078e003e */
[----:B------:R-:W4:Y:S04]  /*6bf0*/  LDG.E.64 R88, desc[UR14][R36.64+0x2a0] ;  /* 0x0002a00e24587981 */ /* 0x000f28000c1e1b00 */
[----:B------:R0:W-:Y:S01]  /*6c00*/  STL.128 [R1+0x5c0], R8 ;  /* 0x0005c00801007387 */ /* 0x0001e20000100c00 */
[----:B------:R-:W-:Y:S01]  /*6c10*/  LOP3.LUT R126, R126, R12, RZ, 0x3c, !PT ;  /* 0x0000000c7e7e7212 */ /* 0x000fe200078e3cff */
[----:B------:R-:W-:-:S02]  /*6c20*/  IMAD.MOV.U32 R13, RZ, RZ, R63 ;  /* 0x000000ffff0d7224 */ /* 0x000fc400078e003f */
[----:B------:R-:W-:Y:S01]  /*6c30*/  IMAD.MOV.U32 R110, RZ, RZ, R106 ;  /* 0x000000ffff6e7224 */ /* 0x000fe200078e006a */
[----:B------:R-:W4:Y:S01]  /*6c40*/  LDG.E.64 R92, desc[UR14][R36.64+0x290] ;  /* 0x0002900e245c7981 */ /* 0x000f22000c1e1b00 */
        /* <DEDUP_REMOVED lines=11> */
[----:B------:R-:W-:Y:S01]  /*6d00*/  IMAD.MOV.U32 R11, RZ, RZ, R123 ;  /* 0x000000ffff0b7224 */ /* 0x000fe200078e007b */
[----:B------:R-:W-:Y:S01]  /*6d10*/  LOP3.LUT R125, R125, R13, RZ, 0x3c, !PT ;  /* 0x0000000d7d7d7212 */ /* 0x000fe200078e3cff */
[----:B------:R-:W-:Y:S01]  /*6d20*/  IMAD.MOV.U32 R106, RZ, RZ, R103 ;  /* 0x000000ffff6a7224 */ /* 0x000fe200078e0067 */
[----:B------:R-:W-:Y:S01]  /*6d30*/  LOP3.LUT R250, R250, R110, RZ, 0x3c, !PT ;  /* 0x0000006efafa7212 */ /* 0x000fe200078e3cff */
[----:B------:R-:W-:Y:S01]  /*6d40*/  IMAD.MOV.U32 R0, RZ, RZ, R144 ;  /* 0x000000ffff007224 */ /* 0x000fe200078e0090 */
[----:B------:R0:W-:Y:S01]  /*6d50*/  STL.128 [R1+0x5d0], R8 ;  /* 0x0005d00801007387 */ /* 0x0001e20000100c00 */
[----:B------:R-:W-:-:S02]  /*6d60*/  IMAD.MOV.U32 R103, RZ, RZ, R104 ;  /* 0x000000ffff677224 */ /* 0x000fc400078e0068 */
[----:B------:R-:W-:Y:S01]  /*6d70*/  IMAD.MOV.U32 R105, RZ, RZ, R106 ;  /* 0x000000ffff697224 */ /* 0x000fe200078e006a */
[----:B------:R-:W4:Y:S04]  /*6d80*/  LDG.E.64 R144, desc[UR14][R36.64+0x220] ;  /* 0x0002200e24907981 */ /* 0x000f28000c1e1b00 */
[----:B------:R-:W4:Y:S04]  /*6d90*/  LDG.E.64 R82, desc[UR14][R36.64+0x2b8] ;  /* 0x0002b80e24527981 */ /* 0x000f28000c1e1b00 */
[----:B------:R-:W4:Y:S01]  /*6da0*/  LDG.E.64 R40, desc[UR14][R36.64+0x370] ;  /* 0x0003700e24287981 */ /* 0x000f22000c1e1b00 */
[----:B0-----:R-:W-:-:S02]  /*6db0*/  IMAD.MOV.U32 R8, RZ, RZ, R126 ;  /* 0x000000ffff087224 */ /* 0x001fc400078e007e */
[----:B--2---:R-:W-:Y:S02]  /*6dc0*/  IMAD.MOV.U32 R2, RZ, RZ, R30 ;  /* 0x000000ffff027224 */ /* 0x004fe400078e001e */
[----:B------:R-:W-:Y:S02]  /*6dd0*/  IMAD.MOV.U32 R3, RZ, RZ, R31 ;  /* 0x000000ffff037224 */ /* 0x000fe400078e001f */
[----:B-----5:R-:W-:Y:S02]  /*6de0*/  IMAD.MOV.U32 R22, RZ, RZ, R34 ;  /* 0x000000ffff167224 */ /* 0x020fe400078e0022 */
[----:B------:R-:W-:Y:S02]  /*6df0*/  IMAD.MOV.U32 R23, RZ, RZ, R35 ;  /* 0x000000ffff177224 */ /* 0x000fe400078e0023 */
[----:B---3--:R-:W-:Y:S02]  /*6e00*/  IMAD.MOV.U32 R96, RZ, RZ, R74 ;  /* 0x000000ffff607224 */ /* 0x008fe400078e004a */
[----:B------:R-:W-:Y:S01]  /*6e10*/  IMAD.MOV.U32 R97, RZ, RZ, R75 ;  /* 0x000000ffff617224 */ /* 0x000fe200078e004b */
[----:B------:R0:W-:Y:S01]  /*6e20*/  STL.128 [R1+0x580], R4 ;  /* 0x0005800401007387 */ /* 0x0001e20000100c00 */
[----:B------:R-:W-:-:S02]  /*6e30*/  IMAD.MOV.U32 R11, RZ, RZ, R127 ;  /* 0x000000ffff0b7224 */ /* 0x000fc400078e007f */
[----:B------:R-:W1:Y:S01]  /*6e40*/  LDC.64 R126, c[0x0][0x388] ;  /* 0x0000e200ff7e7b82 */ /* 0x000e620000000a00 */
[----:B------:R-:W-:Y:S01]  /*6e50*/  IMAD.MOV.U32 R15, RZ, RZ, R57 ;  /* 0x000000ffff0f7224 */ /* 0x000fe200078e0039 */
[----:B------:R-:W2:Y:S01]  /*6e60*/  LDG.E.64 R74, desc[UR14][R36.64+0x2e8] ;  /* 0x0002e80e244a7981 */ /* 0x000ea2000c1e1b00 */
[----:B------:R-:W-:Y:S02]  /*6e70*/  IMAD.MOV.U32 R30, RZ, RZ, R60 ;  /* 0x000000ffff1e7224 */ /* 0x000fe400078e003c */
[----:B------:R-:W-:Y:S01]  /*6e80*/  IMAD.MOV.U32 R31, RZ, RZ, R61 ;  /* 0x000000ffff1f7224 */ /* 0x000fe200078e003d */
[----:B------:R-:W3:Y:S01]  /*6e90*/  LDG.E.64 R72, desc[UR14][R36.64+0x2f0] ;  /* 0x0002f00e24487981 */ /* 0x000ee2000c1e1b00 */
[----:B------:R-:W-:Y:S02]  /*6ea0*/  IMAD.MOV.U32 R109, RZ, RZ, R15 ;  /* 0x000000ffff6d7224 */ /* 0x000fe400078e000f */
[----:B------:R-:W-:Y:S01]  /*6eb0*/  IMAD.MOV.U32 R15, RZ, RZ, R99 ;  /* 0x000000ffff0f7224 */ /* 0x000fe200078e0063 */
[----:B------:R-:W5:Y:S01]  /*6ec0*/  LDG.E.64 R52, desc[UR14][R36.64+0x2f8] ;  /* 0x0002f80e24347981 */ /* 0x000f62000c1e1b00 */
[----:B----4-:R-:W-:-:S02]  /*6ed0*/  IMAD.MOV.U32 R24, RZ, RZ, R58 ;  /* 0x000000ffff187224 */ /* 0x010fc400078e003a */
[----:B------:R-:W-:Y:S01]  /*6ee0*/  IMAD.MOV.U32 R25, RZ, RZ, R59 ;  /* 0x000000ffff197224 */ /* 0x000fe200078e003b */
[----:B------:R-:W4:Y:S01]  /*6ef0*/  LDG.E.64 R50, desc[UR14][R36.64+0x318] ;  /* 0x0003180e24327981 */ /* 0x000f22000c1e1b00 */
        /* <DEDUP_REMOVED lines=8> */
[----:B-1----:R-:W4:Y:S01]  /*6f80*/  LDG.E.64 R34, desc[UR14][R126.64+0x388] ;  /* 0x0003880e7e227981 */ /* 0x002f22000c1e1b00 */
[----:B------:R-:W-:-:S02]  /*6f90*/  IMAD.MOV.U32 R104, RZ, RZ, R101 ;  /* 0x000000ffff687224 */ /* 0x000fc400078e0065 */
[----:B------:R-:W-:Y:S01]  /*6fa0*/  IMAD.MOV.U32 R108, RZ, RZ, R14 ;  /* 0x000000ffff6c7224 */ /* 0x000fe200078e000e */
[----:B0-----:R-:W2:Y:S01]  /*6fb0*/  LDG.E.64 R6, desc[UR14][R36.64+0x2d0] ;  /* 0x0002d00e24067981 */ /* 0x001ea2000c1e1b00 */
[----:B------:R-:W-:Y:S02]  /*6fc0*/  IMAD.MOV.U32 R12, RZ, RZ, R24 ;  /* 0x000000ffff0c7224 */ /* 0x000fe400078e0018 */
[----:B------:R-:W-:Y:S01]  /*6fd0*/  IMAD.MOV.U32 R13, RZ, RZ, R25 ;  /* 0x000000ffff0d7224 */ /* 0x000fe200078e0019 */
[----:B------:R0:W-:Y:S01]  /*6fe0*/  STL.128 [R1+0x5e0], R8 ;  /* 0x0005e00801007387 */ /* 0x0001e20000100c00 */
[----:B------:R-:W-:Y:S02]  /*6ff0*/  IMAD.MOV.U32 R101, RZ, RZ, R102 ;  /* 0x000000ffff657224 */ /* 0x000fe400078e0066 */
[----:B------:R-:W-:Y:S01]  /*7000*/  IMAD.MOV.U32 R14, RZ, RZ, R98 ;  /* 0x000000ffff0e7224 */ /* 0x000fe200078e0062 */
[----:B------:R-:W4:Y:S01]  /*7010*/  LDG.E.64 R30, desc[UR14][R126.64+0x398] ;  /* 0x0003980e7e1e7981 */ /* 0x000f22000c1e1b00 */
[----:B------:R-:W-:-:S02]  /*7020*/  IMAD.MOV.U32 R24, RZ, RZ, R96 ;  /* 0x000000ffff187224 */ /* 0x000fc400078e0060 */
[----:B------:R-:W-:Y:S01]  /*7030*/  IMAD.MOV.U32 R25, RZ, RZ, R97 ;  /* 0x000000ffff197224 */ /* 0x000fe200078e0061 */
[----:B------:R-:W3:Y:S01]  /*7040*/  LDG.E.64 R4, desc[UR14][R36.64+0x2d8] ;  /* 0x0002d80e24047981 */ /* 0x000ee2000c1e1b00 */
[----:B------:R-:W-:Y:S02]  /*7050*/  IMAD.MOV.U32 R102, RZ, RZ, R100 ;  /* 0x000000ffff667224 */ /* 0x000fe400078e0064 */
[----:B------:R-:W-:Y:S01]  /*7060*/  IMAD.MOV.U32 R96, RZ, RZ, R18 ;  /* 0x000000ffff607224 */ /* 0x000fe200078e0012 */
[----:B------:R-:W4:Y:S01]  /*7070*/  LDG.E.64 R70, desc[UR14][R36.64+0x300] ;  /* 0x0003000e24467981 */ /* 0x000f22000c1e1b00 */
[----:B------:R-:W-:Y:S02]  /*7080*/  IMAD.MOV.U32 R97, RZ, RZ, R19 ;  /* 0x000000ffff617224 */ /* 0x000fe400078e0013 */
[----:B------:R-:W-:Y:S01]  /*7090*/  IMAD.MOV.U32 R98, RZ, RZ, R28 ;  /* 0x000000ffff627224 */ /* 0x000fe200078e001c */
[----:B------:R-:W4:Y:S01]  /*70a0*/  LDG.E.64 R68, desc[UR14][R36.64+0x308] ;  /* 0x0003080e24447981 */ /* 0x000f22000c1e1b00 */
[----:B------:R-:W-:-:S02]  /*70b0*/  IMAD.MOV.U32 R100, RZ, RZ, R38 ;  /* 0x000000ffff647224 */ /* 0x000fc400078e0026 */
[----:B------:R-:W-:Y:S01]  /*70c0*/  IMAD.MOV.U32 R28, RZ, RZ, R39 ;  /* 0x000000ffff1c7224 */ /* 0x000fe200078e0027 */
[----:B------:R-:W4:Y:S01]  /*70d0*/  LDG.E.64 R66, desc[UR14][R36.64+0x310] ;  /* 0x0003100e24427981 */ /* 0x000f22000c1e1b00 */
[----:B------:R-:W-:Y:S02]  /*70e0*/  IMAD.MOV.U32 R18, RZ, RZ, R32 ;  /* 0x000000ffff127224 */ /* 0x000fe400078e0020 */
[----:B------:R-:W-:Y:S01]  /*70f0*/  IMAD.MOV.U32 R19, RZ, RZ, R33 ;  /* 0x000000ffff137224 */ /* 0x000fe200078e0021 */
[----:B------:R-:W4:Y:S01]  /*7100*/  LDG.E.64 R64, desc[UR14][R36.64+0x320] ;  /* 0x0003200e24407981 */ /* 0x000f22000c1e1b00 */
[----:B------:R-:W-:Y:S02]  /*7110*/  IMAD.MOV.U32 R106, RZ, RZ, R103 ;  /* 0x000000ffff6a7224 */ /* 0x000fe400078e0067 */
[----:B0-----:R-:W-:Y:S01]  /*7120*/  IMAD.MOV.U32 R8, RZ, RZ, R130 ;  /* 0x000000ffff087224 */ /* 0x001fe200078e0082 */
        /* <DEDUP_REMOVED lines=9> */
[----:B------:R0:W-:Y:S01]  /*71c0*/  STL.128 [R1+0x5f0], R8 ;  /* 0x0005f00801007387 */ /* 0x0001e20000100c00 */
        /* <DEDUP_REMOVED lines=17> */
[----:B0-----:R-:W4:Y:S01]  /*72e0*/  LDG.E.64 R10, desc[UR14][R126.64+0x3e8] ;  /* 0x0003e80e7e0a7981 */ /* 0x001f22000c1e1b00 */
        /* <DEDUP_REMOVED lines=14> */
[----:B------:R-:W4:Y:S04]  /*73d0*/  LDG.E.64 R22, desc[UR14][R126.64+0x3b8] ;  /* 0x0003b80e7e167981 */ /* 0x000f28000c1e1b00 */
[----:B------:R-:W4:Y:S04]  /*73e0*/  LDG.E.64 R26, desc[UR14][R126.64+0x3a8] ;  /* 0x0003a80e7e1a7981 */ /* 0x000f28000c1e1b00 */
[----:B------:R-:W4:Y:S04]  /*73f0*/  LDG.E.64 R2, desc[UR14][R126.64+0x3f8] ;  /* 0x0003f80e7e027981 */ /* 0x000f28000c1e1b00 */
[----:B------:R0:W4:Y:S01]  /*7400*/  LDG.E.64 R8, desc[UR14][R126.64+0x3f0] ;  /* 0x0003f00e7e087981 */ /* 0x000122000c1e1b00 */
[----:B------:R-:W-:-:S03]  /*7410*/  IMAD.MOV.U32 R130, RZ, RZ, R136 ;  /* 0x000000ffff827224 */ /* 0x000fc600078e0088 */
[----:B------:R-:W4:Y:S04]  /*7420*/  LDG.E.64 R54, desc[UR14][R36.64+0x350] ;  /* 0x0003500e24367981 */ /* 0x000f28000c1e1b00 */
[----:B------:R-:W4:Y:S01]  /*7430*/  LDG.E.64 R46, desc[UR14][R36.64+0x358] ;  /* 0x0003580e242e7981 */ /* 0x000f22000c1e1b00 */
[----:B0-----:R-:W-:Y:S01]  /*7440*/  IMAD.MOV.U32 R127, RZ, RZ, R97 ;  /* 0x000000ffff7f7224 */ /* 0x001fe200078e0061 */
[----:B------:R-:W-:Y:S02]  /*7450*/  LOP3.LUT R97, R249, R98, RZ, 0x3c, !PT ;  /* 0x00000062f9617212 */ /* 0x000fe400078e3cff */
[----:B------:R-:W4:Y:S01]  /*7460*/  LDG.E.64 R42, desc[UR14][R36.64+0x368] ;  /* 0x0003680e242a7981 */ /* 0x000f22000c1e1b00 */
[----:B------:R-:W-:Y:S01]  /*7470*/  LOP3.LUT R98, R131, R139, RZ, 0x3c, !PT ;  /* 0x0000008b83627212 */ /* 0x000fe200078e3cff */
[----:B------:R-:W-:-:S02]  /*7480*/  IMAD.MOV.U32 R131, RZ, RZ, R137 ;  /* 0x000000ffff837224 */ /* 0x000fc400078e0089 */
[----:B------:R-:W5:Y:S01]  /*7490*/  LDL.LU.64 R136, [R1+0x838] ;  /* 0x0008380001887983 */ /* 0x000f620000300a00 */
[----:B------:R-:W-:Y:S01]  /*74a0*/  IMAD.MOV.U32 R126, RZ, RZ, R96 ;  /* 0x000000ffff7e7224 */ /* 0x000fe200078e0060 */
[----:B------:R-:W-:Y:S02]  /*74b0*/  LOP3.LUT R96, R134, R99, RZ, 0x3c, !PT ;  /* 0x0000006386607212 */ /* 0x000fe400078e3cff */
[----:B------:R-:W-:Y:S01]  /*74c0*/  LOP3.LUT R99, R135, R138, RZ, 0x3c, !PT ;  /* 0x0000008a87637212 */ /* 0x000fe200078e3cff */
[----:B------:R-:W4:Y:S04]  /*74d0*/  LDG.E.64 R38, desc[UR14][R36.64+0x378] ;  /* 0x0003780e24267981 */ /* 0x000f28000c1e1b00 */
[----:B------:R-:W4:Y:S04]  /*74e0*/  LDL.LU.64 R138, [R1+0x840] ;  /* 0x00084000018a7983 */ /* 0x000f280000300a00 */
[----:B------:R-:W4:Y:S01]  /*74f0*/  LDG.E.64 R44, desc[UR14][R36.64+0x360] ;  /* 0x0003600e242c7981 */ /* 0x000f22000c1e1b00 */
[----:B-----5:R-:W-:-:S02]  /*7500*/  LOP3.LUT R137, R137, R140, RZ, 0x3c, !PT ;  /* 0x0000008c89897212 */ /* 0x020fc400078e3cff */
[----:B------:R-:W-:Y:S01]  /*7510*/  LOP3.LUT R136, R136, R141, RZ, 0x3c, !PT ;  /* 0x0000008d88887212 */ /* 0x000fe200078e3cff */
[----:B------:R-:W-:Y:S01]  /*7520*/  IMAD.MOV.U32 R134, RZ, RZ, R142 ;  /* 0x000000ffff867224 */ /* 0x000fe200078e008e */
[----:B------:R-:W5:Y:S01]  /*7530*/  LDL.LU.64 R140, [R1+0x830] ;  /* 0x00083000018c7983 */ /* 0x000f620000300a00 */
[----:B------:R-:W-:-:S03]  /*7540*/  IMAD.MOV.U32 R135, RZ, RZ, R143 ;  /* 0x000000ffff877224 */ /* 0x000fc600078e008f */
[----:B------:R-:W4:Y:S04]  /*7550*/  LDL.LU.64 R142, [R1+0x848] ;  /* 0x00084800018e7983 */ /* 0x000f280000300a00 */
[----:B------:R-:W4:Y:S01]  /*7560*/  LDG.E.64 R36, desc[UR14][R36.64+0x380] ;  /* 0x0003800e24247981 */ /* 0x000f22000c1e1b00 */
[----:B------:R-:W-:Y:S02]  /*7570*/  LOP3.LUT R181, R181, R80, RZ, 0x3c, !PT ;  /* 0x00000050b5b57212 */ /* 0x000fe400078e3cff */
[----:B------:R-:W-:Y:S02]  /*7580*/  LOP3.LUT R183, R183, R78, RZ, 0x3c, !PT ;  /* 0x0000004eb7b77212 */ /* 0x000fe400078e3cff */
[----:B------:R-:W-:Y:S02]  /*7590*/  LOP3.LUT R80, R180, R81, RZ, 0x3c, !PT ;  /* 0x00000051b4507212 */ /* 0x000fe400078e3cff */
[----:B------:R-:W-:-:S02]  /*75a0*/  LOP3.LUT R78, R182, R79, RZ, 0x3c, !PT ;  /* 0x0000004fb64e7212 */ /* 0x000fc400078e3cff */
[----:B--2---:R-:W-:Y:S01]  /*75b0*/  LOP3.LUT R185, R185, R6, RZ, 0x3c, !PT ;  /* 0x00000006b9b97212 */ /* 0x004fe200078e3cff */
[----:B------:R-:W-:Y:S01]  /*75c0*/  IMAD.MOV.U32 R6, RZ, RZ, R183 ;  /* 0x000000ffff067224 */ /* 0x000fe200078e00b7 */
[----:B------:R-:W-:Y:S01]  /*75d0*/  LOP3.LUT R184, R184, R7, RZ, 0x3c, !PT ;  /* 0x00000007b8b87212 */ /* 0x000fe200078e3cff */
[----:B------:R-:W-:Y:S01]  /*75e0*/  IMAD.MOV.U32 R7, RZ, RZ, R78 ;  /* 0x000000ffff077224 */ /* 0x000fe200078e004e */
[----:B---3--:R-:W-:Y:S01]  /*75f0*/  LOP3.LUT R187, R187, R4, RZ, 0x3c, !PT ;  /* 0x00000004bbbb7212 */ /* 0x008fe200078e3cff */
[----:B------:R-:W-:Y:S01]  /*7600*/  IMAD.MOV.U32 R4, RZ, RZ, R181 ;  /* 0x000000ffff047224 */ /* 0x000fe200078e00b5 */
[----:B------:R-:W-:Y:S01]  /*7610*/  LOP3.LUT R186, R186, R5, RZ, 0x3c, !PT ;  /* 0x00000005baba7212 */ /* 0x000fe200078e3cff */
[----:B------:R-:W-:Y:S01]  /*7620*/  IMAD.MOV.U32 R5, RZ, RZ, R80 ;  /* 0x000000ffff057224 */ /* 0x000fe200078e0050 */
[----:B------:R-:W-:Y:S02]  /*7630*/  LOP3.LUT R189, R189, R76, RZ, 0x3c, !PT ;  /* 0x0000004cbdbd7212 */ /* 0x000fe400078e3cff */
[----:B------:R-:W-:-:S02]  /*7640*/  LOP3.LUT R191, R191, R74, RZ, 0x3c, !PT ;  /* 0x0000004abfbf7212 */ /* 0x000fc400078e3cff */
[----:B------:R0:W-:Y:S01]  /*7650*/  STL.128 [R1+0x6c0], R4 ;  /* 0x0006c00401007387 */ /* 0x0001e20000100c00 */
[----:B------:R-:W-:Y:S02]  /*7660*/  LOP3.LUT R76, R188, R77, RZ, 0x3c, !PT ;  /* 0x0000004dbc4c7212 */ /* 0x000fe400078e3cff */
[----:B------:R-:W-:Y:S02]  /*7670*/  LOP3.LUT R74, R190, R75, RZ, 0x3c, !PT ;  /* 0x0000004bbe4a7212 */ /* 0x000fe400078e3cff */
[----:B------:R-:W-:Y:S02]  /*7680*/  LOP3.LUT R193, R193, R72, RZ, 0x3c, !PT ;  /* 0x00000048c1c17212 */ /* 0x000fe400078e3cff */
[----:B------:R-:W-:Y:S02]  /*7690*/  LOP3.LUT R72, R192, R73, RZ, 0x3c, !PT ;  /* 0x00000049c0487212 */ /* 0x000fe400078e3cff */
[----:B------:R-:W-:Y:S01]  /*76a0*/  LOP3.LUT R132, R132, R52, RZ, 0x3c, !PT ;  /* 0x0000003484847212 */ /* 0x000fe200078e3cff */
[----:B0-----:R-:W-:-:S02]  /*76b0*/  IMAD.MOV.U32 R4, RZ, RZ, R185 ;  /* 0x000000ffff047224 */ /* 0x001fc400078e00b9 */
[----:B------:R-:W-:Y:S01]  /*76c0*/  IMAD.MOV.U32 R5, RZ, RZ, R184 ;  /* 0x000000ffff057224 */ /* 0x000fe200078e00b8 */
[----:B-----5:R-:W-:Y:S02]  /*76d0*/  LOP3.LUT R141, R141, R144, RZ, 0x3c, !PT ;  /* 0x000000908d8d7212 */ /* 0x020fe400078e3cff */
[----:B------:R-:W-:Y:S02]  /*76e0*/  LOP3.LUT R140, R140, R145, RZ, 0x3c, !PT ;  /* 0x000000918c8c7212 */ /* 0x000fe400078e3cff */
[----:B------:R-:W2:Y:S01]  /*76f0*/  LDL.LU.64 R144, [R1+0x828] ;  /* 0x0008280001907983 */ /* 0x000ea20000300a00 */
[----:B------:R-:W-:Y:S02]  /*7700*/  IMAD.MOV.U32 R6, RZ, RZ, R187 ;  /* 0x000000ffff067224 */ /* 0x000fe400078e00bb */
[----:B------:R-:W-:Y:S01]  /*7710*/  IMAD.MOV.U32 R7, RZ, RZ, R186 ;  /* 0x000000ffff077224 */ /* 0x000fe200078e00ba */
[----:B------:R-:W-:-:S04]  /*7720*/  LOP3.LUT R133, R248, R53, RZ, 0x3c, !PT ;  /* 0x00000035f8857212 */ /* 0x000fc800078e3cff */
[----:B------:R0:W-:Y:S01]  /*7730*/  STL.128 [R1+0x6d0], R4 ;  /* 0x0006d00401007387 */ /* 0x0001e20000100c00 */
[----:B----4-:R-:W-:Y:S02]  /*7740*/  LOP3.LUT R195, R195, R70, RZ, 0x3c, !PT ;  /* 0x00000046c3c37212 */ /* 0x010fe400078e3cff */
[----:B------:R-:W-:Y:S02]  /*7750*/  LOP3.LUT R197, R197, R68, RZ, 0x3c, !PT ;  /* 0x00000044c5c57212 */ /* 0x000fe400078e3cff */
[----:B------:R-:W-:Y:S02]  /*7760*/  LOP3.LUT R70, R194, R71, RZ, 0x3c, !PT ;  /* 0x00000047c2467212 */ /* 0x000fe400078e3cff */
[----:B------:R-:W-:Y:S01]  /*7770*/  LOP3.LUT R68, R196, R69, RZ, 0x3c, !PT ;  /* 0x00000045c4447212 */ /* 0x000fe200078e3cff */
[----:B0-----:R-:W-:Y:S02]  /*7780*/  IMAD.MOV.U32 R4, RZ, RZ, R189 ;  /* 0x000000ffff047224 */ /* 0x001fe400078e00bd */
[----:B------:R-:W-:-:S02]  /*7790*/  IMAD.MOV.U32 R5, RZ, RZ, R76 ;  /* 0x000000ffff057224 */ /* 0x000fc400078e004c */
[----:B------:R-:W-:Y:S02]  /*77a0*/  IMAD.MOV.U32 R6, RZ, RZ, R191 ;  /* 0x000000ffff067224 */ /* 0x000fe400078e00bf */
[----:B------:R-:W-:-:S05]  /*77b0*/  IMAD.MOV.U32 R7, RZ, RZ, R74 ;  /* 0x000000ffff077224 */ /* 0x000fca00078e004a */
[----:B------:R0:W-:Y:S01]  /*77c0*/  STL.128 [R1+0x6e0], R4 ;  /* 0x0006e00401007387 */ /* 0x0001e20000100c00 */
[----:B------:R-:W-:Y:S02]  /*77d0*/  LOP3.LUT R199, R199, R66, RZ, 0x3c, !PT ;  /* 0x00000042c7c77212 */ /* 0x000fe400078e3cff */
        /* <DEDUP_REMOVED lines=15> */
[----:B------:R-:W-:Y:S01]  /*78d0*/  IMAD.MOV.U32 R7, RZ, RZ, R68 ;  /* 0x000000ffff077224 */ /* 0x000fe200078e0044 */
[----:B------:R-:W-:-:S04]  /*78e0*/  LOP3.LUT R97, R97, R96, RZ, 0x3c, !PT ;  /* 0x0000006061617212 */ /* 0x000fc800078e3cff */
[----:B------:R0:W-:Y:S01]  /*78f0*/  STL.128 [R1+0x700], R4 ;  /* 0x0007000401007387 */ /* 0x0001e20000100c00 */
[----:B------:R-:W-:Y:S02]  /*7900*/  LOP3.LUT R99, R99, R98, RZ, 0x3c, !PT ;  /* 0x0000006263637212 */ /* 0x000fe400078e3cff */
[----:B------:R-:W-:Y:S02]  /*7910*/  LOP3.LUT R207, R207, R60, RZ, 0x3c, !PT ;  /* 0x0000003ccfcf7212 */ /* 0x000fe400078e3cff */
[----:B------:R-:W-:Y:S02]  /*7920*/  LOP3.LUT R209, R209, R48, RZ, 0x3c, !PT ;  /* 0x00000030d1d17212 */ /* 0x000fe400078e3cff */
[----:B------:R-:W-:Y:S02]  /*7930*/  LOP3.LUT R96, R97, R96, RZ, 0x3c, !PT ;  /* 0x0000006061607212 */ /* 0x000fe400078e3cff */
[----:B------:R-:W-:Y:S01]  /*7940*/  LOP3.LUT R98, R99, R98, RZ, 0x3c, !PT ;  /* 0x0000006263627212 */ /* 0x000fe200078e3cff */
[----:B0-----:R-:W-:-:S02]  /*7950*/  IMAD.MOV.U32 R4, RZ, RZ, R199 ;  /* 0x000000ffff047224 */ /* 0x001fc400078e00c7 */
[----:B------:R-:W-:Y:S02]  /*7960*/  IMAD.MOV.U32 R5, RZ, RZ, R66 ;  /* 0x000000ffff057224 */ /* 0x000fe400078e0042 */
[----:B------:R-:W-:Y:S02]  /*7970*/  IMAD.MOV.U32 R6, RZ, RZ, R201 ;  /* 0x000000ffff067224 */ /* 0x000fe400078e00c9 */
[----:B------:R-:W-:Y:S01]  /*7980*/  IMAD.MOV.U32 R7, RZ, RZ, R50 ;  /* 0x000000ffff077224 */ /* 0x000fe200078e0032 */
[----:B------:R-:W-:Y:S02]  /*7990*/  LOP3.LUT R60, R206, R61, RZ, 0x3c, !PT ;  /* 0x0000003dce3c7212 */ /* 0x000fe400078e3cff */
[----:B------:R-:W-:Y:S02]  /*79a0*/  LOP3.LUT R48, R208, R49, RZ, 0x3c, !PT ;  /* 0x00000031d0307212 */ /* 0x000fe400078e3cff */
[----:B------:R0:W-:Y:S01]  /*79b0*/  STL.128 [R1+0x710], R4 ;  /* 0x0007100401007387 */ /* 0x0001e20000100c00 */
[----:B------:R-:W-:-:S02]  /*79c0*/  LOP3.LUT R97, R97, R96, RZ, 0x3c, !PT ;  /* 0x0000006061617212 */ /* 0x000fc400078e3cff */
[----:B------:R-:W-:Y:S02]  /*79d0*/  LOP3.LUT R99, R99, R98, RZ, 0x3c, !PT ;  /* 0x0000006263637212 */ /* 0x000fe400078e3cff */
[----:B------:R-:W-:Y:S02]  /*79e0*/  LOP3.LUT R139, R139, R130, RZ, 0x3c, !PT ;  /* 0x000000828b8b7212 */ /* 0x000fe400078e3cff */
[----:B------:R-:W-:Y:S02]  /*79f0*/  LOP3.LUT R138, R138, R131, RZ, 0x3c, !PT ;  /* 0x000000838a8a7212 */ /* 0x000fe400078e3cff */
[----:B------:R-:W-:Y:S01]  /*7a00*/  LOP3.LUT R211, R211, R58, RZ, 0x3c, !PT ;  /* 0x0000003ad3d37212 */ /* 0x000fe200078e3cff */
[----:B0-----:R-:W-:Y:S02]  /*7a10*/  IMAD.MOV.U32 R4, RZ, RZ, R203 ;  /* 0x000000ffff047224 */ /* 0x001fe400078e00cb */
[----:B------:R-:W-:Y:S02]  /*7a20*/  IMAD.MOV.U32 R5, RZ, RZ, R64 ;  /* 0x000000ffff057224 */ /* 0x000fe400078e0040 */
[----:B------:R-:W-:-:S02]  /*7a30*/  IMAD.MOV.U32 R6, RZ, RZ, R205 ;  /* 0x000000ffff067224 */ /* 0x000fc400078e00cd */
[----:B------:R-:W-:Y:S01]  /*7a40*/  IMAD.MOV.U32 R7, RZ, RZ, R62 ;  /* 0x000000ffff077224 */ /* 0x000fe200078e003e */
[----:B------:R-:W-:Y:S02]  /*7a50*/  LOP3.LUT R213, R213, R56, RZ, 0x3c, !PT ;  /* 0x00000038d5d57212 */ /* 0x000fe400078e3cff */
[----:B------:R-:W-:Y:S02]  /*7a60*/  LOP3.LUT R58, R210, R59, RZ, 0x3c, !PT ;  /* 0x0000003bd23a7212 */ /* 0x000fe400078e3cff */
[----:B------:R0:W-:Y:S01]  /*7a70*/  STL.128 [R1+0x720], R4 ;  /* 0x0007200401007387 */ /* 0x0001e20000100c00 */
[----:B------:R-:W-:-:S03]  /*7a80*/  LOP3.LUT R56, R212, R57, RZ, 0x3c, !PT ;  /* 0x00000039d4387212 */ /* 0x000fc600078e3cff */
[----:B------:R1:W-:Y:S01]  /*7a90*/  STL.128 [R1+0x600], R96 ;  /* 0x0006006001007387 */ /* 0x0003e20000100c00 */
[----:B------:R-:W-:Y:S02]  /*7aa0*/  LOP3.LUT R143, R143, R134, RZ, 0x3c, !PT ;  /* 0x000000868f8f7212 */ /* 0x000fe400078e3cff */
[----:B------:R-:W-:Y:S02]  /*7ab0*/  LOP3.LUT R142, R142, R135, RZ, 0x3c, !PT ;  /* 0x000000878e8e7212 */ /* 0x000fe400078e3cff */
[----:B------:R-:W-:Y:S01]  /*7ac0*/  LOP3.LUT R215, R215, R54, RZ, 0x3c, !PT ;  /* 0x00000036d7d77212 */ /* 0x000fe200078e3cff */
[----:B0-----:R-:W-:Y:S02]  /*7ad0*/  IMAD.MOV.U32 R4, RZ, RZ, R207 ;  /* 0x000000ffff047224 */ /* 0x001fe400078e00cf */
[----:B------:R-:W-:Y:S02]  /*7ae0*/  IMAD.MOV.U32 R5, RZ, RZ, R60 ;  /* 0x000000ffff057224 */ /* 0x000fe400078e003c */
[----:B------:R-:W-:-:S02]  /*7af0*/  IMAD.MOV.U32 R6, RZ, RZ, R209 ;  /* 0x000000ffff067224 */ /* 0x000fc400078e00d1 */
[----:B------:R-:W-:Y:S01]  /*7b00*/  IMAD.MOV.U32 R7, RZ, RZ, R48 ;  /* 0x000000ffff077224 */ /* 0x000fe200078e0030 */
[----:B------:R-:W-:Y:S01]  /*7b10*/  LOP3.LUT R217, R217, R46, RZ, 0x3c, !PT ;  /* 0x0000002ed9d97212 */ /* 0x000fe200078e3cff */
[----:B-1----:R-:W-:Y:S02]  /*7b20*/  IMAD.MOV.U32 R96, RZ, RZ, R137 ;  /* 0x000000ffff607224 */ /* 0x002fe400078e0089 */
[----:B------:R-:W-:Y:S01]  /*7b30*/  IMAD.MOV.U32 R97, RZ, RZ, R136 ;  /* 0x000000ffff617224 */ /* 0x000fe200078e0088 */
[----:B------:R0:W-:Y:S01]  /*7b40*/  STL.128 [R1+0x730], R4 ;  /* 0x0007300401007387 */ /* 0x0001e20000100c00 */
[----:B------:R-:W-:Y:S02]  /*7b50*/  IMAD.MOV.U32 R98, RZ, RZ, R139 ;  /* 0x000000ffff627224 */ /* 0x000fe400078e008b */
[----:B------:R-:W-:Y:S01]  /*7b60*/  IMAD.MOV.U32 R99, RZ, RZ, R138 ;  /* 0x000000ffff637224 */ /* 0x000fe200078e008a */
[----:B------:R-:W-:Y:S02]  /*7b70*/  LOP3.LUT R54, R214, R55, RZ, 0x3c, !PT ;  /* 0x00000037d6367212 */ /* 0x000fe400078e3cff */
[----:B------:R-:W-:Y:S01]  /*7b80*/  LOP3.LUT R46, R216, R47, RZ, 0x3c, !PT ;  /* 0x0000002fd82e7212 */ /* 0x000fe200078e3cff */
[----:B------:R-:W-:Y:S01]  /*7b90*/  IMAD.MOV.U32 R107, RZ, RZ, R0 ;  /* 0x000000ffff6b7224 */ /* 0x000fe200078e0000 */
[----:B------:R1:W-:Y:S01]  /*7ba0*/  STL.128 [R1+0x610], R96 ;  /* 0x0006106001007387 */ /* 0x0003e20000100c00 */
[----:B------:R-:W-:-:S02]  /*7bb0*/  LOP3.LUT R42, R221, R42, RZ, 0x3c, !PT ;  /* 0x0000002add2a7212 */ /* 0x000fc400078e3cff */
[----:B------:R-:W-:Y:S01]  /*7bc0*/  LOP3.LUT R0, R225, R38, RZ, 0x3c, !PT ;  /* 0x00000026e1007212 */ /* 0x000fe200078e3cff */
[----:B0-----:R-:W-:Y:S02]  /*7bd0*/  IMAD.MOV.U32 R4, RZ, RZ, R211 ;  /* 0x000000ffff047224 */ /* 0x001fe400078e00d3 */
[----:B------:R-:W-:Y:S02]  /*7be0*/  IMAD.MOV.U32 R5, RZ, RZ, R58 ;  /* 0x000000ffff057224 */ /* 0x000fe400078e003a */
[----:B------:R-:W-:Y:S02]  /*7bf0*/  IMAD.MOV.U32 R6, RZ, RZ, R213 ;  /* 0x000000ffff067224 */ /* 0x000fe400078e00d5 */
[----:B------:R-:W-:Y:S01]  /*7c00*/  IMAD.MOV.U32 R7, RZ, RZ, R56 ;  /* 0x000000ffff077224 */ /* 0x000fe200078e0038 */
[----:B------:R-:W-:Y:S01]  /*7c10*/  LOP3.LUT R147, R147, R128, RZ, 0x3c, !PT ;  /* 0x0000008093937212 */ /* 0x000fe200078e3cff */
[----:B-1----:R-:W-:Y:S01]  /*7c20*/  IMAD.MOV.U32 R96, RZ, RZ, R141 ;  /* 0x000000ffff607224 */ /* 0x002fe200078e008d */
[----:B------:R-:W-:Y:S01]  /*7c30*/  LOP3.LUT R146, R146, R129, RZ, 0x3c, !PT ;  /* 0x0000008192927212 */ /* 0x000fe200078e3cff */
[----:B------:R-:W-:Y:S01]  /*7c40*/  IMAD.MOV.U32 R97, RZ, RZ, R140 ;  /* 0x000000ffff617224 */ /* 0x000fe200078e008c */
[----:B------:R0:W-:Y:S01]  /*7c50*/  STL.128 [R1+0x740], R4 ;  /* 0x0007400401007387 */ /* 0x0001e20000100c00 */
[----:B------:R-:W-:-:S02]  /*7c60*/  IMAD.MOV.U32 R98, RZ, RZ, R143 ;  /* 0x000000ffff627224 */ /* 0x000fc400078e008f */
[----:B------:R-:W-:Y:S01]  /*7c70*/  IMAD.MOV.U32 R99, RZ, RZ, R142 ;  /* 0x000000ffff637224 */ /* 0x000fe200078e008e */
[----:B------:R-:W-:Y:S02]  /*7c80*/  LOP3.LUT R43, R220, R43, RZ, 0x3c, !PT ;  /* 0x0000002bdc2b7212 */ /* 0x000fe400078e3cff */
[----:B------:R-:W-:Y:S02]  /*7c90*/  LOP3.LUT R39, R224, R39, RZ, 0x3c, !PT ;  /* 0x00000027e0277212 */ /* 0x000fe400078e3cff */
[----:B------:R1:W-:Y:S01]  /*7ca0*/  STL.128 [R1+0x620], R96 ;  /* 0x0006206001007387 */ /* 0x0003e20000100c00 */
[----:B------:R-:W-:Y:S01]  /*7cb0*/  LOP3.LUT R149, R149, R126, RZ, 0x3c, !PT ;  /* 0x0000007e95957212 */ /* 0x000fe200078e3cff */
[----:B0-----:R-:W-:Y:S02]  /*7cc0*/  IMAD.MOV.U32 R4, RZ, RZ, R215 ;  /* 0x000000ffff047224 */ /* 0x001fe400078e00d7 */
[----:B------:R-:W-:Y:S02]  /*7cd0*/  IMAD.MOV.U32 R5, RZ, RZ, R54 ;  /* 0x000000ffff057224 */ /* 0x000fe400078e0036 */
[----:B------:R-:W-:-:S02]  /*7ce0*/  IMAD.MOV.U32 R6, RZ, RZ, R217 ;  /* 0x000000ffff067224 */ /* 0x000fc400078e00d9 */
[----:B------:R-:W-:Y:S02]  /*7cf0*/  IMAD.MOV.U32 R7, RZ, RZ, R46 ;  /* 0x000000ffff077224 */ /* 0x000fe400078e002e */
[----:B------:R-:W-:Y:S02]  /*7d00*/  IMAD.MOV.U32 R46, RZ, RZ, R42 ;  /* 0x000000ffff2e7224 */ /* 0x000fe400078e002a */
[----:B------:R-:W-:Y:S01]  /*7d10*/  IMAD.MOV.U32 R42, RZ, RZ, R0 ;  /* 0x000000ffff2a7224 */ /* 0x000fe200078e0000 */
[----:B------:R0:W-:Y:S01]  /*7d20*/  STL.128 [R1+0x750], R4 ;  /* 0x0007500401007387 */ /* 0x0001e20000100c00 */
[----:B-1----:R-:W-:Y:S01]  /*7d30*/  IMAD.MOV.U32 R98, RZ, RZ, R147 ;  /* 0x000000ffff627224 */ /* 0x002fe200078e0093 */
[----:B------:R-:W-:Y:S01]  /*7d40*/  LOP3.LUT R0, R233, R30, RZ, 0x3c, !PT ;  /* 0x0000001ee9007212 */ /* 0x000fe200078e3cff */
[----:B------:R-:W-:Y:S01]  /*7d50*/  IMAD.MOV.U32 R99, RZ, RZ, R146 ;  /* 0x000000ffff637224 */ /* 0x000fe200078e0092 */
[----:B------:R-:W-:Y:S02]  /*7d60*/  LOP3.LUT R148, R148, R127, RZ, 0x3c, !PT ;  /* 0x0000007f94947212 */ /* 0x000fe400078e3cff */
[----:B------:R-:W-:-:S02]  /*7d70*/  LOP3.LUT R151, R151, R124, RZ, 0x3c, !PT ;  /* 0x0000007c97977212 */ /* 0x000fc400078e3cff */
[----:B------:R-:W-:Y:S01]  /*7d80*/  LOP3.LUT R150, R150, R125, RZ, 0x3c, !PT ;  /* 0x0000007d96967212 */ /* 0x000fe200078e3cff */
[----:B------:R-:W-:Y:S01]  /*7d90*/  IMAD.MOV.U32 R47, RZ, RZ, R43 ;  /* 0x000000ffff2f7224 */ /* 0x000fe200078e002b */
[----:B------:R-:W-:Y:S01]  /*7da0*/  LOP3.LUT R31, R232, R31, RZ, 0x3c, !PT ;  /* 0x0000001fe81f7212 */ /* 0x000fe200078e3cff */
[----:B------:R-:W-:Y:S01]  /*7db0*/  IMAD.MOV.U32 R43, RZ, RZ, R39 ;  /* 0x000000ffff2b7224 */ /* 0x000fe200078e0027 */
[----:B0-----:R-:W-:Y:S02]  /*7dc0*/  LOP3.LUT R6, R229, R34, RZ, 0x3c, !PT ;  /* 0x00000022e5067212 */ /* 0x001fe400078e3cff */
[----:B------:R-:W-:Y:S02]  /*7dd0*/  LOP3.LUT R7, R228, R35, RZ, 0x3c, !PT ;  /* 0x00000023e4077212 */ /* 0x000fe400078e3cff */
[----:B------:R-:W-:Y:S02]  /*7de0*/  LOP3.LUT R4, R231, R32, RZ, 0x3c, !PT ;  /* 0x00000020e7047212 */ /* 0x000fe400078e3cff */
        /* <DEDUP_REMOVED lines=10> */
[----:B------:R-:W-:-:S02]  /*7e90*/  LOP3.LUT R154, R154, R121, RZ, 0x3c, !PT ;  /* 0x000000799a9a7212 */ /* 0x000fc400078e3cff */
[----:B------:R-:W-:Y:S02]  /*7ea0*/  LOP3.LUT R6, R237, R26, RZ, 0x3c, !PT ;  /* 0x0000001aed067212 */ /* 0x000fe400078e3cff */
        /* <DEDUP_REMOVED lines=19> */
[----:B--2---:R-:W-:Y:S02]  /*7fe0*/  LOP3.LUT R145, R145, R250, RZ, 0x3c, !PT ;  /* 0x000000fa91917212 */ /* 0x004fe400078e3cff */
[----:B------:R-:W-:-:S03]  /*7ff0*/  LOP3.LUT R144, R144, R251, RZ, 0x3c, !PT ;  /* 0x000000fb90907212 */ /* 0x000fc600078e3cff */
[----:B------:R-:W-:Y:S02]  /*8000*/  IMAD.MOV.U32 R96, RZ, RZ, R145 ;  /* 0x000000ffff607224 */ /* 0x000fe400078e0091 */
[----:B------:R-:W-:-:S05]  /*8010*/  IMAD.MOV.U32 R97, RZ, RZ, R144 ;  /* 0x000000ffff617224 */ /* 0x000fca00078e0090 */
        /* <DEDUP_REMOVED lines=9> */
[----:B------:R-:W-:-:S05]  /*80b0*/  IMAD.MOV.U32 R99, RZ, RZ, R150 ;  /* 0x000000ffff637224 */ /* 0x000fca00078e0096 */
        /* <DEDUP_REMOVED lines=10> */
[----:B------:R-:W-:-:S02]  /*8160*/  IMAD.MOV.U32 R84, RZ, RZ, R173 ;  /* 0x000000ffff547224 */ /* 0x000fc400078e00ad */
[----:B0-----:R-:W-:Y:S02]  /*8170*/  IMAD.MOV.U32 R96, RZ, RZ, R153 ;  /* 0x000000ffff607224 */ /* 0x001fe400078e0099 */
[----:B------:R-:W-:Y:S02]  /*8180*/  IMAD.MOV.U32 R97, RZ, RZ, R152 ;  /* 0x000000ffff617224 */ /* 0x000fe400078e0098 */
[----:B------:R-:W-:Y:S02]  /*8190*/  IMAD.MOV.U32 R98, RZ, RZ, R155 ;  /* 0x000000ffff627224 */ /* 0x000fe400078e009b */
[----:B------:R-:W-:Y:S01]  /*81a0*/  IMAD.MOV.U32 R99, RZ, RZ, R154 ;  /* 0x000000ffff637224 */ /* 0x000fe200078e009a */
[----:B------:R-:W-:Y:S01]  /*81b0*/  LOP3.LUT R95, R166, R95, RZ, 0x3c, !PT ;  /* 0x0000005fa65f7212 */ /* 0x000fe200078e3cff */
[----:B------:R-:W-:Y:S01]  /*81c0*/  IMAD.MOV.U32 R85, RZ, RZ, R88 ;  /* 0x000000ffff557224 */ /* 0x000fe200078e0058 */
[----:B------:R-:W-:Y:S01]  /*81d0*/  LOP3.LUT R171, R171, R90, RZ, 0x3c, !PT ;  /* 0x0000005aabab7212 */ /* 0x000fe200078e3cff */
[----:B------:R-:W-:Y:S01]  /*81e0*/  IMAD.MOV.U32 R22, RZ, RZ, R6 ;  /* 0x000000ffff167224 */ /* 0x000fe200078e0006 */
[----:B------:R0:W-:Y:S01]  /*81f0*/  STL.128 [R1+0x650], R96 ;  /* 0x0006506001007387 */ /* 0x0001e20000100c00 */
        /* <DEDUP_REMOVED lines=11> */
[----:B0-----:R-:W-:Y:S01]  /*82b0*/  IMAD.MOV.U32 R96, RZ, RZ, R157 ;  /* 0x000000ffff607224 */ /* 0x001fe200078e009d */
        /* <DEDUP_REMOVED lines=10> */
[----:B------:R-:W-:Y:S02]  /*8360*/  LOP3.LUT R3, R102, R3, RZ, 0x3c, !PT ;  /* 0x0000000366037212 */ /* 0x000fe400078e3cff */
[----:B------:R-:W-:Y:S01]  /*8370*/  LOP3.LUT R2, R100, R8, RZ, 0x3c, !PT ;  /* 0x0000000864027212 */ /* 0x000fe200078e3cff */
[----:B------:R0:W-:Y:S01]  /*8380*/  STL.128 [R1+0x660], R96 ;  /* 0x0006606001007387 */ /* 0x0001e20000100c00 */
[----:B------:R-:W-:Y:S01]  /*8390*/  IMAD.MOV.U32 R19, RZ, RZ, R15 ;  /* 0x000000ffff137224 */ /* 0x000fe200078e000f */
[----:B------:R-:W-:Y:S01]  /*83a0*/  LOP3.LUT R44, R219, R44, RZ, 0x3c, !PT ;  /* 0x0000002cdb2c7212 */ /* 0x000fe200078e3cff */
[----:B------:R-:W-:Y:S01]  /*83b0*/  IMAD.MOV.U32 R12, RZ, RZ, R6 ;  /* 0x000000ffff0c7224 */ /* 0x000fe200078e0006 */
[----:B------:R1:W-:Y:S01]  /*83c0*/  STL.128 [R1+0x680], R92 ;  /* 0x0006805c01007387 */ /* 0x0003e20000100c00 */
[----:B------:R-:W-:Y:S01]  /*83d0*/  LOP3.LUT R45, R218, R45, RZ, 0x3c, !PT ;  /* 0x0000002dda2d7212 */ /* 0x000fe200078e3cff */
[----:B------:R-:W-:Y:S01]  /*83e0*/  IMAD.MOV.U32 R13, RZ, RZ, R7 ;  /* 0x000000ffff0d7224 */ /* 0x000fe200078e0007 */
        /* <DEDUP_REMOVED lines=16> */
[----:B------:R-:W-:Y:S01]  /*84f0*/  LOP3.LUT R9, R252, R9, RZ, 0x3c, !PT ;  /* 0x00000009fc097212 */ /* 0x000fe200078e3cff */
[----:B-1----:R-:W-:-:S02]  /*8500*/  IMAD.MOV.U32 R92, RZ, RZ, R169 ;  /* 0x000000ffff5c7224 */ /* 0x002fc400078e00a9 */
[----:B------:R-:W-:Y:S02]  /*8510*/  IMAD.MOV.U32 R93, RZ, RZ, R168 ;  /* 0x000000ffff5d7224 */ /* 0x000fe400078e00a8 */
[----:B------:R-:W-:Y:S02]  /*8520*/  IMAD.MOV.U32 R94, RZ, RZ, R171 ;  /* 0x000000ffff5e7224 */ /* 0x000fe400078e00ab */
[----:B------:R-:W-:Y:S02]  /*8530*/  IMAD.MOV.U32 R95, RZ, RZ, R90 ;  /* 0x000000ffff5f7224 */ /* 0x000fe400078e005a */
[----:B--2---:R-:W-:Y:S02]  /*8540*/  IMAD.MOV.U32 R84, RZ, RZ, R177 ;  /* 0x000000ffff547224 */ /* 0x004fe400078e00b1 */
[----:B------:R-:W-:Y:S02]  /*8550*/  IMAD.MOV.U32 R85, RZ, RZ, R176 ;  /* 0x000000ffff557224 */ /* 0x000fe400078e00b0 */
[----:B------:R-:W-:-:S02]  /*8560*/  IMAD.MOV.U32 R86, RZ, RZ, R179 ;  /* 0x000000ffff567224 */ /* 0x000fc400078e00b3 */
[----:B------:R-:W-:Y:S02]  /*8570*/  IMAD.MOV.U32 R87, RZ, RZ, R82 ;  /* 0x000000ffff577224 */ /* 0x000fe400078e0052 */
[----:B------:R-:W-:Y:S02]  /*8580*/  IMAD.MOV.U32 R11, RZ, RZ, R3 ;  /* 0x000000ffff0b7224 */ /* 0x000fe400078e0003 */
[----:B------:R-:W-:Y:S01]  /*8590*/  IMAD.MOV.U32 R8, RZ, RZ, R2 ;  /* 0x000000ffff087224 */ /* 0x000fe200078e0002 */
[----:B------:R0:W-:Y:S04]  /*85a0*/  STL.128 [R1+0x670], R96 ;  /* 0x0006706001007387 */ /* 0x0001e80000100c00 */
        /* <DEDUP_REMOVED lines=11> */
[----:B------:R0:W-:Y:S01]  /*8660*/  STL.128 [R1+0x7f0], R8 ;  /* 0x0007f00801007387 */ /* 0x0001e20000100c00 */
[----:B------:R-:W-:Y:S01]  /*8670*/  UIADD3 UR8, UPT, UPT, UR8, 0x400, URZ ;  /* 0x0000040008087890 */ /* 0x000fe2000fffe0ff */
[----:B------:R-:W-:-:S11]  /*8680*/  UMOV UR12, 0x1 ;  /* 0x00000001000c7882 */ /* 0x000fd60000000000 */
.L_x_3:
[----:B-1----:R-:W1:Y:S02]  /*8690*/  LDCU UR4, c[0x0][0x2f8] ;  /* 0x00005f00ff0477ac */ /* 0x002e640008000800 */
[----:B-1----:R-:W-:-:S04]  /*86a0*/  UIADD3 UR4, UPT, UPT, -UR4, UR13, URZ ;  /* 0x0000000d04047290 */ /* 0x002fc8000fffe1ff */
[----:B------:R-:W-:-:S03]  /*86b0*/  UIADD3 UR7, UPT, UPT, UR4, 0x20, URZ ;  /* 0x0000002004077890 */ /* 0x000fc6000fffe0ff */
[----:B------:R-:W-:-:S04]  /*86c0*/  UMOV UR4, URZ ;  /* 0x000000ff00047c82 */ /* 0x000fc80008000000 */
[----:B------:R-:W-:-:S05]  /*86d0*/  UMOV UR6, UR7 ;  /* 0x0000000700067c82 */ /* 0x000fca0008000000 */
.L_x_1:
[----:B-1----:R-:W2:Y:S04]  /*86e0*/  LDL.128 R4, [UR6+-0x10] ;  /* 0xfffff006ff047983 */ /* 0x002ea80008100c00 */
[----:B0-----:R-:W2:Y:S04]  /*86f0*/  LDL.128 R16, [UR6+-0x20] ;  /* 0xffffe006ff107983 */ /* 0x001ea80008100c00 */
[----:B------:R-:W3:Y:S04]  /*8700*/  LDL.128 R8, [UR6] ;  /* 0x00000006ff087983 */ /* 0x000ee80008100c00 */
[----:B------:R-:W4:Y:S01]  /*8710*/  LDL.128 R12, [UR6+0x10] ;  /* 0x00001006ff0c7983 */ /* 0x000f220008100c00 */
[----:B------:R-:W-:-:S02]  /*8720*/  UISETP.GE.U32.AND UP0, UPT, UR4, 0x78, UPT ;  /* 0x000000780400788c */ /* 0x000fc4000bf06070 */
[----:B------:R-:W-:-:S07]  /*8730*/  UIADD3 UR5, UPT, UPT, UR4, 0x8, URZ ;  /* 0x0000000804057890 */ /* 0x000fce000fffe0ff */
[----:B------:R-:W-:Y:S01]  /*8740*/  UMOV UR4, UR5 ;  /* 0x0000000500047c82 */ /* 0x000fe20008000000 */
[----:B--2---:R-:W-:Y:S02]  /*8750*/  LOP3.LUT R33, R18, R6, RZ, 0x3c, !PT ;  /* 0x0000000612217212 */ /* 0x004fe400078e3cff */
[----:B------:R-:W-:Y:S02]  /*8760*/  LOP3.LUT R39, R19, R7, RZ, 0x3c, !PT ;  /* 0x0000000713277212 */ /* 0x000fe400078e3cff */
[----:B---3--:R-:W-:Y:S02]  /*8770*/  LOP3.LUT R49, R11, R5, RZ, 0x3c, !PT ;  /* 0x000000050b317212 */ /* 0x008fe400078e3cff */
[----:B------:R-:W-:Y:S02]  /*8780*/  LOP3.LUT R3, R10, R4, RZ, 0x3c, !PT ;  /* 0x000000040a037212 */ /* 0x000fe400078e3cff */
[----:B----4-:R-:W-:Y:S02]  /*8790*/  LOP3.LUT R61, R4, R12, RZ, 0x3c, !PT ;  /* 0x0000000c043d7212 */ /* 0x010fe400078e3cff */
[----:B------:R-:W-:-:S02]  /*87a0*/  LOP3.LUT R21, R5, R13, RZ, 0x3c, !PT ;  /* 0x0000000d05157212 */ /* 0x000fc400078e3cff */
[----:B------:R-:W-:Y:S02]  /*87b0*/  LOP3.LUT R33, R33, R8, R14, 0x96, !PT ;  /* 0x0000000821217212 */ /* 0x000fe400078e960e */
[----:B------:R-:W-:Y:S02]  /*87c0*/  LOP3.LUT R39, R39, R9, R15, 0x96, !PT ;  /* 0x0000000927277212 */ /* 0x000fe400078e960f */
[----:B------:R-:W-:Y:S02]  /*87d0*/  LOP3.LUT R57, R9, R11, R13, 0x96, !PT ;  /* 0x0000000b09397212 */ /* 0x000fe400078e960d */
[-CC-:B------:R-:W-:Y:S02]  /*87e0*/  LOP3.LUT R59, R49, R19.reuse, R7.reuse, 0x96, !PT ;  /* 0x00000013313b7212 */ /* 0x180fe400078e9607 */
[----:B------:R-:W-:Y:S02]  /*87f0*/  LOP3.LUT R61, R61, R18, R6, 0x96, !PT ;  /* 0x000000123d3d7212 */ /* 0x000fe400078e9606 */
[----:B------:R-:W-:-:S02]  /*8800*/  LOP3.LUT R40, R21, R19, R7, 0x96, !PT ;  /* 0x0000001315287212 */ /* 0x000fc400078e9607 */
[----:B------:R-:W-:Y:S02]  /*8810*/  LOP3.LUT R36, R3, R8, R14, 0x96, !PT ;  /* 0x0000000803247212 */ /* 0x000fe400078e960e */
[----:B------:R-:W-:Y:S02]  /*8820*/  LOP3.LUT R49, R49, R9, R15, 0x96, !PT ;  /* 0x0000000931317212 */ /* 0x000fe400078e960f */
[-CC-:B------:R-:W-:Y:S02]  /*8830*/  LOP3.LUT R63, R33, R10.reuse, R12.reuse, 0x96, !PT ;  /* 0x0000000a213f7212 */ /* 0x180fe400078e960c */
[----:B------:R-:W-:Y:S02]  /*8840*/  LOP3.LUT R65, R39, R11, R13, 0x96, !PT ;  /* 0x0000000b27417212 */ /* 0x000fe400078e960d */
[----:B------:R-:W-:Y:S02]  /*8850*/  LOP3.LUT R55, R8, R10, R12, 0x96, !PT ;  /* 0x0000000a08377212 */ /* 0x000fe400078e960c */
[----:B------:R-:W-:-:S02]  /*8860*/  LOP3.LUT R57, R57, R17, RZ, 0x3c, !PT ;  /* 0x0000001139397212 */ /* 0x000fc400078e3cff */
[----:B------:R-:W-:Y:S02]  /*8870*/  LOP3.LUT R25, R18, R10, R12, 0x96, !PT ;  /* 0x0000000a12197212 */ /* 0x000fe400078e960c */
[----:B------:R-:W-:Y:S02]  /*8880*/  LOP3.LUT R29, R3, R18, R6, 0x96, !PT ;  /* 0x00000012031d7212 */ /* 0x000fe400078e9606 */
[----:B------:R-:W-:Y:S02]  /*8890*/  LOP3.LUT R23, R36, R4, R8, 0x60, !PT ;  /* 0x0000000424177212 */ /* 0x000fe400078e6008 */
[----:B------:R-:W-:Y:S02]  /*88a0*/  LOP3.LUT R22, R49, R5, R9, 0x60, !PT ;  /* 0x0000000531167212 */ /* 0x000fe400078e6009 */
[----:B------:R-:W-:Y:S02]  /*88b0*/  LOP3.LUT R0, R61, R8, R14, 0x60, !PT ;  /* 0x000000083d007212 */ /* 0x000fe400078e600e */
[----:B------:R-:W-:-:S02]  /*88c0*/  LOP3.LUT R3, R40, R9, R15, 0x60, !PT ;  /* 0x0000000928037212 */ /* 0x000fc400078e600f */
[----:B------:R-:W-:Y:S02]  /*88d0*/  LOP3.LUT R2, R63, R4, R14, 0x60, !PT ;  /* 0x000000043f027212 */ /* 0x000fe400078e600e */
[----:B------:R-:W-:Y:S02]  /*88e0*/  LOP3.LUT R21, R65, R5, R15, 0x60, !PT ;  /* 0x0000000541157212 */ /* 0x000fe400078e600f */
[----:B------:R-:W-:Y:S02]  /*88f0*/  LOP3.LUT R48, R17, R11, R13, 0x96, !PT ;  /* 0x0000000b11307212 */ /* 0x000fe400078e960d */
[-C--:B------:R-:W-:Y:S02]  /*8900*/  LOP3.LUT R55, R55, R16.reuse, RZ, 0x3c, !PT ;  /* 0x0000001037377212 */ /* 0x080fe400078e3cff */
[----:B------:R-:W-:Y:S02]  /*8910*/  LOP3.LUT R38, R57, R9, R15, 0x96, !PT ;  /* 0x0000000939267212 */ /* 0x000fe400078e960f */
[----:B------:R-:W-:-:S02]  /*8920*/  LOP3.LUT R25, R25, R16, RZ, 0x3c, !PT ;  /* 0x0000001019197212 */ /* 0x000fc400078e3cff */
[----:B------:R-:W-:Y:S02]  /*8930*/  LOP3.LUT R27, R19, R11, R13, 0x96, !PT ;  /* 0x0000000b131b7212 */ /* 0x000fe400078e960d */
[----:B------:R-:W-:Y:S02]  /*8940*/  LOP3.LUT R23, R23, R0, RZ, 0x3c, !PT ;  /* 0x0000000017177212 */ /* 0x000fe400078e3cff */
[----:B------:R-:W-:Y:S02]  /*8950*/  LOP3.LUT R2, R0, R2, RZ, 0x3c, !PT ;  /* 0x0000000200027212 */ /* 0x000fe400078e3cff */
[----:B------:R-:W-:Y:S02]  /*8960*/  LOP3.LUT R22, R22, R3, RZ, 0x3c, !PT ;  /* 0x0000000316167212 */ /* 0x000fe400078e3cff */
[----:B------:R-:W-:Y:S02]  /*8970*/  LOP3.LUT R21, R3, R21, RZ, 0x3c, !PT ;  /* 0x0000001503157212 */ /* 0x000fe400078e3cff */
[----:B------:R-:W-:-:S02]  /*8980*/  LOP3.LUT R46, R16, R10, R12, 0x96, !PT ;  /* 0x0000000a102e7212 */ /* 0x000fc400078e960c */
[-C--:B------:R-:W-:Y:S02]  /*8990*/  LOP3.LUT R30, R55, R8.reuse, R14, 0x96, !PT ;  /* 0x00000008371e7212 */ /* 0x080fe400078e960e */
[----:B------:R-:W-:Y:S02]  /*89a0*/  LOP3.LUT R3, R4, R8, RZ, 0x3c, !PT ;  /* 0x0000000804037212 */ /* 0x000fe400078e3cff */
[----:B------:R-:W-:Y:S02]  /*89b0*/  LOP3.LUT R7, R59, R19, R15, 0x60, !PT ;  /* 0x000000133b077212 */ /* 0x000fe400078e600f */
[----:B------:R-:W-:Y:S02]  /*89c0*/  LOP3.LUT R0, R38, R59, R48, 0x60, !PT ;  /* 0x0000003b26007212 */ /* 0x000fe400078e6030 */
[----:B------:R-:W-:Y:S02]  /*89d0*/  LOP3.LUT R51, R25, R4, R14, 0x96, !PT ;  /* 0x0000000419337212 */ /* 0x000fe400078e960e */
[----:B------:R-:W-:-:S02]  /*89e0*/  LOP3.LUT R27, R27, R17, RZ, 0x3c, !PT ;  /* 0x000000111b1b7212 */ /* 0x000fc400078e3cff */
[-C--:B------:R-:W-:Y:S02]  /*89f0*/  LOP3.LUT R6, R29, R18.reuse, R14, 0x60, !PT ;  /* 0x000000121d067212 */ /* 0x080fe400078e600e */
[----:B------:R-:W-:Y:S02]  /*8a00*/  LOP3.LUT R31, R30, R29, R46, 0x60, !PT ;  /* 0x0000001d1e1f7212 */ /* 0x000fe400078e602e */
[----:B------:R-:W-:Y:S02]  /*8a10*/  LOP3.LUT R42, R3, R18, R14, 0x96, !PT ;  /* 0x00000012032a7212 */ /* 0x000fe400078e960e */
[----:B------:R-:W-:Y:S02]  /*8a20*/  LOP3.LUT R0, R7, R0, RZ, 0x3c, !PT ;  /* 0x0000000007007212 */ /* 0x000fe400078e3cff */
[----:B------:R-:W-:Y:S02]  /*8a30*/  LOP3.LUT R3, R33, R51, R16, 0xb8, !PT ;  /* 0x0000003321037212 */ /* 0x000fe400078eb810 */
[----:B------:R-:W-:-:S02]  /*8a40*/  LOP3.LUT R7, R4, R14, RZ, 0x3c, !PT ;  /* 0x0000000e04077212 */ /* 0x000fc400078e3cff */
[----:B------:R-:W-:Y:S02]  /*8a50*/  LOP3.LUT R11, R5, R9, RZ, 0x3c, !PT ;  /* 0x00000009050b7212 */ /* 0x000fe400078e3cff */
[----:B------:R-:W-:Y:S02]  /*8a60*/  LOP3.LUT R53, R27, R5, R15, 0x96, !PT ;  /* 0x000000051b357212 */ /* 0x000fe400078e960f */
[----:B------:R-:W-:Y:S02]  /*8a70*/  LOP3.LUT R31, R6, R31, RZ, 0x3c, !PT ;  /* 0x0000001f061f7212 */ /* 0x000fe400078e3cff */
[----:B------:R-:W-:Y:S02]  /*8a80*/  LOP3.LUT R6, R29, R18, R14, 0xf6, !PT ;  /* 0x000000121d067212 */ /* 0x000fe400078ef60e */
[----:B------:R-:W-:Y:S02]  /*8a90*/  LOP3.LUT R3, R3, R33, R42, 0x78, !PT ;  /* 0x0000002103037212 */ /* 0x000fe400078e782a */
[----:B------:R-:W-:-:S02]  /*8aa0*/  LOP3.LUT R7, R7, R55, R16, 0x78, !PT ;  /* 0x0000003707077212 */ /* 0x000fc400078e7810 */
[----:B------:R-:W-:Y:S02]  /*8ab0*/  LOP3.LUT R44, R11, R19, R15, 0x96, !PT ;  /* 0x000000130b2c7212 */ /* 0x000fe400078e960f */
[----:B------:R-:W-:Y:S02]  /*8ac0*/  LOP3.LUT R11, R39, R53, R17, 0xb8, !PT ;  /* 0x00000035270b7212 */ /* 0x000fe400078eb811 */
[----:B------:R-:W-:Y:S02]  /*8ad0*/  LOP3.LUT R10, R5, R15, RZ, 0x3c, !PT ;  /* 0x0000000f050a7212 */ /* 0x000fe400078e3cff */
[----:B------:R-:W-:Y:S02]  /*8ae0*/  LOP3.LUT R6, R6, R25, R46, 0x78, !PT ;  /* 0x0000001906067212 */ /* 0x000fe400078e782e */
[----:B------:R-:W-:Y:S02]  /*8af0*/  LOP3.LUT R20, R3, R4, R12, 0x96, !PT ;  /* 0x0000000403147212 */ /* 0x000fe400078e960c */
[----:B------:R-:W-:-:S02]  /*8b00*/  LOP3.LUT R7, R7, R33, R42, 0x78, !PT ;  /* 0x0000002107077212 */ /* 0x000fc400078e782a */
[----:B------:R-:W-:Y:S02]  /*8b10*/  LOP3.LUT R11, R11, R39, R44, 0x78, !PT ;  /* 0x000000270b0b7212 */ /* 0x000fe400078e782c */
[----:B------:R-:W-:Y:S02]  /*8b20*/  LOP3.LUT R3, R59, R19, R15, 0xf6, !PT ;  /* 0x000000133b037212 */ /* 0x000fe400078ef60f */
[----:B------:R-:W-:Y:S02]  /*8b30*/  LOP3.LUT R10, R10, R57, R17, 0x78, !PT ;  /* 0x000000390a0a7212 */ /* 0x000fe400078e7811 */
[-C--:B------:R-:W-:Y:S02]  /*8b40*/  LOP3.LUT R6, R6, R23.reuse, RZ, 0x3c, !PT ;  /* 0x0000001706067212 */ /* 0x080fe400078e3cff */
[----:B------:R-:W-:Y:S02]  /*8b50*/  LOP3.LUT R20, R20, R23, RZ, 0x3c, !PT ;  /* 0x0000001714147212 */ /* 0x000fe400078e3cff */
[----:B------:R-:W-:-:S02]  /*8b60*/  LOP3.LUT R31, R31, R29, R46, 0x96, !PT ;  /* 0x0000001d1f1f7212 */ /* 0x000fc400078e962e */
[----:B------:R-:W-:Y:S02]  /*8b70*/  LOP3.LUT R7, R2, R7, R63, 0x96, !PT ;  /* 0x0000000702077212 */ /* 0x000fe400078e963f */
[----:B------:R-:W-:Y:S02]  /*8b80*/  LOP3.LUT R11, R11, R5, R13, 0x96, !PT ;  /* 0x000000050b0b7212 */ /* 0x000fe400078e960d */
[----:B------:R-:W-:Y:S02]  /*8b90*/  LOP3.LUT R3, R3, R27, R48, 0x78, !PT ;  /* 0x0000001b03037212 */ /* 0x000fe400078e7830 */
[----:B------:R-:W-:Y:S02]  /*8ba0*/  LOP3.LUT R10, R10, R39, R44, 0x78, !PT ;  /* 0x000000270a0a7212 */ /* 0x000fe400078e782c */
[----:B------:R-:W-:Y:S02]  /*8bb0*/  LOP3.LUT R0, R0, R59, R48, 0x96, !PT ;  /* 0x0000003b00007212 */ /* 0x000fe400078e9630 */
[----:B------:R-:W-:-:S02]  /*8bc0*/  LOP3.LUT R31, R30, R31, R2, 0x96, !PT ;  /* 0x0000001f1e1f7212 */ /* 0x000fc400078e9602 */
[----:B------:R-:W-:Y:S02]  /*8bd0*/  LOP3.LUT R12, R7, R20, R6, 0x78, !PT ;  /* 0x00000014070c7212 */ /* 0x000fe400078e7806 */
[-C--:B------:R-:W-:Y:S02]  /*8be0*/  LOP3.LUT R3, R3, R22.reuse, RZ, 0x3c, !PT ;  /* 0x0000001603037212 */ /* 0x080fe400078e3cff */
[----:B------:R-:W-:Y:S02]  /*8bf0*/  LOP3.LUT R11, R11, R22, RZ, 0x3c, !PT ;  /* 0x000000160b0b7212 */ /* 0x000fe400078e3cff */
[----:B------:R-:W-:Y:S02]  /*8c00*/  LOP3.LUT R10, R21, R10, R65, 0x96, !PT ;  /* 0x0000000a150a7212 */ /* 0x000fe400078e9641 */
[----:B------:R-:W-:Y:S02]  /*8c10*/  LOP3.LUT R0, R38, R0, R21, 0x96, !PT ;  /* 0x0000000026007212 */ /* 0x000fe400078e9615 */
[----:B------:R-:W-:-:S02]  /*8c20*/  LOP3.LUT R2, R20, R7, R31, 0x20, !PT ;  /* 0x0000000714027212 */ /* 0x000fc400078e201f */
[----:B------:R-:W-:Y:S02]  /*8c30*/  LOP3.LUT R43, R7, R6, R31, 0x26, !PT ;  /* 0x00000006072b7212 */ /* 0x000fe400078e261f */
[C-C-:B------:R-:W-:Y:S02]  /*8c40*/  LOP3.LUT R12, R31.reuse, R12, R6.reuse, 0xb8, !PT ;  /* 0x0000000c1f0c7212 */ /* 0x140fe400078eb806 */
[----:B------:R-:W-:Y:S02]  /*8c50*/  LOP3.LUT R31, R31, R20, R6, 0x78, !PT ;  /* 0x000000141f1f7212 */ /* 0x000fe400078e7806 */
[----:B------:R-:W-:Y:S02]  /*8c60*/  LOP3.LUT R34, R11, R10, R0, 0x20, !PT ;  /* 0x0000000a0b227212 */ /* 0x000fe400078e2000 */
[-CC-:B------:R-:W-:Y:S02]  /*8c70*/  LOP3.LUT R47, R0, R11.reuse, R3.reuse, 0x78, !PT ;  /* 0x0000000b002f7212 */ /* 0x180fe400078e7803 */
        /* <DEDUP_REMOVED lines=8> */
[-C--:B------:R-:W-:Y:S02]  /*8d00*/  LOP3.LUT R2, R2, R20.reuse, R7, 0x96, !PT ;  /* 0x0000001402027212 */ /* 0x080fe400078e9607 */
[----:B------:R-:W-:Y:S02]  /*8d10*/  LOP3.LUT R3, R31, R29, R46, 0x60, !PT ;  /* 0x0000001d1f037212 */ /* 0x000fe400078e602e */
[----:B------:R-:W-:Y:S02]  /*8d20*/  LOP3.LUT R43, R43, R20, R6, 0x78, !PT ;  /* 0x000000142b2b7212 */ /* 0x000fe400078e7806 */
[----:B------:R-:W-:Y:S02]  /*8d30*/  LOP3.LUT R34, R34, R11, R10, 0x96, !PT ;  /* 0x0000000b22227212 */ /* 0x000fe400078e960a */
[----:B------:R-:W-:-:S02]  /*8d40*/  LOP3.LUT R13, R47, R59, R48, 0x60, !PT ;  /* 0x0000003b2f0d7212 */ /* 0x000fc400078e6030 */
[----:B------:R-:W-:Y:S02]  /*8d50*/  LOP3.LUT R37, R39, R45, R32, 0x60, !PT ;  /* 0x0000002d27257212 */ /* 0x000fe400078e6020 */
[C---:B------:R-:W-:Y:S02]  /*8d60*/  LOP3.LUT R0, R3.reuse, R2, R25, 0x78, !PT ;  /* 0x0000000203007212 */ /* 0x040fe400078e7819 */
[-C--:B------:R-:W-:Y:S02]  /*8d70*/  LOP3.LUT R10, R3, R12.reuse, R16, 0x78, !PT ;  /* 0x0000000c030a7212 */ /* 0x080fe400078e7810 */
[----:B------:R-:W-:Y:S02]  /*8d80*/  LOP3.LUT R35, R33, R12, R43, 0x60, !PT ;  /* 0x0000000c21237212 */ /* 0x000fe400078e602b */
[----:B------:R-:W-:Y:S02]  /*8d90*/  LOP3.LUT R28, R43, R16, R33, 0x60, !PT ;  /* 0x000000102b1c7212 */ /* 0x000fe400078e6021 */
[----:B------:R-:W-:-:S02]  /*8da0*/  LOP3.LUT R3, R13, R34, R27, 0x78, !PT ;  /* 0x000000220d037212 */ /* 0x000fc400078e781b */
[----:B------:R-:W-:Y:S02]  /*8db0*/  LOP3.LUT R33, R32, R17, R39, 0x60, !PT ;  /* 0x0000001120217212 */ /* 0x000fe400078e6027 */
[-CC-:B------:R-:W-:Y:S02]  /*8dc0*/  LOP3.LUT R13, R13, R45.reuse, R17.reuse, 0x78, !PT ;  /* 0x0000002d0d0d7212 */ /* 0x180fe400078e7811 */
[-C--:B------:R-:W-:Y:S02]  /*8dd0*/  LOP3.LUT R20, R37, R45.reuse, R17, 0x78, !PT ;  /* 0x0000002d25147212 */ /* 0x080fe400078e7811 */
[----:B------:R-:W-:Y:S02]  /*8de0*/  LOP3.LUT R17, R31, R12, RZ, 0x3c, !PT ;  /* 0x0000000c1f117212 */ /* 0x000fe400078e3cff */
[----:B------:R-:W-:Y:S02]  /*8df0*/  LOP3.LUT R27, R47, R45, RZ, 0x3c, !PT ;  /* 0x0000002d2f1b7212 */ /* 0x000fe400078e3cff */
[----:B------:R-:W-:-:S02]  /*8e00*/  LOP3.LUT R11, R31, R2, RZ, 0x3c, !PT ;  /* 0x000000021f0b7212 */ /* 0x000fc400078e3cff */
[C---:B------:R-:W-:Y:S02]  /*8e10*/  LOP3.LUT R39, R17.reuse, R2, R43, 0x96, !PT ;  /* 0x0000000211277212 */ /* 0x040fe400078e962b */
[----:B------:R-:W-:Y:S02]  /*8e20*/  LOP3.LUT R26, R17, R8, R14, 0x60, !PT ;  /* 0x00000008111a7212 */ /* 0x000fe400078e600e */
[----:B------:R-:W-:Y:S02]  /*8e30*/  LOP3.LUT R17, R2, R43, RZ, 0x3c, !PT ;  /* 0x0000002b02117212 */ /* 0x000fe400078e3cff */
[----:B------:R-:W-:Y:S02]  /*8e40*/  LOP3.LUT R23, R34, R32, RZ, 0x3c, !PT ;  /* 0x0000002022177212 */ /* 0x000fe400078e3cff */
[-C--:B------:R-:W-:Y:S02]  /*8e50*/  LOP3.LUT R41, R27, R34.reuse, R32, 0x96, !PT ;  /* 0x000000221b297212 */ /* 0x080fe400078e9620 */
[----:B------:R-:W-:-:S02]  /*8e60*/  LOP3.LUT R21, R47, R34, RZ, 0x3c, !PT ;  /* 0x000000222f157212 */ /* 0x000fc400078e3cff */
[----:B------:R-:W-:Y:S02]  /*8e70*/  LOP3.LUT R7, R35, R12, R16, 0x78, !PT ;  /* 0x0000000c23077212 */ /* 0x000fe400078e7810 */
[--C-:B------:R-:W-:Y:S02]  /*8e80*/  LOP3.LUT R18, R11, R18, R14.reuse, 0x60, !PT ;  /* 0x000000120b127212 */ /* 0x100fe400078e600e */
[-C--:B------:R-:W-:Y:S02]  /*8e90*/  LOP3.LUT R6, R17, R4.reuse, R14, 0x60, !PT ;  /* 0x0000000411067212 */ /* 0x080fe400078e600e */
[-C--:B------:R-:W-:Y:S02]  /*8ea0*/  LOP3.LUT R23, R23, R5.reuse, R15, 0x60, !PT ;  /* 0x0000000517177212 */ /* 0x080fe400078e600f */
[----:B------:R-:W-:Y:S02]  /*8eb0*/  LOP3.LUT R25, R39, R4, R8, 0x60, !PT ;  /* 0x0000000427197212 */ /* 0x000fe400078e6008 */
[----:B------:R-:W-:-:S02]  /*8ec0*/  LOP3.LUT R24, R41, R5, R9, 0x60, !PT ;  /* 0x0000000529187212 */ /* 0x000fc400078e6009 */
[----:B------:R-:W-:Y:S02]  /*8ed0*/  LOP3.LUT R29, R29, R31, R2, 0x60, !PT ;  /* 0x0000001f1d1d7212 */ /* 0x000fe400078e6002 */
[----:B------:R-:W-:Y:S02]  /*8ee0*/  LOP3.LUT R5, R63, R2, R43, 0x60, !PT ;  /* 0x000000023f057212 */ /* 0x000fe400078e602b */
[----:B------:R-:W-:Y:S02]  /*8ef0*/  LOP3.LUT R4, R2, R46, RZ, 0xc0, !PT ;  /* 0x0000002e02047212 */ /* 0x000fe400078ec0ff */
[--C-:B------:R-:W-:Y:S02]  /*8f00*/  LOP3.LUT R11, R21, R19, R15.reuse, 0x60, !PT ;  /* 0x00000013150b7212 */ /* 0x100fe400078e600f */
[----:B------:R-:W-:Y:S02]  /*8f10*/  LOP3.LUT R2, R0, R2, R46, 0x78, !PT ;  /* 0x0000000200027212 */ /* 0x000fe400078e782e */
[----:B------:R-:W-:-:S02]  /*8f20*/  LOP3.LUT R27, R27, R9, R15, 0x60, !PT ;  /* 0x000000091b1b7212 */ /* 0x000fc400078e600f */
[CC--:B------:R-:W-:Y:S02]  /*8f30*/  LOP3.LUT R19, R7.reuse, R31.reuse, R30, 0x78, !PT ;  /* 0x0000001f07137212 */ /* 0x0c0fe400078e781e */
[----:B------:R-:W-:Y:S02]  /*8f40*/  LOP3.LUT R0, R7, R0, R18, 0x96, !PT ;  /* 0x0000000007007212 */ /* 0x000fe400078e9612 */
[----:B------:R-:W-:Y:S02]  /*8f50*/  LOP3.LUT R15, R61, R31, R12, 0x60, !PT ;  /* 0x0000001f3d0f7212 */ /* 0x000fe400078e600c */
[----:B------:R-:W-:Y:S02]  /*8f60*/  LOP3.LUT R7, R42, R12, R43, 0x60, !PT ;  /* 0x0000000c2a077212 */ /* 0x000fe400078e602b */
[----:B------:R-:W-:Y:S02]  /*8f70*/  LOP3.LUT R4, R4, R43, R51, 0x78, !PT ;  /* 0x0000002b04047212 */ /* 0x000fe400078e7833 */
[----:B------:R-:W-:-:S02]  /*8f80*/  LOP3.LUT R18, R5, R18, RZ, 0x3c, !PT ;  /* 0x0000001205127212 */ /* 0x000fc400078e3cff */
[----:B------:R-:W-:Y:S02]  /*8f90*/  LOP3.LUT R30, R40, R47, R45, 0x60, !PT ;  /* 0x0000002f281e7212 */ /* 0x000fe400078e602d */
[----:B------:R-:W-:Y:S02]  /*8fa0*/  LOP3.LUT R22, R65, R34, R32, 0x60, !PT ;  /* 0x0000002241167212 */ /* 0x000fe400078e6020 */
[----:B------:R-:W-:Y:S02]  /*8fb0*/  LOP3.LUT R14, R15, R39, R36, 0x78, !PT ;  /* 0x000000270f0e7212 */ /* 0x000fe400078e7824 */
[----:B------:R-:W-:Y:S02]  /*8fc0*/  LOP3.LUT R5, R7, R28, RZ, 0x3c, !PT ;  /* 0x0000001c07057212 */ /* 0x000fe400078e3cff */
        /* <DEDUP_REMOVED lines=8> */
[----:B------:R-:W-:Y:S02]  /*9050*/  LOP3.LUT R20, R22, R11, RZ, 0x3c, !PT ;  /* 0x0000000b16147212 */ /* 0x000fe400078e3cff */
[----:B------:R-:W-:Y:S02]  /*9060*/  LOP3.LUT R21, R21, R32, R53, 0x78, !PT ;  /* 0x0000002015157212 */ /* 0x000fe400078e7835 */
[----:B------:R-:W-:Y:S02]  /*9070*/  LOP3.LUT R22, R28, R33, RZ, 0x3c, !PT ;  /* 0x000000211c167212 */ /* 0x000fe400078e3cff */
[----:B------:R-:W-:Y:S02]  /*9080*/  LOP3.LUT R6, R15, R6, R26, 0x96, !PT ;  /* 0x000000060f067212 */ /* 0x000fe400078e961a */
[--C-:B------:R-:W-:Y:S02]  /*9090*/  LOP3.LUT R14, R14, R7, R4.reuse, 0x96, !PT ;  /* 0x000000070e0e7212 */ /* 0x100fe400078e9604 */
[----:B------:R-:W-:-:S02]  /*90a0*/  LOP3.LUT R10, R5, R10, R4, 0x96, !PT ;  /* 0x0000000a050a7212 */ /* 0x000fc400078e9604 */
[----:B------:R-:W-:Y:S02]  /*90b0*/  LOP3.LUT R15, R17, R32, R53, 0x78, !PT ;  /* 0x00000020110f7212 */ /* 0x000fe400078e7835 */
[-CC-:B------:R-:W-:Y:S02]  /*90c0*/  LOP3.LUT R4, R4, R5.reuse, R35.reuse, 0x96, !PT ;  /* 0x0000000504047212 */ /* 0x180fe400078e9623 */
[----:B------:R-:W-:Y:S02]  /*90d0*/  LOP3.LUT R12, R12, R5, R35, 0x96, !PT ;  /* 0x000000050c0c7212 */ /* 0x000fe400078e9623 */
[----:B------:R-:W-:Y:S02]  /*90e0*/  LOP3.LUT R11, R21, R45, R57, 0x78, !PT ;  /* 0x0000002d150b7212 */ /* 0x000fe400078e7839 */
[--C-:B------:R-:W-:Y:S02]  /*90f0*/  LOP3.LUT R17, R17, R28, R21.reuse, 0x96, !PT ;  /* 0x0000001c11117212 */ /* 0x100fe400078e9615 */
        /* <DEDUP_REMOVED lines=15> */
[----:B------:R-:W-:Y:S02]  /*91f0*/  LOP3.LUT R4, R4, R19, RZ, 0x3c, !PT ;  /* 0x0000001304047212 */ /* 0x000fe400078e3cff */
[----:B------:R-:W-:Y:S02]  /*9200*/  LOP3.LUT R5, R5, R16, RZ, 0x3c, !PT ;  /* 0x0000001005057212 */ /* 0x000fe400078e3cff */
[----:B------:R-:W-:Y:S02]  /*9210*/  LOP3.LUT R6, RZ, R6, RZ, 0x33, !PT ;  /* 0x00000006ff067212 */ /* 0x000fe400078e33ff */
[----:B------:R-:W-:-:S02]  /*9220*/  LOP3.LUT R7, RZ, R7, RZ, 0x33, !PT ;  /* 0x00000007ff077212 */ /* 0x000fc400078e33ff */
[----:B------:R-:W-:Y:S02]  /*9230*/  LOP3.LUT R14, R14, R19, RZ, 0x3c, !PT ;  /* 0x000000130e0e7212 */ /* 0x000fe400078e3cff */
[----:B------:R-:W-:Y:S02]  /*9240*/  LOP3.LUT R17, R17, R16, RZ, 0x3c, !PT ;  /* 0x0000001011117212 */ /* 0x000fe400078e3cff */
[----:B------:R-:W-:Y:S02]  /*9250*/  LOP3.LUT R12, RZ, R12, RZ, 0x33, !PT ;  /* 0x0000000cff0c7212 */ /* 0x000fe400078e33ff */
[----:B------:R-:W-:Y:S01]  /*9260*/  LOP3.LUT R15, RZ, R15, RZ, 0x33, !PT ;  /* 0x0000000fff0f7212 */ /* 0x000fe200078e33ff */
[----:B------:R0:W-:Y:S01]  /*9270*/  STL.128 [UR6], R4 ;  /* 0x00000004ff007987 */ /* 0x0001e20008100c06 */
[----:B------:R-:W-:Y:S02]  /*9280*/  LOP3.LUT R2, R2, R21, RZ, 0x3c, !PT ;  /* 0x0000001502027212 */ /* 0x000fe400078e3cff */
[----:B------:R-:W-:-:S02]  /*9290*/  LOP3.LUT R9, R9, R18, RZ, 0x3c, !PT ;  /* 0x0000001209097212 */ /* 0x000fc400078e3cff */
[----:B------:R-:W-:Y:S02]  /*92a0*/  LOP3.LUT R10, R10, R25, R26, 0x96, !PT ;  /* 0x000000190a0a7212 */ /* 0x000fe400078e961a */
[----:B------:R-:W-:Y:S02]  /*92b0*/  LOP3.LUT R13, R13, R24, R27, 0x96, !PT ;  /* 0x000000180d0d7212 */ /* 0x000fe400078e961b */
[----:B------:R-:W-:Y:S02]  /*92c0*/  LOP3.LUT R8, R8, R19, RZ, 0x3c, !PT ;  /* 0x0000001308087212 */ /* 0x000fe400078e3cff */
[----:B------:R-:W-:Y:S01]  /*92d0*/  LOP3.LUT R11, R11, R16, RZ, 0x3c, !PT ;  /* 0x000000100b0b7212 */ /* 0x000fe200078e3cff */
[----:B0-----:R-:W-:Y:S02]  /*92e0*/  IMAD.MOV.U32 R6, RZ, RZ, R14 ;  /* 0x000000ffff067224 */ /* 0x001fe400078e000e */
[----:B------:R-:W-:Y:S02]  /*92f0*/  IMAD.MOV.U32 R7, RZ, RZ, R17 ;  /* 0x000000ffff077224 */ /* 0x000fe400078e0011 */
[----:B------:R-:W-:-:S02]  /*9300*/  IMAD.MOV.U32 R4, RZ, RZ, R12 ;  /* 0x000000ffff047224 */ /* 0x000fc400078e000c */
[----:B------:R-:W-:Y:S01]  /*9310*/  IMAD.MOV.U32 R5, RZ, RZ, R15 ;  /* 0x000000ffff057224 */ /* 0x000fe200078e000f */
[----:B------:R-:W-:Y:S02]  /*9320*/  LOP3.LUT R2, R2, R25, R26, 0x96, !PT ;  /* 0x0000001902027212 */ /* 0x000fe400078e961a */
[----:B------:R-:W-:Y:S02]  /*9330*/  LOP3.LUT R9, R9, R24, R27, 0x96, !PT ;  /* 0x0000001809097212 */ /* 0x000fe400078e961b */
[----:B------:R-:W-:Y:S02]  /*9340*/  LOP3.LUT R0, R0, R19, RZ, 0x3c, !PT ;  /* 0x0000001300007212 */ /* 0x000fe400078e3cff */
[----:B------:R-:W-:Y:S01]  /*9350*/  LOP3.LUT R3, R3, R16, RZ, 0x3c, !PT ;  /* 0x0000001003037212 */ /* 0x000fe200078e3cff */
[----:B------:R0:W-:Y:S01]  /*9360*/  STL.128 [UR6+0x10], R4 ;  /* 0x00001004ff007987 */ /* 0x0001e20008100c06 */
[----:B------:R-:W-:Y:S02]  /*9370*/  LOP3.LUT R0, RZ, R0, RZ, 0x33, !PT ;  /* 0x00000000ff007212 */ /* 0x000fe400078e33ff */
[----:B------:R-:W-:-:S02]  /*9380*/  LOP3.LUT R3, RZ, R3, RZ, 0x33, !PT ;  /* 0x00000003ff037212 */ /* 0x000fc400078e33ff */
[----:B------:R-:W-:Y:S02]  /*9390*/  LOP3.LUT R2, RZ, R2, RZ, 0x33, !PT ;  /* 0x00000002ff027212 */ /* 0x000fe400078e33ff */
[----:B------:R-:W-:Y:S01]  /*93a0*/  LOP3.LUT R9, RZ, R9, RZ, 0x33, !PT ;  /* 0x00000009ff097212 */ /* 0x000fe200078e33ff */
[----:B0-----:R-:W-:Y:S02]  /*93b0*/  IMAD.MOV.U32 R6, RZ, RZ, R10 ;  /* 0x000000ffff067224 */ /* 0x001fe400078e000a */
[----:B------:R-:W-:Y:S02]  /*93c0*/  IMAD.MOV.U32 R7, RZ, RZ, R13 ;  /* 0x000000ffff077224 */ /* 0x000fe400078e000d */
[----:B------:R-:W-:Y:S02]  /*93d0*/  IMAD.MOV.U32 R4, RZ, RZ, R8 ;  /* 0x000000ffff047224 */ /* 0x000fe400078e0008 */
[----:B------:R-:W-:-:S05]  /*93e0*/  IMAD.MOV.U32 R5, RZ, RZ, R11 ;  /* 0x000000ffff057224 */ /* 0x000fca00078e000b */
[----:B------:R0:W-:Y:S02]  /*93f0*/  STL.128 [UR6+-0x10], R4 ;  /* 0xfffff004ff007987 */ /* 0x0001e40008100c06 */
[----:B0-----:R-:W-:Y:S02]  /*9400*/  IMAD.MOV.U32 R4, RZ, RZ, R0 ;  /* 0x000000ffff047224 */ /* 0x001fe400078e0000 */
[----:B------:R-:W-:Y:S02]  /*9410*/  IMAD.MOV.U32 R5, RZ, RZ, R3 ;  /* 0x000000ffff057224 */ /* 0x000fe400078e0003 */
[----:B------:R-:W-:Y:S02]  /*9420*/  IMAD.MOV.U32 R6, RZ, RZ, R2 ;  /* 0x000000ffff067224 */ /* 0x000fe400078e0002 */
[----:B------:R-:W-:-:S05]  /*9430*/  IMAD.MOV.U32 R7, RZ, RZ, R9 ;  /* 0x000000ffff077224 */ /* 0x000fca00078e0009 */
[----:B------:R1:W-:Y:S01]  /*9440*/  STL.128 [UR6+-0x20], R4 ;  /* 0xffffe004ff007987 */ /* 0x0003e20008100c06 */
[----:B------:R-:W-:Y:S01]  /*9450*/  UIADD3 UR6, UPT, UPT, UR6, 0x40, URZ ;  /* 0x0000004006067890 */ /* 0x000fe2000fffe0ff */
[----:B------:R-:W-:Y:S11]  /*9460*/  BRA.U !UP0, `(.L_x_1) ;  /* 0xfffffff1089c7547 */ /* 0x000ff6000b83ffff */
[----:B------:R-:W2:Y:S04]  /*9470*/  LDL.128 R68, [R1+0x680] ;  /* 0x0006800001447983 */ /* 0x000ea80000100c00 */
[----:B------:R-:W3:Y:S04]  /*9480*/  LDL.128 R100, [R1+0x480] ;  /* 0x0004800001647983 */ /* 0x000ee80000100c00 */
[----:B------:R-:W4:Y:S04]  /*9490*/  LDL.128 R72, [R1+0x690] ;  /* 0x0006900001487983 */ /* 0x000f280000100c00 */
[----:B------:R-:W5:Y:S04]  /*94a0*/  LDL.128 R104, [R1+0x490] ;  /* 0x0004900001687983 */ /* 0x000f680000100c00 */
[----:B------:R-:W5:Y:S04]  /*94b0*/  LDL.128 R76, [R1+0x6a0] ;  /* 0x0006a000014c7983 */ /* 0x000f680000100c00 */
[----:B------:R-:W5:Y:S04]  /*94c0*/  LDL.128 R108, [R1+0x4a0] ;  /* 0x0004a000016c7983 */ /* 0x000f680000100c00 */
[----:B------:R-:W5:Y:S04]  /*94d0*/  LDL.128 R80, [R1+0x6b0] ;  /* 0x0006b00001507983 */ /* 0x000f680000100c00 */
[----:B------:R-:W5:Y:S04]  /*94e0*/  LDL.128 R112, [R1+0x4b0] ;  /* 0x0004b00001707983 */ /* 0x000f680000100c00 */
[----:B------:R-:W5:Y:S04]  /*94f0*/  LDL.128 R20, [R1+0x640] ;  /* 0x0006400001147983 */ /* 0x000f680000100c00 */
[----:B------:R-:W5:Y:S04]  /*9500*/  LDL.128 R36, [R1+0x740] ;  /* 0x0007400001247983 */ /* 0x000f680000100c00 */
[----:B-1----:R-:W5:Y:S04]  /*9510*/  LDL.128 R4, [R1+0x540] ;  /* 0x0005400001047983 */ /* 0x002f680000100c00 */
[----:B------:R-:W5:Y:S04]  /*9520*/  LDL.128 R52, [R1+0x440] ;  /* 0x0004400001347983 */ /* 0x000f680000100c00 */
        /* <DEDUP_REMOVED lines=35> */
[----:B------:R-:W5:Y:S01]  /*9760*/  LDL.128 R192, [R1+0x6f0] ;  /* 0x0006f00001c07983 */ /* 0x000f620000100c00 */
[----:B------:R-:W-:Y:S01]  /*9770*/  IMAD.MOV.U32 R0, RZ, RZ, R1 ;  /* 0x000000ffff007224 */ /* 0x000fe200078e0001 */
[----:B------:R-:W-:Y:S01]  /*9780*/  UMOV UR4, URZ ;  /* 0x000000ff00047c82 */ /* 0x000fe20008000000 */
[----:B------:R-:W-:Y:S01]  /*9790*/  UMOV UR5, UR8 ;  /* 0x0000000800057c82 */ /* 0x000fe20008000000 */
[----:B--2---:R0:W-:Y:S04]  /*97a0*/  STL.128 [R1+0x480], R68 ;  /* 0x0004804401007387 */ /* 0x0041e80000100c00 */
[----:B---3--:R0:W-:Y:S04]  /*97b0*/  STL.128 [R1+0x680], R100 ;  /* 0x0006806401007387 */ /* 0x0081e80000100c00 */
[----:B----4-:R0:W-:Y:S04]  /*97c0*/  STL.128 [R1+0x490], R72 ;  /* 0x0004904801007387 */ /* 0x0101e80000100c00 */
[----:B-----5:R0:W-:Y:S04]  /*97d0*/  STL.128 [R1+0x690], R104 ;  /* 0x0006906801007387 */ /* 0x0201e80000100c00 */
        /* <DEDUP_REMOVED lines=43> */
[----:B------:R0:W-:Y:S02]  /*9a90*/  STL.128 [R1+0x7f0], R192 ;  /* 0x0007f0c001007387 */ /* 0x0001e40000100c00 */
.L_x_2:
[----:B0-----:R-:W2:Y:S04]  /*9aa0*/  LDL.128 R76, [UR5+0x40] ;  /* 0x00004005ff4c7983 */ /* 0x001ea80008100c00 */
[----:B------:R-:W2:Y:S04]  /*9ab0*/  LDL.128 R68, [UR5] ;  /* 0x00000005ff447983 */ /* 0x000ea80008100c00 */
[----:B------:R-:W3:Y:S04]  /*9ac0*/  LDL.128 R72, [UR5+0x80] ;  /* 0x00008005ff487983 */ /* 0x000ee80008100c00 */
[----:B------:R-:W3:Y:S04]  /*9ad0*/  LDL.128 R64, [UR5+0xc0] ;  /* 0x0000c005ff407983 */ /* 0x000ee80008100c00 */
[----:B------:R-:W4:Y:S04]  /*9ae0*/  LDL.128 R20, [UR5+0x30] ;  /* 0x00003005ff147983 */ /* 0x000f280008100c00 */
[----:B------:R-:W4:Y:S01]  /*9af0*/  LDL.128 R32, [UR5+0x70] ;  /* 0x00007005ff207983 */ /* 0x000f220008100c00 */
[----:B--2---:R-:W-:-:S02]  /*9b00*/  LOP3.LUT R3, R78, R68, R76, 0x96, !PT ;  /* 0x000000444e037212 */ /* 0x004fc400078e964c */
[----:B------:R-:W-:Y:S02]  /*9b10*/  LOP3.LUT R5, R79, R69, R77, 0x96, !PT ;  /* 0x000000454f057212 */ /* 0x000fe400078e964d */
[----:B---3--:R-:W-:Y:S02]  /*9b20*/  LOP3.LUT R7, R64, R76, R72, 0x96, !PT ;  /* 0x0000004c40077212 */ /* 0x008fe400078e9648 */
[----:B------:R-:W-:Y:S02]  /*9b30*/  LOP3.LUT R9, R65, R77, R73, 0x96, !PT ;  /* 0x0000004d41097212 */ /* 0x000fe400078e9649 */
[----:B------:R-:W-:Y:S02]  /*9b40*/  LOP3.LUT R3, R66, R3, R74, 0x96, !PT ;  /* 0x0000000342037212 */ /* 0x000fe400078e964a */
[----:B------:R-:W-:Y:S02]  /*9b50*/  LOP3.LUT R5, R67, R5, R75, 0x96, !PT ;  /* 0x0000000543057212 */ /* 0x000fe400078e964b */
[----:B----4-:R-:W-:-:S02]  /*9b60*/  LOP3.LUT R12, R7, R34, R22, 0x96, !PT ;  /* 0x00000022070c7212 */ /* 0x010fc400078e9616 */
[-CC-:B------:R-:W-:Y:S02]  /*9b70*/  LOP3.LUT R13, R9, R35.reuse, R23.reuse, 0x96, !PT ;  /* 0x00000023090d7212 */ /* 0x180fe400078e9617 */
[----:B------:R-:W-:Y:S02]  /*9b80*/  LOP3.LUT R14, R3, R34, R22, 0x96, !PT ;  /* 0x00000022030e7212 */ /* 0x000fe400078e9616 */
[----:B------:R-:W-:-:S05]  /*9b90*/  LOP3.LUT R15, R5, R35, R23, 0x96, !PT ;  /* 0x00000023050f7212 */ /* 0x000fca00078e9617 */
[----:B------:R-:W-:Y:S04]  /*9ba0*/  STL.128 [R0], R12 ;  /* 0x0000000c00007387 */ /* 0x000fe80000100c00 */
[----:B------:R-:W2:Y:S04]  /*9bb0*/  LDL.128 R60, [UR5+0x50] ;  /* 0x00005005ff3c7983 */ /* 0x000ea80008100c00 */
[----:B------:R-:W3:Y:S04]  /*9bc0*/  LDL.128 R52, [UR5+0x10] ;  /* 0x00001005ff347983 */ /* 0x000ee80008100c00 */
[----:B------:R-:W4:Y:S04]  /*9bd0*/  LDL.128 R56, [UR5+0x90] ;  /* 0x00009005ff387983 */ /* 0x000f280008100c00 */
[----:B------:R-:W4:Y:S01]  /*9be0*/  LDL.128 R40, [UR5+0xd0] ;  /* 0x0000d005ff287983 */ /* 0x000f220008100c00 */
[----:B--2---:R-:W-:-:S02]  /*9bf0*/  LOP3.LUT R7, R60, R78, R70, 0x96, !PT ;  /* 0x0000004e3c077212 */ /* 0x004fc400078e9646 */
[----:B------:R-:W-:Y:S02]  /*9c00*/  LOP3.LUT R9, R61, R79, R71, 0x96, !PT ;  /* 0x0000004f3d097212 */ /* 0x000fe400078e9647 */
[----:B---3--:R-:W-:Y:S02]  /*9c10*/  LOP3.LUT R3, R62, R52, R60, 0x96, !PT ;  /* 0x000000343e037212 */ /* 0x008fe400078e963c */
[----:B------:R-:W-:Y:S02]  /*9c20*/  LOP3.LUT R5, R63, R53, R61, 0x96, !PT ;  /* 0x000000353f057212 */ /* 0x000fe400078e963d */
[----:B----4-:R-:W-:Y:S02]  /*9c30*/  LOP3.LUT R3, R42, R3, R58, 0x96, !PT ;  /* 0x000000032a037212 */ /* 0x010fe400078e963a */
[----:B------:R-:W-:Y:S02]  /*9c40*/  LOP3.LUT R5, R43, R5, R59, 0x96, !PT ;  /* 0x000000052b057212 */ /* 0x000fe400078e963b */
[----:B------:R-:W-:-:S02]  /*9c50*/  LOP3.LUT R8, R40, R7, R56, 0x96, !PT ;  /* 0x0000000728087212 */ /* 0x000fc400078e9638 */
[----:B------:R-:W-:Y:S02]  /*9c60*/  LOP3.LUT R9, R41, R9, R57, 0x96, !PT ;  /* 0x0000000929097212 */ /* 0x000fe400078e9639 */
[----:B------:R-:W-:Y:S02]  /*9c70*/  LOP3.LUT R10, R3, R34, R22, 0x96, !PT ;  /* 0x00000022030a7212 */ /* 0x000fe400078e9616 */
[----:B------:R-:W-:-:S05]  /*9c80*/  LOP3.LUT R11, R5, R35, R23, 0x96, !PT ;  /* 0x00000023050b7212 */ /* 0x000fca00078e9617 */
[----:B------:R-:W-:Y:S04]  /*9c90*/  STL.128 [R0+0x10], R8 ;  /* 0x0000100800007387 */ /* 0x000fe80000100c00 */
        /* <DEDUP_REMOVED lines=12> */
[----:B------:R-:W-:Y:S01]  /*9d60*/  LOP3.LUT R4, R7, R34, R22, 0x96, !PT ;  /* 0x0000002207047212 */ /* 0x000fe200078e9616 */
[----:B------:R-:W-:Y:S01]  /*9d70*/  IMAD.MOV.U32 R7, RZ, RZ, R3 ;  /* 0x000000ffff077224 */ /* 0x000fe200078e0003 */
[----:B------:R-:W-:-:S05]  /*9d80*/  LOP3.LUT R5, R17, R35, R23, 0x96, !PT ;  /* 0x0000002311057212 */ /* 0x000fca00078e9617 */
[----:B------:R-:W-:Y:S04]  /*9d90*/  STL.128 [R0+0x20], R4 ;  /* 0x0000200400007387 */ /* 0x000fe80000100c00 */
[----:B------:R-:W2:Y:S04]  /*9da0*/  LDL.128 R28, [UR5+0xb0] ;  /* 0x0000b005ff1c7983 */ /* 0x000ea80008100c00 */
[----:B------:R-:W3:Y:S01]  /*9db0*/  LDL.128 R16, [UR5+0xf0] ;  /* 0x0000f005ff107983 */ /* 0x000ee20008100c00 */
[----:B------:R-:W-:Y:S01]  /*9dc0*/  LOP3.LUT R111, R71, R77, R73, 0x96, !PT ;  /* 0x0000004d476f7212 */ /* 0x000fe200078e9649 */
[----:B------:R-:W-:Y:S01]  /*9dd0*/  UIADD3 UR4, UPT, UPT, UR4, 0x1, URZ ;  /* 0x0000000104047890 */ /* 0x000fe2000fffe0ff */
[----:B------:R-:W-:Y:S01]  /*9de0*/  LOP3.LUT R89, R73, R79, R71, 0x96, !PT ;  /* 0x0000004f49597212 */ /* 0x000fe200078e9647 */
[----:B------:R-:W-:Y:S01]  /*9df0*/  UMOV UR11, UR5 ;  /* 0x00000005000b7c82 */ /* 0x000fe20008000000 */
[-C--:B------:R-:W-:Y:S01]  /*9e00*/  LOP3.LUT R115, R65, R69.reuse, R73, 0x96, !PT ;  /* 0x0000004541737212 */ /* 0x080fe200078e9649 */
[----:B------:R-:W-:Y:S01]  /*9e10*/  UISETP.NE.AND UP0, UPT, UR4, 0x4, UPT ;  /* 0x000000040400788c */ /* 0x000fe2000bf05270 */
[----:B------:R-:W-:Y:S01]  /*9e20*/  LOP3.LUT R83, R73, R69, R77, 0x96, !PT ;  /* 0x0000004549537212 */ /* 0x000fe200078e964d */
[----:B------:R-:W-:Y:S01]  /*9e30*/  UIADD3 UR5, UPT, UPT, UR5, 0x100, URZ ;  /* 0x0000010005057890 */ /* 0x000fe2000fffe0ff */
[----:B------:R-:W-:-:S02]  /*9e40*/  LOP3.LUT R73, R79, R71, R69, 0x96, !PT ;  /* 0x000000474f497212 */ /* 0x000fc400078e9645 */
[----:B------:R-:W-:Y:S02]  /*9e50*/  LOP3.LUT R97, R75, R79, R53, 0x96, !PT ;  /* 0x0000004f4b617212 */ /* 0x000fe400078e9635 */
[--C-:B------:R-:W-:Y:S02]  /*9e60*/  LOP3.LUT R73, R65, R73, R75.reuse, 0x96, !PT ;  /* 0x0000004941497212 */ /* 0x100fe400078e964b */
[----:B------:R-:W-:Y:S02]  /*9e70*/  LOP3.LUT R111, R67, R111, R75, 0x96, !PT ;  /* 0x0000006f436f7212 */ /* 0x000fe400078e964b */
[----:B------:R-:W-:Y:S02]  /*9e80*/  LOP3.LUT R71, R71, R53, R61, 0x96, !PT ;  /* 0x0000003547477212 */ /* 0x000fe400078e963d */
[----:B------:R-:W-:Y:S02]  /*9e90*/  LOP3.LUT R93, R65, R69, R77, 0x96, !PT ;  /* 0x00000045415d7212 */ /* 0x000fe400078e964d */
[----:B------:R-:W-:-:S02]  /*9ea0*/  LOP3.LUT R3, R78, R70, R68, 0x96, !PT ;  /* 0x000000464e037212 */ /* 0x000fc400078e9644 */
[----:B------:R-:W-:Y:S02]  /*9eb0*/  LOP3.LUT R89, R67, R89, R65, 0x96, !PT ;  /* 0x0000005943597212 */ /* 0x000fe400078e9641 */
[--C-:B------:R-:W-:Y:S02]  /*9ec0*/  LOP3.LUT R75, R75, R53, R61.reuse, 0x96, !PT ;  /* 0x000000354b4b7212 */ /* 0x100fe400078e963d */
[----:B------:R-:W-:Y:S02]  /*9ed0*/  LOP3.LUT R95, R74, R78, R52, 0x96, !PT ;  /* 0x0000004e4a5f7212 */ /* 0x000fe400078e9634 */
[-C--:B------:R-:W-:Y:S02]  /*9ee0*/  LOP3.LUT R107, R57, R55.reuse, R61, 0x96, !PT ;  /* 0x00000037396b7212 */ /* 0x080fe400078e963d */
[-CC-:B------:R-:W-:Y:S02]  /*9ef0*/  LOP3.LUT R65, R53, R55.reuse, R63.reuse, 0x96, !PT ;  /* 0x0000003735417212 */ /* 0x180fe400078e963f */
[----:B------:R-:W-:-:S02]  /*9f00*/  LOP3.LUT R79, R57, R55, R63, 0x96, !PT ;  /* 0x00000037394f7212 */ /* 0x000fc400078e963f */
[----:B------:R-:W-:Y:S02]  /*9f10*/  LOP3.LUT R103, R59, R45, R63, 0x96, !PT ;  /* 0x0000002d3b677212 */ /* 0x000fe400078e963f */
[----:B------:R-:W-:Y:S02]  /*9f20*/  LOP3.LUT R109, R70, R76, R72, 0x96, !PT ;  /* 0x0000004c466d7212 */ /* 0x000fe400078e9648 */
[----:B------:R-:W-:Y:S02]  /*9f30*/  LOP3.LUT R105, R56, R54, R60, 0x96, !PT ;  /* 0x0000003638697212 */ /* 0x000fe400078e963c */
[--C-:B------:R-:W-:Y:S02]  /*9f40*/  LOP3.LUT R125, R41, R97, R57.reuse, 0x96, !PT ;  /* 0x00000061297d7212 */ /* 0x100fe400078e9639 */
        /* <DEDUP_REMOVED lines=16> */
[--C-:B------:R-:W-:Y:S02]  /*a050*/  LOP3.LUT R99, R37, R49, R47.reuse, 0x96, !PT ;  /* 0x0000003125637212 */ /* 0x100fe400078e962f */
[----:B------:R-:W-:Y:S02]  /*a060*/  LOP3.LUT R53, R51, R45, R47, 0x96, !PT ;  /* 0x0000002d33357212 */ /* 0x000fe400078e962f */
[----:B------:R-:W-:Y:S02]  /*a070*/  LOP3.LUT R63, R36, R50, R46, 0x96, !PT ;  /* 0x00000032243f7212 */ /* 0x000fe400078e962e */
[----:B------:R-:W-:-:S02]  /*a080*/  LOP3.LUT R85, R74, R52, R60, 0x96, !PT ;  /* 0x000000344a557212 */ /* 0x000fc400078e963c */
[-C--:B------:R-:W-:Y:S02]  /*a090*/  LOP3.LUT R95, R39, R51.reuse, R21, 0x96, !PT ;  /* 0x00000033275f7212 */ /* 0x080fe400078e9615 */
[----:B------:R-:W-:Y:S02]  /*a0a0*/  LOP3.LUT R67, R37, R51, R47, 0x96, !PT ;  /* 0x0000003325437212 */ /* 0x000fe400078e962f */
[C---:B------:R-:W-:Y:S02]  /*a0b0*/  LOP3.LUT R119, R35.reuse, R33, R21, 0x96, !PT ;  /* 0x0000002123777212 */ /* 0x040fe400078e9615 */
[----:B------:R-:W-:Y:S02]  /*a0c0*/  LOP3.LUT R41, R35, R21, R23, 0x96, !PT ;  /* 0x0000001523297212 */ /* 0x000fe400078e9617 */
[----:B------:R-:W-:Y:S02]  /*a0d0*/  LOP3.LUT R59, R39, R33, R21, 0x96, !PT ;  /* 0x00000021273b7212 */ /* 0x000fe400078e9615 */
[----:B------:R-:W-:-:S02]  /*a0e0*/  LOP3.LUT R103, R25, R103, R37, 0x96, !PT ;  /* 0x0000006719677212 */ /* 0x000fc400078e9625 */
[----:B------:R-:W-:Y:S02]  /*a0f0*/  LOP3.LUT R113, R64, R68, R72, 0x96, !PT ;  /* 0x0000004440717212 */ /* 0x000fe400078e9648 */
[----:B------:R-:W-:Y:S02]  /*a100*/  LOP3.LUT R109, R66, R109, R74, 0x96, !PT ;  /* 0x0000006d426d7212 */ /* 0x000fe400078e964a */
[----:B------:R-:W-:Y:S02]  /*a110*/  LOP3.LUT R105, R42, R105, R58, 0x96, !PT ;  /* 0x000000692a697212 */ /* 0x000fe400078e963a */
[C---:B------:R-:W-:Y:S02]  /*a120*/  LOP3.LUT R123, R33.reuse, R51, R47, 0x96, !PT ;  /* 0x00000033217b7212 */ /* 0x040fe400078e962f */
[----:B------:R-:W-:Y:S02]  /*a130*/  LOP3.LUT R21, R33, R47, R21, 0x96, !PT ;  /* 0x0000002f21157212 */ /* 0x000fe400078e9615 */
[----:B------:R-:W-:-:S02]  /*a140*/  LOP3.LUT R101, R24, R101, R36, 0x96, !PT ;  /* 0x0000006518657212 */ /* 0x000fc400078e9624 */
[----:B------:R-:W-:Y:S02]  /*a150*/  LOP3.LUT R37, R43, R55, R37, 0x96, !PT ;  /* 0x000000372b257212 */ /* 0x000fe400078e9625 */
[C---:B------:R-:W-:Y:S02]  /*a160*/  LOP3.LUT R87, R72.reuse, R78, R70, 0x96, !PT ;  /* 0x0000004e48577212 */ /* 0x040fe400078e9646 */
[----:B------:R-:W-:Y:S02]  /*a170*/  LOP3.LUT R81, R72, R68, R76, 0x96, !PT ;  /* 0x0000004448517212 */ /* 0x000fe400078e964c */
[----:B------:R-:W-:Y:S02]  /*a180*/  LOP3.LUT R77, R42, R77, R40, 0x96, !PT ;  /* 0x0000004d2a4d7212 */ /* 0x000fe400078e9628 */
[----:B------:R-:W-:Y:S02]  /*a190*/  LOP3.LUT R49, R50, R44, R46, 0x96, !PT ;  /* 0x0000002c32317212 */ /* 0x000fe400078e962e */
[----:B------:R-:W-:Y:S01]  /*a1a0*/  LOP3.LUT R47, R42, R57, R36, 0x96, !PT ;  /* 0x000000392a2f7212 */ /* 0x000fe200078e9624 */
[----:B------:R-:W-:Y:S01]  /*a1b0*/  IMAD.MOV.U32 R57, RZ, RZ, R125 ;  /* 0x000000ffff397224 */ /* 0x000fe200078e007d */
[----:B------:R-:W-:-:S02]  /*a1c0*/  LOP3.LUT R55, R24, R71, R42, 0x96, !PT ;  /* 0x0000004718377212 */ /* 0x000fc400078e962a */
[----:B------:R-:W-:Y:S02]  /*a1d0*/  LOP3.LUT R54, R26, R97, R38, 0x96, !PT ;  /* 0x000000611a367212 */ /* 0x000fe400078e9626 */
[----:B------:R-:W-:Y:S02]  /*a1e0*/  LOP3.LUT R91, R64, R68, R76, 0x96, !PT ;  /* 0x00000044405b7212 */ /* 0x000fe400078e964c */
[----:B------:R-:W-:Y:S01]  /*a1f0*/  LOP3.LUT R72, R66, R3, R56, 0x96, !PT ;  /* 0x0000000342487212 */ /* 0x000fe200078e9638 */
[----:B------:R-:W-:Y:S01]  /*a200*/  IMAD.MOV.U32 R56, RZ, RZ, R2 ;  /* 0x000000ffff387224 */ /* 0x000fe200078e0002 */
[----:B------:R-:W-:Y:S01]  /*a210*/  LOP3.LUT R61, R40, R61, R58, 0x96, !PT ;  /* 0x0000003d283d7212 */ /* 0x000fe200078e963a */
[----:B------:R-:W-:Y:S01]  /*a220*/  IMAD.MOV.U32 R2, RZ, RZ, R0 ;  /* 0x000000ffff027224 */ /* 0x000fe200078e0000 */
[--C-:B------:R-:W-:Y:S02]  /*a230*/  LOP3.LUT R99, R27, R99, R39.reuse, 0x96, !PT ;  /* 0x000000631b637212 */ /* 0x100fe400078e9627 */
[----:B------:R-:W-:-:S02]  /*a240*/  LOP3.LUT R97, R25, R53, R39, 0x96, !PT ;  /* 0x0000003519617212 */ /* 0x000fc400078e9627 */
[----:B------:R-:W-:Y:S02]  /*a250*/  LOP3.LUT R42, R26, R63, R24, 0x96, !PT ;  /* 0x0000003f1a2a7212 */ /* 0x000fe400078e9618 */
[----:B------:R-:W-:Y:S02]  /*a260*/  LOP3.LUT R68, R40, R85, R66, 0x96, !PT ;  /* 0x0000005528447212 */ /* 0x000fe400078e9642 */
[----:B------:R-:W-:Y:S02]  /*a270*/  LOP3.LUT R3, R34, R20, R22, 0x96, !PT ;  /* 0x0000001422037212 */ /* 0x000fe400078e9616 */
[----:B------:R-:W-:Y:S01]  /*a280*/  LOP3.LUT R43, R25, R75, R43, 0x96, !PT ;  /* 0x0000004b192b7212 */ /* 0x000fe200078e962b */
[----:B------:R-:W-:Y:S01]  /*a290*/  IMAD.MOV.U32 R44, RZ, RZ, R68 ;  /* 0x000000ffff2c7224 */ /* 0x000fe200078e0044 */
[----:B------:R-:W-:Y:S02]  /*a2a0*/  LOP3.LUT R71, R27, R67, R25, 0x96, !PT ;  /* 0x000000431b477212 */ /* 0x000fe400078e9619 */
[----:B------:R-:W-:-:S02]  /*a2b0*/  LOP3.LUT R85, R38, R50, R20, 0x96, !PT ;  /* 0x0000003226557212 */ /* 0x000fc400078e9614 */
[----:B------:R-:W-:Y:S02]  /*a2c0*/  LOP3.LUT R121, R32, R50, R46, 0x96, !PT ;  /* 0x0000003220797212 */ /* 0x000fe400078e962e */
[-CC-:B------:R-:W-:Y:S02]  /*a2d0*/  LOP3.LUT R117, R34, R32.reuse, R20.reuse, 0x96, !PT ;  /* 0x0000002022757212 */ /* 0x180fe400078e9614 */
[--C-:B------:R-:W-:Y:S02]  /*a2e0*/  LOP3.LUT R51, R38, R32, R20.reuse, 0x96, !PT ;  /* 0x0000002026337212 */ /* 0x100fe400078e9614 */
[----:B------:R-:W-:Y:S02]  /*a2f0*/  LOP3.LUT R45, R32, R46, R20, 0x96, !PT ;  /* 0x0000002e202d7212 */ /* 0x000fe400078e9614 */
[----:B------:R-:W-:Y:S02]  /*a300*/  LOP3.LUT R20, R24, R49, R38, 0x96, !PT ;  /* 0x0000003118147212 */ /* 0x000fe400078e9626 */
[----:B------:R-:W-:-:S02]  /*a310*/  LOP3.LUT R87, R66, R87, R64, 0x96, !PT ;  /* 0x0000005742577212 */ /* 0x000fc400078e9640 */
[----:B--2---:R-:W-:Y:S02]  /*a320*/  LOP3.LUT R39, R28, R32, R22, 0x96, !PT ;  /* 0x000000201c277212 */ /* 0x004fe400078e9616 */
[----:B------:R-:W-:Y:S02]  /*a330*/  LOP3.LUT R33, R29, R33, R23, 0x96, !PT ;  /* 0x000000211d217212 */ /* 0x000fe400078e9617 */
[-CC-:B------:R-:W-:Y:S02]  /*a340*/  LOP3.LUT R115, R115, R31.reuse, R35.reuse, 0x96, !PT ;  /* 0x0000001f73737212 */ /* 0x180fe400078e9623 */
[-CC-:B------:R-:W-:Y:S02]  /*a350*/  LOP3.LUT R63, R111, R31.reuse, R35.reuse, 0x96, !PT ;  /* 0x0000001f6f3f7212 */ /* 0x180fe400078e9623 */
[-CC-:B------:R-:W-:Y:S02]  /*a360*/  LOP3.LUT R107, R107, R31.reuse, R35.reuse, 0x96, !PT ;  /* 0x0000001f6b6b7212 */ /* 0x180fe400078e9623 */
[----:B------:R-:W-:-:S02]  /*a370*/  LOP3.LUT R53, R103, R31, R35, 0x96, !PT ;  /* 0x0000001f67357212 */ /* 0x000fc400078e9623 */
[-CC-:B------:R-:W-:Y:S02]  /*a380*/  LOP3.LUT R60, R113, R30.reuse, R34.reuse, 0x96, !PT ;  /* 0x0000001e713c7212 */ /* 0x180fe400078e9622 */
[-CC-:B------:R-:W-:Y:S02]  /*a390*/  LOP3.LUT R62, R109, R30.reuse, R34.reuse, 0x96, !PT ;  /* 0x0000001e6d3e7212 */ /* 0x180fe400078e9622 */
[-CC-:B------:R-:W-:Y:S02]  /*a3a0*/  LOP3.LUT R58, R105, R30.reuse, R34.reuse, 0x96, !PT ;  /* 0x0000001e693a7212 */ /* 0x180fe400078e9622 */
[----:B------:R-:W-:Y:S02]  /*a3b0*/  LOP3.LUT R52, R101, R30, R34, 0x96, !PT ;  /* 0x0000001e65347212 */ /* 0x000fe400078e9622 */
[----:B------:R-:W-:Y:S02]  /*a3c0*/  LOP3.LUT R25, R28, R34, R22, 0x96, !PT ;  /* 0x000000221c197212 */ /* 0x000fe400078e9616 */
[----:B------:R-:W-:-:S02]  /*a3d0*/  LOP3.LUT R35, R29, R35, R23, 0x96, !PT ;  /* 0x000000231d237212 */ /* 0x000fc400078e9617 */
[-CC-:B---3--:R-:W-:Y:S02]  /*a3e0*/  LOP3.LUT R32, R81, R22.reuse, R18.reuse, 0x96, !PT ;  /* 0x0000001651207212 */ /* 0x188fe400078e9612 */
[-CC-:B------:R-:W-:Y:S02]  /*a3f0*/  LOP3.LUT R34, R69, R22.reuse, R18.reuse, 0x96, !PT ;  /* 0x0000001645227212 */ /* 0x180fe400078e9612 */
[----:B------:R-:W-:Y:S02]  /*a400*/  LOP3.LUT R24, R17, R95, R29, 0x96, !PT ;  /* 0x0000005f11187212 */ /* 0x000fe400078e961d */
[-CC-:B------:R-:W-:Y:S02]  /*a410*/  LOP3.LUT R83, R83, R23.reuse, R19.reuse, 0x96, !PT ;  /* 0x0000001753537212 */ /* 0x180fe400078e9613 */
[-C--:B------:R-:W-:Y:S02]  /*a420*/  LOP3.LUT R73, R73, R23.reuse, R19, 0x96, !PT ;  /* 0x0000001749497212 */ /* 0x080fe400078e9613 */
[----:B------:R-:W-:Y:S01]  /*a430*/  LOP3.LUT R69, R61, R22, R18, 0x96, !PT ;  /* 0x000000163d457212 */ /* 0x000fe200078e9612 */
[----:B------:R-:W-:Y:S01]  /*a440*/  IMAD.MOV.U32 R61, RZ, RZ, R115 ;  /* 0x000000ffff3d7224 */ /* 0x000fe200078e0073 */
[----:B------:R-:W-:-:S02]  /*a450*/  LOP3.LUT R74, R65, R23, R19, 0x96, !PT ;  /* 0x00000017414a7212 */ /* 0x000fc400078e9613 */
[----:B------:R-:W-:Y:S02]  /*a460*/  LOP3.LUT R81, R37, R23, R19, 0x96, !PT ;  /* 0x0000001725517212 */ /* 0x000fe400078e9613 */
[----:B------:R-:W-:Y:S01]  /*a470*/  LOP3.LUT R46, R77, R18, R30, 0x96, !PT ;  /* 0x000000124d2e7212 */ /* 0x000fe200078e961e */
[----:B------:R-:W-:Y:S01]  /*a480*/  STL.128 [R0+0x40], R60 ;  /* 0x0000403c00007387 */ /* 0x000fe20000100c00 */
[----:B------:R-:W-:Y:S02]  /*a490*/  LOP3.LUT R22, R47, R22, R18, 0x96, !PT ;  /* 0x000000162f167212 */ /* 0x000fe400078e9612 */
[----:B------:R-:W-:Y:S01]  /*a4a0*/  LOP3.LUT R23, R43, R19, R31, 0x96, !PT ;  /* 0x000000132b177212 */ /* 0x000fe200078e961f */
[----:B------:R-:W-:Y:S01]  /*a4b0*/  IMAD.MOV.U32 R43, RZ, RZ, R71 ;  /* 0x000000ffff2b7224 */ /* 0x000fe200078e0047 */
[--C-:B------:R-:W-:Y:S02]  /*a4c0*/  LOP3.LUT R77, R16, R3, R30.reuse, 0x96, !PT ;  /* 0x00000003104d7212 */ /* 0x100fe400078e961e */
[----:B------:R-:W-:-:S02]  /*a4d0*/  LOP3.LUT R39, R18, R39, R30, 0x96, !PT ;  /* 0x0000002712277212 */ /* 0x000fc400078e961e */
[----:B------:R-:W-:Y:S01]  /*a4e0*/  LOP3.LUT R38, R19, R33, R31, 0x96, !PT ;  /* 0x0000002113267212 */ /* 0x000fe200078e961f */
[----:B------:R-:W-:Y:S01]  /*a4f0*/  IMAD.MOV.U32 R33, RZ, RZ, R83 ;  /* 0x000000ffff217224 */ /* 0x000fe200078e0053 */
[--C-:B------:R-:W-:Y:S01]  /*a500*/  LOP3.LUT R76, R26, R45, R28.reuse, 0x96, !PT ;  /* 0x0000002d1a4c7212 */ /* 0x100fe200078e961c */
[----:B------:R-:W-:Y:S01]  /*a510*/  IMAD.MOV.U32 R45, RZ, RZ, R127 ;  /* 0x000000ffff2d7224 */ /* 0x000fe200078e007f */
[C---:B------:R-:W-:Y:S02]  /*a520*/  LOP3.LUT R123, R17.reuse, R123, R29, 0x96, !PT ;  /* 0x0000007b117b7212 */ /* 0x040fe400078e961d */
[----:B------:R-:W-:Y:S02]  /*a530*/  LOP3.LUT R85, R16, R85, R28, 0x96, !PT ;  /* 0x0000005510557212 */ /* 0x000fe400078e961c */
[C---:B------:R-:W-:Y:S01]  /*a540*/  LOP3.LUT R75, R17.reuse, R59, R27, 0x96, !PT ;  /* 0x0000003b114b7212 */ /* 0x040fe200078e961b */
[----:B------:R-:W-:Y:S01]  /*a550*/  IMAD.MOV.U32 R59, RZ, RZ, R107 ;  /* 0x000000ffff3b7224 */ /* 0x000fe200078e006b */
[----:B------:R-:W-:Y:S01]  /*a560*/  LOP3.LUT R78, R17, R41, R31, 0x96, !PT ;  /* 0x00000029114e7212 */ /* 0x000fe200078e961f */
[----:B------:R-:W-:Y:S01]  /*a570*/  IMAD.MOV.U32 R41, RZ, RZ, R23 ;  /* 0x000000ffff297224 */ /* 0x000fe200078e0017 */
[----:B------:R-:W-:Y:S01]  /*a580*/  LOP3.LUT R3, R18, R25, R16, 0x96, !PT ;  /* 0x0000001912037212 */ /* 0x000fe200078e9610 */
[----:B------:R-:W-:Y:S01]  /*a590*/  IMAD.MOV.U32 R65, RZ, RZ, R123 ;  /* 0x000000ffff417224 */ /* 0x000fe200078e007b */
[----:B------:R-:W-:Y:S01]  /*a5a0*/  LOP3.LUT R70, R19, R35, R17, 0x96, !PT ;  /* 0x0000002313467212 */ /* 0x000fe200078e9611 */
[----:B------:R-:W-:Y:S01]  /*a5b0*/  IMAD.MOV.U32 R17, RZ, RZ, R24 ;  /* 0x000000ffff117224 */ /* 0x000fe200078e0018 */
[----:B------:R-:W-:Y:S01]  /*a5c0*/  LOP3.LUT R36, R16, R51, R26, 0x96, !PT ;  /* 0x0000003310247212 */ /* 0x000fe200078e961a */
[----:B------:R-:W-:Y:S01]  /*a5d0*/  IMAD.MOV.U32 R26, RZ, RZ, R20 ;  /* 0x000000ffff1a7224 */ /* 0x000fe200078e0014 */
[-C--:B------:R-:W-:Y:S01]  /*a5e0*/  LOP3.LUT R48, R91, R18.reuse, R30, 0x96, !PT ;  /* 0x000000125b307212 */ /* 0x080fe200078e961e */
[----:B------:R-:W-:Y:S01]  /*a5f0*/  IMAD.MOV.U32 R24, RZ, RZ, R22 ;  /* 0x000000ffff187224 */ /* 0x000fe200078e0016 */
[-C--:B------:R-:W-:Y:S01]  /*a600*/  LOP3.LUT R49, R93, R19.reuse, R31, 0x96, !PT ;  /* 0x000000135d317212 */ /* 0x080fe200078e961f */
[----:B------:R-:W-:Y:S01]  /*a610*/  IMAD.MOV.U32 R20, RZ, RZ, R76 ;  /* 0x000000ffff147224 */ /* 0x000fe200078e004c */
[-CC-:B------:R-:W-:Y:S01]  /*a620*/  LOP3.LUT R50, R87, R18.reuse, R30.reuse, 0x96, !PT ;  /* 0x0000001257327212 */ /* 0x180fe200078e961e */
[----:B------:R-:W-:Y:S01]  /*a630*/  IMAD.MOV.U32 R35, RZ, RZ, R73 ;  /* 0x000000ffff237224 */ /* 0x000fe200078e0049 */
[-C--:B------:R-:W-:Y:S01]  /*a640*/  LOP3.LUT R51, R89, R19.reuse, R31, 0x96, !PT ;  /* 0x0000001359337212 */ /* 0x080fe200078e961f */
[----:B------:R-:W-:Y:S01]  /*a650*/  IMAD.MOV.U32 R37, RZ, RZ, R75 ;  /* 0x000000ffff257224 */ /* 0x000fe200078e004b */
[----:B------:R-:W-:Y:S01]  /*a660*/  LOP3.LUT R47, R79, R19, R31, 0x96, !PT ;  /* 0x000000134f2f7212 */ /* 0x000fe200078e961f */
[----:B------:R-:W-:Y:S01]  /*a670*/  IMAD.MOV.U32 R25, RZ, RZ, R81 ;  /* 0x000000ffff197224 */ /* 0x000fe200078e0051 */
[--C-:B------:R-:W-:Y:S01]  /*a680*/  LOP3.LUT R40, R55, R18, R30.reuse, 0x96, !PT ;  /* 0x0000001237287212 */ /* 0x100fe200078e961e */
        /* <DEDUP_REMOVED lines=9> */
[----:B------:R-:W-:Y:S01]  /*a720*/  STL.128 [R0+0x50], R56 ;  /* 0x0000503800007387 */ /* 0x000fe20000100c00 */
[----:B------:R-:W-:-:S02]  /*a730*/  IMAD.MOV.U32 R27, RZ, RZ, R97 ;  /* 0x000000ffff1b7224 */ /* 0x000fc400078e0061 */
[----:B------:R-:W-:Y:S01]  /*a740*/  IMAD.MOV.U32 R30, RZ, RZ, R69 ;  /* 0x000000ffff1e7224 */ /* 0x000fe200078e0045 */
[----:B------:R-:W-:Y:S01]  /*a750*/  STL.128 [R0+0x80], R48 ;  /* 0x0000803000007387 */ /* 0x000fe20000100c00 */
[----:B------:R-:W-:Y:S02]  /*a760*/  IMAD.MOV.U32 R31, RZ, RZ, R74 ;  /* 0x000000ffff1f7224 */ /* 0x000fe400078e004a */
[----:B------:R-:W-:Y:S01]  /*a770*/  IMAD.MOV.U32 R16, RZ, RZ, R85 ;  /* 0x000000ffff107224 */ /* 0x000fe200078e0055 */
[----:B------:R-:W-:Y:S01]  /*a780*/  STL.128 [R0+0x90], R44 ;  /* 0x0000902c00007387 */ /* 0x000fe20000100c00 */
[----:B------:R-:W-:Y:S02]  /*a790*/  IMAD.MOV.U32 R22, RZ, RZ, R77 ;  /* 0x000000ffff167224 */ /* 0x000fe400078e004d */
[----:B------:R-:W-:Y:S01]  /*a7a0*/  IMAD.MOV.U32 R23, RZ, RZ, R78 ;  /* 0x000000ffff177224 */ /* 0x000fe200078e004e */
[----:B------:R-:W-:Y:S01]  /*a7b0*/  STL.128 [R0+0xc0], R32 ;  /* 0x0000c02000007387 */ /* 0x000fe20000100c00 */
[----:B------:R-:W-:-:S02]  /*a7c0*/  IMAD.MOV.U32 R38, RZ, RZ, R3 ;  /* 0x000000ffff267224 */ /* 0x000fc400078e0003 */
[----:B------:R-:W-:Y:S01]  /*a7d0*/  IMAD.MOV.U32 R39, RZ, RZ, R70 ;  /* 0x000000ffff277224 */ /* 0x000fe200078e0046 */
[----:B------:R-:W-:Y:S04]  /*a7e0*/  STL.128 [R0+0xd0], R28 ;  /* 0x0000d01c00007387 */ /* 0x000fe80000100c00 */
[----:B------:R-:W-:Y:S04]  /*a7f0*/  STL.128 [R0+0x60], R52 ;  /* 0x0000603400007387 */ /* 0x000fe80000100c00 */
[----:B------:R-:W-:Y:S04]  /*a800*/  STL.128 [R0+0xa0], R40 ;  /* 0x0000a02800007387 */ /* 0x000fe80000100c00 */
[----:B------:R-:W-:Y:S04]  /*a810*/  STL.128 [R0+0x30], R64 ;  /* 0x0000304000007387 */ /* 0x000fe80000100c00 */
[----:B------:R-:W-:Y:S04]  /*a820*/  STL.128 [R0+0xe0], R24 ;  /* 0x0000e01800007387 */ /* 0x000fe80000100c00 */
[----:B------:R-:W-:Y:S04]  /*a830*/  STL.128 [R0+0xf0], R20 ;  /* 0x0000f01400007387 */ /* 0x000fe80000100c00 */
[----:B------:R-:W-:Y:S04]  /*a840*/  STL.128 [R0+0x70], R16 ;  /* 0x0000701000007387 */ /* 0x000fe80000100c00 */
[----:B------:R0:W-:Y:S02]  /*a850*/  STL.128 [R0+0xb0], R36 ;  /* 0x0000b02400007387 */ /* 0x0001e40000100c00 */
[----:B0-----:R-:W-:Y:S01]  /*a860*/  VIADD R0, R0, 0x100 ;  /* 0x0000010000007836 */ /* 0x001fe20000000000 */
[----:B------:R-:W-:Y:S06]  /*a870*/  BRA.U UP0, `(.L_x_2) ;  /* 0xfffffff100887547 */ /* 0x000fec000b83ffff */
[----:B------:R-:W2:Y:S01]  /*a880*/  LDL.128 R68, [R2+-0x300] ;  /* 0xfffd000002447983 */ /* 0x000ea20000100c00 */
[----:B------:R-:W0:Y:S03]  /*a890*/  LDCU.64 UR4, c[0x0][0x388] ;  /* 0x00007100ff0477ac */ /* 0x000e260008000a00 */
[----:B--2---:R1:W-:Y:S04]  /*a8a0*/  STL.128 [UR11+-0x300], R68 ;  /* 0xfffd0044ff007987 */ /* 0x0043e80008100c0b */
[----:B------:R-:W2:Y:S04]  /*a8b0*/  LDL.128 R72, [R2+-0x2f0] ;  /* 0xfffd100002487983 */ /* 0x000ea80000100c00 */
[----:B--2---:R2:W-:Y:S04]  /*a8c0*/  STL.128 [UR11+-0x2f0], R72 ;  /* 0xfffd1048ff007987 */ /* 0x0045e80008100c0b */
[----:B------:R-:W3:Y:S04]  /*a8d0*/  LDL.128 R76, [R2+-0x2e0] ;  /* 0xfffd2000024c7983 */ /* 0x000ee80000100c00 */
[----:B---3--:R3:W-:Y:S04]  /*a8e0*/  STL.128 [UR11+-0x2e0], R76 ;  /* 0xfffd204cff007987 */ /* 0x0087e80008100c0b */
[----:B------:R-:W4:Y:S04]  /*a8f0*/  LDL.128 R80, [R2+-0x2d0] ;  /* 0xfffd300002507983 */ /* 0x000f280000100c00 */
[----:B----4-:R4:W-:Y:S04]  /*a900*/  STL.128 [UR11+-0x2d0], R80 ;  /* 0xfffd3050ff007987 */ /* 0x0109e80008100c0b */
[----:B------:R-:W5:Y:S04]  /*a910*/  LDL.128 R84, [R2+-0x2c0] ;  /* 0xfffd400002547983 */ /* 0x000f680000100c00 */
[----:B-----5:R5:W-:Y:S04]  /*a920*/  STL.128 [UR11+-0x2c0], R84 ;  /* 0xfffd4054ff007987 */ /* 0x020be80008100c0b */
[----:B------:R-:W2:Y:S04]  /*a930*/  LDL.128 R88, [R2+-0x2b0] ;  /* 0xfffd500002587983 */ /* 0x000ea80000100c00 */
[----:B--2---:R2:W-:Y:S04]  /*a940*/  STL.128 [UR11+-0x2b0], R88 ;  /* 0xfffd5058ff007987 */ /* 0x0045e80008100c0b */
[----:B-1----:R-:W3:Y:S04]  /*a950*/  LDL.128 R68, [R2+-0x2a0] ;  /* 0xfffd600002447983 */ /* 0x002ee80000100c00 */
[----:B---3--:R1:W-:Y:S04]  /*a960*/  STL.128 [UR11+-0x2a0], R68 ;  /* 0xfffd6044ff007987 */ /* 0x0083e80008100c0b */
        /* <DEDUP_REMOVED lines=8> */
[----:B------:R-:W3:Y:S04]  /*a9f0*/  LDL.128 R88, [R2+-0x250] ;  /* 0xfffdb00002587983 */ /* 0x000ee80000100c00 */
[----:B---3--:R3:W-:Y:S04]  /*aa00*/  STL.128 [UR11+-0x250], R88 ;  /* 0xfffdb058ff007987 */ /* 0x0087e80008100c0b */
[----:B-1----:R-:W4:Y:S04]  /*aa10*/  LDL.128 R68, [R2+-0x240] ;  /* 0xfffdc00002447983 */ /* 0x002f280000100c00 */
[----:B----4-:R1:W-:Y:S04]  /*aa20*/  STL.128 [UR11+-0x240], R68 ;  /* 0xfffdc044ff007987 */ /* 0x0103e80008100c0b */
        /* <DEDUP_REMOVED lines=8> */
[----:B------:R-:W4:Y:S04]  /*aab0*/  LDL.128 R88, [R2+-0x1f0] ;  /* 0xfffe100002587983 */ /* 0x000f280000100c00 */
[----:B----4-:R4:W-:Y:S04]  /*aac0*/  STL.128 [UR11+-0x1f0], R88 ;  /* 0xfffe1058ff007987 */ /* 0x0109e80008100c0b */
[----:B-1----:R-:W5:Y:S04]  /*aad0*/  LDL.128 R68, [R2+-0x1e0] ;  /* 0xfffe200002447983 */ /* 0x002f680000100c00 */
[----:B-----5:R1:W-:Y:S04]  /*aae0*/  STL.128 [UR11+-0x1e0], R68 ;  /* 0xfffe2044ff007987 */ /* 0x0203e80008100c0b */
        /* <DEDUP_REMOVED lines=10> */
[----:B-1----:R-:W2:Y:S04]  /*ab90*/  LDL.128 R68, [R2+-0x180] ;  /* 0xfffe800002447983 */ /* 0x002ea80000100c00 */
        /* <DEDUP_REMOVED lines=36> */
[----:B-----5:R-:W-:Y:S04]  /*ade0*/  STL.128 [UR11+-0x60], R68 ;  /* 0xffffa044ff007987 */ /* 0x020fe80008100c0b */
[----:B------:R-:W5:Y:S04]  /*adf0*/  LDL.128 R72, [R2+-0x50] ;  /* 0xffffb00002487983 */ /* 0x000f680000100c00 */
[----:B-----5:R1:W-:Y:S04]  /*ae00*/  STL.128 [UR11+-0x50], R72 ;  /* 0xffffb048ff007987 */ /* 0x0203e80008100c0b */
[----:B------:R-:W5:Y:S04]  /*ae10*/  LDL.128 R76, [R2+-0x40] ;  /* 0xffffc000024c7983 */ /* 0x000f680000100c00 */
[----:B-----5:R-:W-:Y:S04]  /*ae20*/  STL.128 [UR11+-0x40], R76 ;  /* 0xffffc04cff007987 */ /* 0x020fe80008100c0b */
[----:B--2---:R-:W2:Y:S04]  /*ae30*/  LDL.128 R80, [R2+-0x30] ;  /* 0xffffd00002507983 */ /* 0x004ea80000100c00 */
[----:B--2---:R-:W-:Y:S04]  /*ae40*/  STL.128 [UR11+-0x30], R80 ;  /* 0xffffd050ff007987 */ /* 0x004fe80008100c0b */
[----:B---3--:R-:W2:Y:S01]  /*ae50*/  LDL.128 R84, [R2+-0x20] ;  /* 0xffffe00002547983 */ /* 0x008ea20000100c00 */
[----:B------:R-:W-:-:S04]  /*ae60*/  USHF.L.U32 UR6, UR12, 0x7, URZ ;  /* 0x000000070c067899 */ /* 0x000fc800080006ff */
[----:B0-----:R-:W-:Y:S01]  /*ae70*/  UIMAD.WIDE.U32 UR4, UR6, 0x8, UR4 ;  /* 0x00000008060478a5 */ /* 0x001fe2000f8e0004 */
[----:B--2---:R-:W-:Y:S04]  /*ae80*/  STL.128 [UR11+-0x20], R84 ;  /* 0xffffe054ff007987 */ /* 0x004fe80008100c0b */
[----:B----4-:R-:W2:Y:S01]  /*ae90*/  LDL.128 R88, [R2+-0x10] ;  /* 0xfffff00002587983 */ /* 0x010ea20000100c00 */
[----:B------:R-:W-:Y:S02]  /*aea0*/  IMAD.U32 R218, RZ, RZ, UR4 ;  /* 0x00000004ffda7e24 */ /* 0x000fe4000f8e00ff */
[----:B------:R-:W-:Y:S01]  /*aeb0*/  IMAD.U32 R219, RZ, RZ, UR5 ;  /* 0x00000005ffdb7e24 */ /* 0x000fe2000f8e00ff */
[----:B------:R-:W-:Y:S04]  /*aec0*/  STL.128 [UR11], R12 ;  /* 0x0000000cff007987 */ /* 0x000fe80008100c0b */
[----:B------:R-:W-:Y:S04]  /*aed0*/  STL.128 [UR11+0x10], R8 ;  /* 0x00001008ff007987 */ /* 0x000fe80008100c0b */
[----:B------:R-:W-:Y:S04]  /*aee0*/  STL.128 [UR11+0x20], R4 ;  /* 0x00002004ff007987 */ /* 0x000fe80008100c0b */
[----:B------:R-:W-:Y:S04]  /*aef0*/  STL.128 [UR11+0x30], R64 ;  /* 0x00003040ff007987 */ /* 0x000fe80008100c0b */
[----:B------:R0:W-:Y:S04]  /*af00*/  STL.128 [UR11+0x40], R60 ;  /* 0x0000403cff007987 */ /* 0x0001e80008100c0b */
[----:B------:R-:W-:Y:S04]  /*af10*/  STL.128 [UR11+0x50], R56 ;  /* 0x00005038ff007987 */ /* 0x000fe80008100c0b */
[----:B------:R-:W-:Y:S04]  /*af20*/  STL.128 [UR11+0x60], R52 ;  /* 0x00006034ff007987 */ /* 0x000fe80008100c0b */
[----:B------:R-:W-:Y:S04]  /*af30*/  STL.128 [UR11+0x70], R16 ;  /* 0x00007010ff007987 */ /* 0x000fe80008100c0b */
[----:B------:R3:W-:Y:S04]  /*af40*/  STL.128 [UR11+0x80], R48 ;  /* 0x00008030ff007987 */ /* 0x0007e80008100c0b */
[----:B------:R4:W-:Y:S04]  /*af50*/  STL.128 [UR11+0x90], R44 ;  /* 0x0000902cff007987 */ /* 0x0009e80008100c0b */
[----:B------:R5:W-:Y:S04]  /*af60*/  STL.128 [UR11+0xa0], R40 ;  /* 0x0000a028ff007987 */ /* 0x000be80008100c0b */
[----:B------:R5:W-:Y:S04]  /*af70*/  STL.128 [UR11+0xb0], R36 ;  /* 0x0000b024ff007987 */ /* 0x000be80008100c0b */
[----:B------:R5:W-:Y:S04]  /*af80*/  STL.128 [UR11+0xc0], R32 ;  /* 0x0000c020ff007987 */ /* 0x000be80008100c0b */
[----:B------:R5:W-:Y:S04]  /*af90*/  STL.128 [UR11+0xd0], R28 ;  /* 0x0000d01cff007987 */ /* 0x000be80008100c0b */
[----:B------:R5:W-:Y:S04]  /*afa0*/  STL.128 [UR11+0xe0], R24 ;  /* 0x0000e018ff007987 */ /* 0x000be80008100c0b */
[----:B------:R-:W-:Y:S04]  /*afb0*/  STL.128 [UR11+0xf0], R20 ;  /* 0x0000f014ff007987 */ /* 0x000fe80008100c0b */
        /* <DEDUP_REMOVED lines=39> */
[----:B-1----:R-:W5:Y:S04]  /*b230*/  LDG.E.64 R72, desc[UR14][R218.64+0x150] ;  /* 0x0001500eda487981 */ /* 0x002f68000c1e1b00 */
        /* <DEDUP_REMOVED lines=10> */
[----:B0-----:R-:W5:Y:S04]  /*b2e0*/  LDG.E.64 R62, desc[UR14][R218.64+0x170] ;  /* 0x0001700eda3e7981 */ /* 0x001f68000c1e1b00 */
[----:B------:R-:W5:Y:S04]  /*b2f0*/  LDG.E.64 R60, desc[UR14][R218.64+0x178] ;  /* 0x0001780eda3c7981 */ /* 0x000f68000c1e1b00 */
[----:B---3--:R-:W3:Y:S04]  /*b300*/  LDG.E.64 R50, desc[UR14][R218.64+0x180] ;  /* 0x0001800eda327981 */ /* 0x008ee8000c1e1b00 */
[----:B------:R-:W3:Y:S04]  /*b310*/  LDG.E.64 R48, desc[UR14][R218.64+0x198] ;  /* 0x0001980eda307981 */ /* 0x000ee8000c1e1b00 */
[----:B------:R-:W3:Y:S04]  /*b320*/  LDG.E.64 R224, desc[UR14][R218.64+0x38] ;  /* 0x0000380edae07981 */ /* 0x000ee8000c1e1b00 */
[----:B------:R-:W3:Y:S04]  /*b330*/  LDG.E.64 R52, desc[UR14][R218.64+0x188] ;  /* 0x0001880eda347981 */ /* 0x000ee8000c1e1b00 */
[----:B------:R-:W3:Y:S04]  /*b340*/  LDG.E.64 R54, desc[UR14][R218.64+0x190] ;  /* 0x0001900eda367981 */ /* 0x000ee8000c1e1b00 */
[----:B------:R-:W3:Y:S04]  /*b350*/  LDG.E.64 R108, desc[UR14][R218.64+0x1a0] ;  /* 0x0001a00eda6c7981 */ /* 0x000ee8000c1e1b00 */
[----:B--2---:R0:W-:Y:S04]  /*b360*/  STL.128 [UR11+-0x10], R88 ;  /* 0xfffff058ff007987 */ /* 0x0041e80008100c0b */
[----:B------:R-:W2:Y:S04]  /*b370*/  LDL.128 R16, [R1+0x400] ;  /* 0x0004000001107983 */ /* 0x000ea80000100c00 */
[----:B------:R-:W3:Y:S04]  /*b380*/  LDL.128 R8, [R1+0x410] ;  /* 0x0004100001087983 */ /* 0x000ee80000100c00 */
        /* <DEDUP_REMOVED lines=18> */
[----:B----4-:R-:W4:Y:S04]  /*b4b0*/  LDL.128 R44, [R1+0x550] ;  /* 0x00055000012c7983 */ /* 0x010f280000100c00 */
[----:B------:R-:W4:Y:S04]  /*b4c0*/  LDL.128 R56, [R1+0x540] ;  /* 0x0005400001387983 */ /* 0x000f280000100c00 */
[----:B-----5:R-:W5:Y:S04]  /*b4d0*/  LDL.128 R40, [R1+0x560] ;  /* 0x0005600001287983 */ /* 0x020f680000100c00 */
[----:B------:R-:W5:Y:S04]  /*b4e0*/  LDL.128 R36, [R1+0x570] ;  /* 0x0005700001247983 */ /* 0x000f680000100c00 */
[----:B------:R-:W5:Y:S04]  /*b4f0*/  LDL.128 R32, [R1+0x580] ;  /* 0x0005800001207983 */ /* 0x000f680000100c00 */
[----:B------:R-:W5:Y:S04]  /*b500*/  LDL.128 R28, [R1+0x590] ;  /* 0x00059000011c7983 */ /* 0x000f680000100c00 */
[----:B------:R-:W5:Y:S04]  /*b510*/  LDL.128 R24, [R1+0x5a0] ;  /* 0x0005a00001187983 */ /* 0x000f680000100c00 */
[----:B------:R-:W5:Y:S04]  /*b520*/  LDG.E.64 R2, desc[UR14][R218.64+0x1a8] ;  /* 0x0001a80eda027981 */ /* 0x000f68000c1e1b00 */
[----:B0-----:R-:W5:Y:S04]  /*b530*/  LDG.E.64 R88, desc[UR14][R218.64+0x1b0] ;  /* 0x0001b00eda587981 */ /* 0x001f68000c1e1b00 */
[----:B------:R-:W5:Y:S04]  /*b540*/  LDL.128 R20, [R1+0x5b0] ;  /* 0x0005b00001147983 */ /* 0x000f680000100c00 */
[----:B------:R-:W5:Y:S04]  /*b550*/  LDG.E.64 R90, desc[UR14][R218.64+0x1b8] ;  /* 0x0001b80eda5a7981 */ /* 0x000f68000c1e1b00 */
[----:B------:R-:W5:Y:S04]  /*b560*/  LDG.E.64 R246, desc[UR14][R218.64+0x1c0] ;  /* 0x0001c00edaf67981 */ /* 0x000f68000c1e1b00 */
[----:B------:R-:W5:Y:S04]  /*b570*/  LDL.128 R12, [R1+0x5c0] ;  /* 0x0005c000010c7983 */ /* 0x000f680000100c00 */
[----:B------:R-:W5:Y:S04]  /*b580*/  LDG.E.64 R248, desc[UR14][R218.64+0x1c8] ;  /* 0x0001c80edaf87981 */ /* 0x000f68000c1e1b00 */
[----:B------:R-:W5:Y:S04]  /*b590*/  LDG.E.64 R250, desc[UR14][R218.64+0x1d8] ;  /* 0x0001d80edafa7981 */ /* 0x000f68000c1e1b00 */
[----:B------:R-:W5:Y:S01]  /*b5a0*/  LDG.E.64 R236, desc[UR14][R218.64+0x210] ;  /* 0x0002100edaec7981 */ /* 0x000f62000c1e1b00 */
[----:B--2---:R-:W-:-:S02]  /*b5b0*/  LOP3.LUT R232, R16, R230, RZ, 0x3c, !PT ;  /* 0x000000e610e87212 */ /* 0x004fc400078e3cff */
[----:B------:R-:W-:Y:S02]  /*b5c0*/  LOP3.LUT R233, R17, R231, RZ, 0x3c, !PT ;  /* 0x000000e711e97212 */ /* 0x000fe400078e3cff */
[----:B------:R-:W-:Y:S02]  /*b5d0*/  LOP3.LUT R230, R18, R106, RZ, 0x3c, !PT ;  /* 0x0000006a12e67212 */ /* 0x000fe400078e3cff */
[----:B------:R-:W-:Y:S02]  /*b5e0*/  LOP3.LUT R231, R19, R107, RZ, 0x3c, !PT ;  /* 0x0000006b13e77212 */ /* 0x000fe400078e3cff */
[----:B---3--:R-:W-:Y:S01]  /*b5f0*/  LOP3.LUT R106, R8, R226, RZ, 0x3c, !PT ;  /* 0x000000e2086a7212 */ /* 0x008fe200078e3cff */
[----:B------:R-:W2:Y:S01]  /*b600*/  LDL.128 R16, [R1+0x5d0] ;  /* 0x0005d00001107983 */ /* 0x000ea20000100c00 */
[----:B------:R-:W-:-:S03]  /*b610*/  LOP3.LUT R107, R9, R227, RZ, 0x3c, !PT ;  /* 0x000000e3096b7212 */ /* 0x000fc600078e3cff */
[----:B------:R-:W3:Y:S01]  /*b620*/  LDG.E.64 R226, desc[UR14][R218.64+0x218] ;  /* 0x0002180edae27981 */ /* 0x000ee2000c1e1b00 */
[----:B------:R-:W-:Y:S02]  /*b630*/  IMAD.MOV.U32 R8, RZ, RZ, R232 ;  /* 0x000000ffff087224 */ /* 0x000fe400078e00e8 */
[----:B------:R-:W-:Y:S02]  /*b640*/  IMAD.MOV.U32 R9, RZ, RZ, R233 ;  /* 0x000000ffff097224 */ /* 0x000fe400078e00e9 */
[----:B------:R-:W2:Y:S01]  /*b650*/  LDG.E.64 R232, desc[UR14][R218.64+0x1f0] ;  /* 0x0001f00edae87981 */ /* 0x000ea2000c1e1b00 */
[----:B------:R-:W-:Y:S01]  /*b660*/  LOP3.LUT R0, R10, R228, RZ, 0x3c, !PT ;  /* 0x000000e40a007212 */ /* 0x000fe200078e3cff */
[----:B------:R-:W-:Y:S01]  /*b670*/  IMAD.MOV.U32 R10, RZ, RZ, R230 ;  /* 0x000000ffff0a7224 */ /* 0x000fe200078e00e6 */
[----:B------:R-:W-:Y:S01]  /*b680*/  LOP3.LUT R229, R11, R229, RZ, 0x3c, !PT ;  /* 0x000000e50be57212 */ /* 0x000fe200078e3cff */
[----:B------:R-:W-:Y:S02]  /*b690*/  IMAD.MOV.U32 R11, RZ, RZ, R231 ;  /* 0x000000ffff0b7224 */ /* 0x000fe400078e00e7 */
[----:B------:R-:W2:Y:S04]  /*b6a0*/  LDG.E.64 R230, desc[UR14][R218.64+0x1f8] ;  /* 0x0001f80edae67981 */ /* 0x000ea8000c1e1b00 */
[----:B------:R0:W-:Y:S01]  /*b6b0*/  STL.128 [R1+0x400], R8 ;  /* 0x0004000801007387 */ /* 0x0001e20000100c00 */
[----:B------:R-:W-:-:S02]  /*b6c0*/  LOP3.LUT R4, R4, R104, RZ, 0x3c, !PT ;  /* 0x0000006804047212 */ /* 0x000fc400078e3cff */
[----:B------:R-:W-:Y:S02]  /*b6d0*/  LOP3.LUT R5, R5, R105, RZ, 0x3c, !PT ;  /* 0x0000006905057212 */ /* 0x000fe400078e3cff */
[----:B------:R-:W-:Y:S02]  /*b6e0*/  LOP3.LUT R6, R6, R102, RZ, 0x3c, !PT ;  /* 0x0000006606067212 */ /* 0x000fe400078e3cff */
[----:B------:R-:W-:Y:S01]  /*b6f0*/  LOP3.LUT R7, R7, R103, RZ, 0x3c, !PT ;  /* 0x0000006707077212 */ /* 0x000fe200078e3cff */
[----:B0-----:R-:W-:Y:S02]  /*b700*/  IMAD.MOV.U32 R8, RZ, RZ, R106 ;  /* 0x000000ffff087224 */ /* 0x001fe400078e006a */
[----:B------:R-:W-:Y:S02]  /*b710*/  IMAD.MOV.U32 R9, RZ, RZ, R107 ;  /* 0x000000ffff097224 */ /* 0x000fe400078e006b */
[----:B------:R-:W-:Y:S02]  /*b720*/  IMAD.MOV.U32 R10, RZ, RZ, R0 ;  /* 0x000000ffff0a7224 */ /* 0x000fe400078e0000 */
[----:B------:R-:W-:Y:S01]  /*b730*/  IMAD.MOV.U32 R11, RZ, RZ, R229 ;  /* 0x000000ffff0b7224 */ /* 0x000fe200078e00e5 */
[----:B------:R0:W-:Y:S04]  /*b740*/  STL.128 [R1+0x420], R4 ;  /* 0x0004200401007387 */ /* 0x0001e80000100c00 */
[----:B------:R1:W-:Y:S01]  /*b750*/  STL.128 [R1+0x410], R8 ;  /* 0x0004100801007387 */ /* 0x0003e20000100c00 */
[----:B------:R-:W-:-:S02]  /*b760*/  LOP3.LUT R152, R152, R100, RZ, 0x3c, !PT ;  /* 0x0000006498987212 */ /* 0x000fc400078e3cff */
[----:B------:R-:W-:Y:S01]  /*b770*/  LOP3.LUT R153, R153, R101, RZ, 0x3c, !PT ;  /* 0x0000006599997212 */ /* 0x000fe200078e3cff */
[----:B------:R-:W2:Y:S04]  /*b780*/  LDL.128 R104, [R1+0x610] ;  /* 0x0006100001687983 */ /* 0x000ea80000100c00 */
[----:B------:R-:W2:Y:S04]  /*b790*/  LDL.128 R100, [R1+0x600] ;  /* 0x0006000001647983 */ /* 0x000ea80000100c00 */
[----:B0-----:R-:W2:Y:S04]  /*b7a0*/  LDL.128 R4, [R1+0x5f0] ;  /* 0x0005f00001047983 */ /* 0x001ea80000100c00 */
[----:B-1----:R-:W2:Y:S01]  /*b7b0*/  LDL.128 R8, [R1+0x5e0] ;  /* 0x0005e00001087983 */ /* 0x002ea20000100c00 */
[----:B------:R-:W-:-:S02]  /*b7c0*/  LOP3.LUT R144, R144, R214, RZ, 0x3c, !PT ;  /* 0x000000d690907212 */ /* 0x000fc400078e3cff */
[----:B------:R-:W-:Y:S01]  /*b7d0*/  LOP3.LUT R145, R145, R215, RZ, 0x3c, !PT ;  /* 0x000000d791917212 */ /* 0x000fe200078e3cff */
[----:B------:R-:W2:Y:S01]  /*b7e0*/  LDG.E.64 R228, desc[UR14][R218.64+0x298] ;  /* 0x0002980edae47981 */ /* 0x000ea2000c1e1b00 */
[----:B------:R-:W-:Y:S02]  /*b7f0*/  LOP3.LUT R146, R146, R216, RZ, 0x3c, !PT ;  /* 0x000000d892927212 */ /* 0x000fe400078e3cff */
[----:B------:R-:W-:Y:S02]  /*b800*/  LOP3.LUT R147, R147, R217, RZ, 0x3c, !PT ;  /* 0x000000d993937212 */ /* 0x000fe400078e3cff */
[----:B------:R-:W-:Y:S02]  /*b810*/  LOP3.LUT R0, R150, R220, RZ, 0x3c, !PT ;  /* 0x000000dc96007212 */ /* 0x000fe400078e3cff */
[----:B------:R-:W-:Y:S01]  /*b820*/  LOP3.LUT R136, R136, R206, RZ, 0x3c, !PT ;  /* 0x000000ce88887212 */ /* 0x000fe200078e3cff */
[----:B------:R0:W-:Y:S01]  /*b830*/  STL.128 [R1+0x440], R144 ;  /* 0x0004409001007387 */ /* 0x0001e20000100c00 */
[----:B------:R-:W-:-:S02]  /*b840*/  LOP3.LUT R137, R137, R207, RZ, 0x3c, !PT ;  /* 0x000000cf89897212 */ /* 0x000fc400078e3cff */
[----:B------:R-:W-:Y:S02]  /*b850*/  LOP3.LUT R138, R138, R208, RZ, 0x3c, !PT ;  /* 0x000000d08a8a7212 */ /* 0x000fe400078e3cff */
[----:B------:R-:W-:Y:S02]  /*b860*/  LOP3.LUT R139, R139, R209, RZ, 0x3c, !PT ;  /* 0x000000d18b8b7212 */ /* 0x000fe400078e3cff */
[----:B------:R-:W-:Y:S02]  /*b870*/  LOP3.LUT R76, R76, R166, RZ, 0x3c, !PT ;  /* 0x000000a64c4c7212 */ /* 0x000fe400078e3cff */
[----:B------:R-:W-:Y:S01]  /*b880*/  LOP3.LUT R77, R77, R167, RZ, 0x3c, !PT ;  /* 0x000000a74d4d7212 */ /* 0x000fe200078e3cff */
[----:B------:R1:W-:Y:S01]  /*b890*/  STL.128 [R1+0x460], R136 ;  /* 0x0004608801007387 */ /* 0x0003e20000100c00 */
[----:B0-----:R-:W-:Y:S01]  /*b8a0*/  IMAD.MOV.U32 R146, RZ, RZ, R0 ;  /* 0x000000ffff927224 */ /* 0x001fe200078e0000 */
[----:B------:R-:W-:Y:S02]  /*b8b0*/  LOP3.LUT R0, R142, R212, RZ, 0x3c, !PT ;  /* 0x000000d48e007212 */ /* 0x000fe400078e3cff */
[----:B------:R-:W-:-:S02]  /*b8c0*/  LOP3.LUT R78, R78, R168, RZ, 0x3c, !PT ;  /* 0x000000a84e4e7212 */ /* 0x000fc400078e3cff */
[----:B------:R-:W-:Y:S02]  /*b8d0*/  LOP3.LUT R79, R79, R169, RZ, 0x3c, !PT ;  /* 0x000000a94f4f7212 */ /* 0x000fe400078e3cff */
[----:B------:R-:W-:Y:S02]  /*b8e0*/  LOP3.LUT R80, R80, R170, RZ, 0x3c, !PT ;  /* 0x000000aa50507212 */ /* 0x000fe400078e3cff */
[----:B------:R-:W-:Y:S01]  /*b8f0*/  LOP3.LUT R81, R81, R171, RZ, 0x3c, !PT ;  /* 0x000000ab51517212 */ /* 0x000fe200078e3cff */
[----:B-1----:R-:W-:Y:S01]  /*b900*/  IMAD.MOV.U32 R138, RZ, RZ, R0 ;  /* 0x000000ffff8a7224 */ /* 0x002fe200078e0000 */
[----:B------:R-:W-:Y:S02]  /*b910*/  LOP3.LUT R0, R82, R172, RZ, 0x3c, !PT ;  /* 0x000000ac52007212 */ /* 0x000fe400078e3cff */
[----:B------:R-:W-:Y:S01]  /*b920*/  LOP3.LUT R83, R83, R173, RZ, 0x3c, !PT ;  /* 0x000000ad53537212 */ /* 0x000fe200078e3cff */
[----:B------:R0:W-:Y:S01]  /*b930*/  STL.128 [R1+0x480], R76 ;  /* 0x0004804c01007387 */ /* 0x0001e20000100c00 */
[----:B------:R-:W-:-:S02]  /*b940*/  LOP3.LUT R84, R84, R174, RZ, 0x3c, !PT ;  /* 0x000000ae54547212 */ /* 0x000fc400078e3cff */
[----:B------:R-:W-:Y:S02]  /*b950*/  LOP3.LUT R85, R85, R175, RZ, 0x3c, !PT ;  /* 0x000000af55557212 */ /* 0x000fe400078e3cff */
[----:B------:R-:W-:Y:S02]  /*b960*/  LOP3.LUT R95, R95, R181, RZ, 0x3c, !PT ;  /* 0x000000b55f5f7212 */ /* 0x000fe400078e3cff */
[----:B------:R-:W-:Y:S02]  /*b970*/  LOP3.LUT R119, R119, R189, RZ, 0x3c, !PT ;  /* 0x000000bd77777212 */ /* 0x000fe400078e3cff */
[----:B------:R-:W-:Y:S02]  /*b980*/  LOP3.LUT R148, R148, R222, RZ, 0x3c, !PT ;  /* 0x000000de94947212 */ /* 0x000fe400078e3cff */
[----:B------:R-:W-:Y:S02]  /*b990*/  LOP3.LUT R149, R149, R223, RZ, 0x3c, !PT ;  /* 0x000000df95957212 */ /* 0x000fe400078e3cff */
[----:B------:R-:W-:Y:S01]  /*b9a0*/  LOP3.LUT R151, R151, R221, RZ, 0x3c, !PT ;  /* 0x000000dd97977212 */ /* 0x000fe200078e3cff */
[----:B------:R-:W2:Y:S01]  /*b9b0*/  LDG.E.64 R222, desc[UR14][R218.64+0x228] ;  /* 0x0002280edade7981 */ /* 0x000ea2000c1e1b00 */
[----:B------:R-:W-:Y:S01]  /*b9c0*/  LOP3.LUT R82, R86, R176, RZ, 0x3c, !PT ;  /* 0x000000b056527212 */ /* 0x000fe200078e3cff */
[----:B0-----:R-:W-:-:S02]  /*b9d0*/  IMAD.MOV.U32 R76, RZ, RZ, R80 ;  /* 0x000000ffff4c7224 */ /* 0x001fc400078e0050 */
[----:B------:R-:W-:Y:S01]  /*b9e0*/  IMAD.MOV.U32 R77, RZ, RZ, R81 ;  /* 0x000000ffff4d7224 */ /* 0x000fe200078e0051 */
[----:B------:R-:W-:Y:S01]  /*b9f0*/  LOP3.LUT R127, R127, R197, RZ, 0x3c, !PT ;  /* 0x000000c57f7f7212 */ /* 0x000fe200078e3cff */
[----:B------:R-:W-:Y:S01]  /*ba00*/  IMAD.MOV.U32 R78, RZ, RZ, R0 ;  /* 0x000000ffff4e7224 */ /* 0x000fe200078e0000 */
[----:B------:R-:W-:Y:S01]  /*ba10*/  LOP3.LUT R66, R66, R158, RZ, 0x3c, !PT ;  /* 0x0000009e42427212 */ /* 0x000fe200078e3cff */
[----:B------:R-:W-:Y:S01]  /*ba20*/  IMAD.MOV.U32 R79, RZ, RZ, R83 ;  /* 0x000000ffff4f7224 */ /* 0x000fe200078e0053 */
[----:B------:R-:W-:Y:S01]  /*ba30*/  LOP3.LUT R83, R87, R177, RZ, 0x3c, !PT ;  /* 0x000000b157537212 */ /* 0x000fe200078e3cff */
[----:B------:R-:W2:Y:S01]  /*ba40*/  LDG.E.64 R220, desc[UR14][R218.64+0x220] ;  /* 0x0002200edadc7981 */ /* 0x000ea2000c1e1b00 */
[----:B------:R-:W-:-:S03]  /*ba50*/  LOP3.LUT R80, R92, R178, RZ, 0x3c, !PT ;  /* 0x000000b25c507212 */ /* 0x000fc600078e3cff */
[----:B------:R0:W-:Y:S01]  /*ba60*/  STL.128 [R1+0x490], R76 ;  /* 0x0004904c01007387 */ /* 0x0001e20000100c00 */
[----:B------:R-:W-:Y:S02]  /*ba70*/  LOP3.LUT R81, R93, R179, RZ, 0x3c, !PT ;  /* 0x000000b35d517212 */ /* 0x000fe400078e3cff */
[----:B------:R-:W-:Y:S02]  /*ba80*/  LOP3.LUT R0, R94, R180, RZ, 0x3c, !PT ;  /* 0x000000b45e007212 */ /* 0x000fe400078e3cff */
[----:B------:R-:W-:Y:S02]  /*ba90*/  LOP3.LUT R67, R67, R159, RZ, 0x3c, !PT ;  /* 0x0000009f43437212 */ /* 0x000fe400078e3cff */
[----:B------:R-:W-:Y:S02]  /*baa0*/  LOP3.LUT R143, R143, R213, RZ, 0x3c, !PT ;  /* 0x000000d58f8f7212 */ /* 0x000fe400078e3cff */
[----:B------:R-:W-:Y:S02]  /*bab0*/  LOP3.LUT R140, R140, R210, RZ, 0x3c, !PT ;  /* 0x000000d28c8c7212 */ /* 0x000fe400078e3cff */
[----:B------:R-:W-:-:S02]  /*bac0*/  LOP3.LUT R141, R141, R211, RZ, 0x3c, !PT ;  /* 0x000000d38d8d7212 */ /* 0x000fc400078e3cff */
[----:B----4-:R-:W-:Y:S02]  /*bad0*/  LOP3.LUT R44, R44, R72, RZ, 0x3c, !PT ;  /* 0x000000482c2c7212 */ /* 0x010fe400078e3cff */
        /* <DEDUP_REMOVED lines=12> */
[----:B------:R0:W-:Y:S01]  /*bba0*/  STL.128 [R1+0x4a0], R76 ;  /* 0x0004a04c01007387 */ /* 0x0001e20000100c00 */
[----:B------:R-:W-:-:S02]  /*bbb0*/  LOP3.LUT R82, R98, R184, RZ, 0x3c, !PT ;  /* 0x000000b862527212 */ /* 0x000fc400078e3cff */
[----:B------:R-:W-:Y:S01]  /*bbc0*/  LOP3.LUT R83, R99, R185, RZ, 0x3c, !PT ;  /* 0x000000b963537212 */ /* 0x000fe200078e3cff */
[----:B------:R-:W4:Y:S04]  /*bbd0*/  LDG.E.64 R182, desc[UR14][R218.64+0x278] ;  /* 0x0002780edab67981 */ /* 0x000f28000c1e1b00 */
[----:B------:R-:W4:Y:S04]  /*bbe0*/  LDL.128 R96, [R1+0x650] ;  /* 0x0006500001607983 */ /* 0x000f280000100c00 */
[----:B------:R-:W4:Y:S01]  /*bbf0*/  LDG.E.64 R184, desc[UR14][R218.64+0x270] ;  /* 0x0002700edab87981 */ /* 0x000f22000c1e1b00 */
[----:B0-----:R-:W-:-:S03]  /*bc00*/  IMAD.MOV.U32 R76, RZ, RZ, R80 ;  /* 0x000000ffff4c7224 */ /* 0x001fc600078e0050 */
[----:B------:R-:W4:Y:S01]  /*bc10*/  LDG.E.64 R234, desc[UR14][R218.64+0x280] ;  /* 0x0002800edaea7981 */ /* 0x000f22000c1e1b00 */
[----:B------:R-:W-:Y:S02]  /*bc20*/  IMAD.MOV.U32 R77, RZ, RZ, R81 ;  /* 0x000000ffff4d7224 */ /* 0x000fe400078e0051 */
[----:B------:R-:W-:Y:S01]  /*bc30*/  IMAD.MOV.U32 R78, RZ, RZ, R0 ;  /* 0x000000ffff4e7224 */ /* 0x000fe200078e0000 */
[----:B------:R-:W4:Y:S01]  /*bc40*/  LDL.128 R72, [R1+0x690] ;  /* 0x0006900001487983 */ /* 0x000f220000100c00 */
[----:B------:R-:W-:Y:S01]  /*bc50*/  IMAD.MOV.U32 R79, RZ, RZ, R95 ;  /* 0x000000ffff4f7224 */ /* 0x000fe200078e005f */
[----:B------:R-:W-:Y:S02]  /*bc60*/  LOP3.LUT R80, R116, R186, RZ, 0x3c, !PT ;  /* 0x000000ba74507212 */ /* 0x000fe400078e3cff */
[----:B------:R-:W-:Y:S01]  /*bc70*/  LOP3.LUT R81, R117, R187, RZ, 0x3c, !PT ;  /* 0x000000bb75517212 */ /* 0x000fe200078e3cff */
[----:B------:R-:W4:Y:S04]  /*bc80*/  LDL.128 R92, [R1+0x640] ;  /* 0x00064000015c7983 */ /* 0x000f280000100c00 */
[----:B------:R0:W-:Y:S01]  /*bc90*/  STL.128 [R1+0x4b0], R76 ;  /* 0x0004b04c01007387 */ /* 0x0001e20000100c00 */
[----:B------:R-:W-:-:S03]  /*bca0*/  LOP3.LUT R0, R118, R188, RZ, 0x3c, !PT ;  /* 0x000000bc76007212 */ /* 0x000fc600078e3cff */
[----:B------:R-:W4:Y:S04]  /*bcb0*/  LDG.E.64 R188, desc[UR14][R218.64+0x260] ;  /* 0x0002600edabc7981 */ /* 0x000f28000c1e1b00 */
[----:B------:R-:W4:Y:S01]  /*bcc0*/  LDG.E.64 R186, desc[UR14][R218.64+0x268] ;  /* 0x0002680edaba7981 */ /* 0x000f22000c1e1b00 */
        /* <DEDUP_REMOVED lines=9> */
[----:B-----5:R-:W-:Y:S01]  /*bd60*/  LOP3.LUT R42, R42, R112, RZ, 0x3c, !PT ;  /* 0x000000702a2a7212 */ /* 0x020fe200078e3cff */
[----:B------:R-:W-:Y:S01]  /*bd70*/  IMAD.MOV.U32 R78, RZ, RZ, R82 ;  /* 0x000000ffff4e7224 */ /* 0x000fe200078e0052 */
[----:B------:R-:W-:Y:S01]  /*bd80*/  LOP3.LUT R113, R43, R113, RZ, 0x3c, !PT ;  /* 0x000000712b717212 */ /* 0x000fe200078e3cff */
[----:B------:R-:W-:Y:S01]  /*bd90*/  IMAD.MOV.U32 R79, RZ, RZ, R83 ;  /* 0x000000ffff4f7224 */ /* 0x000fe200078e0053 */
[----:B------:R-:W5:Y:S04]  /*bda0*/  LDG.E.64 R168, desc[UR14][R218.64+0x2d8] ;  /* 0x0002d80edaa87981 */ /* 0x000f68000c1e1b00 */
[----:B------:R0:W-:Y:S01]  /*bdb0*/  STL.128 [R1+0x4c0], R76 ;  /* 0x0004c04c01007387 */ /* 0x0001e20000100c00 */
[----:B------:R-:W-:-:S02]  /*bdc0*/  LOP3.LUT R82, R122, R192, RZ, 0x3c, !PT ;  /* 0x000000c07a527212 */ /* 0x000fc400078e3cff */
[----:B------:R-:W-:Y:S01]  /*bdd0*/  LOP3.LUT R83, R123, R193, RZ, 0x3c, !PT ;  /* 0x000000c17b537212 */ /* 0x000fe200078e3cff */
[----:B------:R-:W-:Y:S01]  /*bde0*/  IMAD.MOV.U32 R177, RZ, RZ, R243 ;  /* 0x000000ffffb17224 */ /* 0x000fe200078e00f3 */
[----:B------:R-:W-:Y:S01]  /*bdf0*/  LOP3.LUT R84, R120, R190, RZ, 0x3c, !PT ;  /* 0x000000be78547212 */ /* 0x000fe200078e3cff */
[----:B------:R-:W-:Y:S01]  /*be00*/  IMAD.MOV.U32 R208, RZ, RZ, R240 ;  /* 0x000000ffffd07224 */ /* 0x000fe200078e00f0 */
[----:B------:R-:W-:Y:S01]  /*be10*/  LOP3.LUT R85, R121, R191, RZ, 0x3c, !PT ;  /* 0x000000bf79557212 */ /* 0x000fe200078e3cff */
[----:B------:R-:W-:Y:S01]  /*be20*/  IMAD.MOV.U32 R209, RZ, RZ, R241 ;  /* 0x000000ffffd17224 */ /* 0x000fe200078e00f1 */
[----:B------:R-:W5:Y:S01]  /*be30*/  LDL.128 R120, [R1+0x630] ;  /* 0x0006300001787983 */ /* 0x000f620000100c00 */
[----:B------:R-:W-:Y:S02]  /*be40*/  IMAD.MOV.U32 R206, RZ, RZ, R238 ;  /* 0x000000ffffce7224 */ /* 0x000fe400078e00ee */
[----:B------:R-:W-:Y:S01]  /*be50*/  IMAD.MOV.U32 R207, RZ, RZ, R239 ;  /* 0x000000ffffcf7224 */ /* 0x000fe200078e00ef */
[----:B------:R-:W5:Y:S01]  /*be60*/  LDG.E.64 R242, desc[UR14][R218.64+0x2a8] ;  /* 0x0002a80edaf27981 */ /* 0x000f62000c1e1b00 */
        /* <DEDUP_REMOVED lines=9> */
[----:B------:R-:W4:Y:S01]  /*bf00*/  LDL.128 R116, [R1+0x620] ;  /* 0x0006200001747983 */ /* 0x000f220000100c00 */
[----:B------:R-:W-:Y:S01]  /*bf10*/  IMAD.MOV.U32 R125, RZ, RZ, R81 ;  /* 0x000000ffff7d7224 */ /* 0x000fe200078e0051 */
[----:B------:R-:W-:-:S02]  /*bf20*/  LOP3.LUT R80, R128, R198, RZ, 0x3c, !PT ;  /* 0x000000c680507212 */ /* 0x000fc400078e3cff */
[----:B------:R0:W-:Y:S01]  /*bf30*/  STL.128 [R1+0x4d0], R76 ;  /* 0x0004d04c01007387 */ /* 0x0001e20000100c00 */
[----:B------:R-:W-:Y:S01]  /*bf40*/  LOP3.LUT R81, R129, R199, RZ, 0x3c, !PT ;  /* 0x000000c781517212 */ /* 0x000fe200078e3cff */
[----:B------:R-:W-:Y:S02]  /*bf50*/  IMAD.MOV.U32 R86, RZ, RZ, R82 ;  /* 0x000000ffff567224 */ /* 0x000fe400078e0052 */
[----:B------:R-:W5:Y:S01]  /*bf60*/  LDG.E.64 R196, desc[UR14][R218.64+0x240] ;  /* 0x0002400edac47981 */ /* 0x000f62000c1e1b00 */
[----:B------:R-:W-:-:S03]  /*bf70*/  IMAD.MOV.U32 R87, RZ, RZ, R83 ;  /* 0x000000ffff577224 */ /* 0x000fc600078e0053 */
[----:B------:R-:W5:Y:S04]  /*bf80*/  LDG.E.64 R198, desc[UR14][R218.64+0x248] ;  /* 0x0002480edac67981 */ /* 0x000f68000c1e1b00 */
[----:B------:R-:W5:Y:S01]  /*bf90*/  LDG.E.64 R240, desc[UR14][R218.64+0x2b0] ;  /* 0x0002b00edaf07981 */ /* 0x000f62000c1e1b00 */
[----:B0-----:R-:W-:-:S03]  /*bfa0*/  LOP3.LUT R78, R130, R200, RZ, 0x3c, !PT ;  /* 0x000000c8824e7212 */ /* 0x001fc600078e3cff */
[----:B------:R-:W5:Y:S01]  /*bfb0*/  LDG.E.64 R238, desc[UR14][R218.64+0x2b8] ;  /* 0x0002b80edaee7981 */ /* 0x000f62000c1e1b00 */
[----:B------:R-:W-:-:S03]  /*bfc0*/  LOP3.LUT R79, R131, R201, RZ, 0x3c, !PT ;  /* 0x000000c9834f7212 */ /* 0x000fc600078e3cff */
[----:B------:R-:W5:Y:S01]  /*bfd0*/  LDG.E.64 R200, desc[UR14][R218.64+0x250] ;  /* 0x0002500edac87981 */ /* 0x000f62000c1e1b00 */
[----:B------:R-:W-:Y:S01]  /*bfe0*/  LOP3.LUT R76, R132, R202, RZ, 0x3c, !PT ;  /* 0x000000ca844c7212 */ /* 0x000fe200078e3cff */
[----:B------:R-:W-:Y:S01]  /*bff0*/  IMAD.MOV.U32 R82, RZ, RZ, R78 ;  /* 0x000000ffff527224 */ /* 0x000fe200078e004e */
[----:B------:R-:W-:Y:S01]  /*c000*/  LOP3.LUT R77, R133, R203, RZ, 0x3c, !PT ;  /* 0x000000cb854d7212 */ /* 0x000fe200078e3cff */
[----:B------:R-:W-:Y:S01]  /*c010*/  IMAD.MOV.U32 R83, RZ, RZ, R79 ;  /* 0x000000ffff537224 */ /* 0x000fe200078e004f */
[----:B------:R-:W5:Y:S04]  /*c020*/  LDG.E.64 R202, desc[UR14][R218.64+0x258] ;  /* 0x0002580edaca7981 */ /* 0x000f68000c1e1b00 */
[----:B------:R0:W-:Y:S01]  /*c030*/  STL.128 [R1+0x4e0], R84 ;  /* 0x0004e05401007387 */ /* 0x0001e20000100c00 */
[----:B------:R-:W-:Y:S01]  /*c040*/  IMAD.MOV.U32 R126, RZ, RZ, R0 ;  /* 0x000000ffff7e7224 */ /* 0x000fe200078e0000 */
[----:B------:R-:W-:-:S02]  /*c050*/  LOP3.LUT R0, R134, R204, RZ, 0x3c, !PT ;  /* 0x000000cc86007212 */ /* 0x000fc400078e3cff */
[----:B------:R1:W-:Y:S01]  /*c060*/  STL.128 [R1+0x500], R80 ;  /* 0x0005005001007387 */ /* 0x0003e20000100c00 */
[----:B------:R-:W-:Y:S01]  /*c070*/  IMAD.MOV.U32 R132, RZ, RZ, R76 ;  /* 0x000000ffff847224 */ /* 0x000fe200078e004c */
[----:B------:R-:W-:Y:S01]  /*c080*/  LOP3.LUT R76, R64, R164, RZ, 0x3c, !PT ;  /* 0x000000a4404c7212 */ /* 0x000fe200078e3cff */
[----:B------:R-:W-:Y:S01]  /*c090*/  IMAD.MOV.U32 R133, RZ, RZ, R77 ;  /* 0x000000ffff857224 */ /* 0x000fe200078e004d */
[----:B------:R-:W-:Y:S01]  /*c0a0*/  LOP3.LUT R77, R65, R165, RZ, 0x3c, !PT ;  /* 0x000000a5414d7212 */ /* 0x000fe200078e3cff */
[----:B------:R-:W-:Y:S02]  /*c0b0*/  IMAD.MOV.U32 R78, RZ, RZ, R66 ;  /* 0x000000ffff4e7224 */ /* 0x000fe400078e0042 */
[----:B---3--:R-:W-:Y:S01]  /*c0c0*/  IMAD.MOV.U32 R214, RZ, RZ, R226 ;  /* 0x000000ffffd67224 */ /* 0x008fe200078e00e2 */
[----:B0-----:R-:W3:Y:S01]  /*c0d0*/  LDL.128 R84, [R1+0x660] ;  /* 0x0006600001547983 */ /* 0x001ee20000100c00 */
[----:B------:R-:W-:-:S03]  /*c0e0*/  IMAD.MOV.U32 R215, RZ, RZ, R227 ;  /* 0x000000ffffd77224 */ /* 0x000fc600078e00e3 */
[----:B------:R-:W3:Y:S01]  /*c0f0*/  LDG.E.64 R226, desc[UR14][R218.64+0x238] ;  /* 0x0002380edae27981 */ /* 0x000ee2000c1e1b00 */
[----:B------:R-:W-:-:S03]  /*c100*/  IMAD.MOV.U32 R79, RZ, RZ, R67 ;  /* 0x000000ffff4f7224 */ /* 0x000fc600078e0043 */
[----:B-1----:R-:W3:Y:S01]  /*c110*/  LDL.128 R80, [R1+0x670] ;  /* 0x0006700001507983 */ /* 0x002ee20000100c00 */
[----:B------:R-:W-:Y:S01]  /*c120*/  IMAD.MOV.U32 R134, RZ, RZ, R0 ;  /* 0x000000ffff867224 */ /* 0x000fe200078e0000 */
[----:B------:R-:W-:Y:S01]  /*c130*/  LOP3.LUT R0, R70, R162, RZ, 0x3c, !PT ;  /* 0x000000a246007212 */ /* 0x000fe200078e3cff */
[----:B--2---:R-:W-:Y:S01]  /*c140*/  IMAD.MOV.U32 R212, RZ, RZ, R232 ;  /* 0x000000ffffd47224 */ /* 0x004fe200078e00e8 */
[----:B------:R0:W-:Y:S01]  /*c150*/  STL.128 [R1+0x520], R76 ;  /* 0x0005204c01007387 */ /* 0x0001e20000100c00 */
[----:B------:R-:W-:-:S03]  /*c160*/  IMAD.MOV.U32 R213, RZ, RZ, R233 ;  /* 0x000000ffffd57224 */ /* 0x000fc600078e00e9 */
[----:B------:R-:W2:Y:S01]  /*c170*/  LDG.E.64 R232, desc[UR14][R218.64+0x288] ;  /* 0x0002880edae87981 */ /* 0x000ea2000c1e1b00 */
[----:B------:R-:W-:Y:S02]  /*c180*/  IMAD.MOV.U32 R210, RZ, RZ, R230 ;  /* 0x000000ffffd27224 */ /* 0x000fe400078e00e6 */
[----:B------:R-:W-:Y:S01]  /*c190*/  IMAD.MOV.U32 R211, RZ, RZ, R231 ;  /* 0x000000ffffd37224 */ /* 0x000fe200078e00e7 */
[----:B------:R-:W-:Y:S01]  /*c1a0*/  LOP3.LUT R64, R68, R160, RZ, 0x3c, !PT ;  /* 0x000000a044407212 */ /* 0x000fe200078e3cff */
[----:B------:R-:W-:Y:S01]  /*c1b0*/  IMAD.MOV.U32 R66, RZ, RZ, R0 ;  /* 0x000000ffff427224 */ /* 0x000fe200078e0000 */
[----:B------:R-:W2:Y:S01]  /*c1c0*/  LDG.E.64 R230, desc[UR14][R218.64+0x290] ;  /* 0x0002900edae67981 */ /* 0x000ea2000c1e1b00 */
[----:B------:R-:W-:Y:S01]  /*c1d0*/  LOP3.LUT R0, R58, R114, RZ, 0x3c, !PT ;  /* 0x000000723a007212 */ /* 0x000fe200078e3cff */
[----:B------:R-:W-:Y:S01]  /*c1e0*/  IMAD.MOV.U32 R67, RZ, RZ, R71 ;  /* 0x000000ffff437224 */ /* 0x000fe200078e0047 */
[----:B------:R-:W-:Y:S02]  /*c1f0*/  LOP3.LUT R65, R69, R161, RZ, 0x3c, !PT ;  /* 0x000000a145417212 */ /* 0x000fe400078e3cff */
[----:B------:R-:W-:Y:S01]  /*c200*/  LOP3.LUT R155, R155, R225, RZ, 0x3c, !PT ;  /* 0x000000e19b9b7212 */ /* 0x000fe200078e3cff */
[----:B0-----:R-:W2:Y:S01]  /*c210*/  LDL.128 R76, [R1+0x680] ;  /* 0x00068000014c7983 */ /* 0x001ea20000100c00 */
[----:B------:R-:W-:-:S03]  /*c220*/  IMAD.MOV.U32 R58, RZ, RZ, R0 ;  /* 0x000000ffff3a7224 */ /* 0x000fc600078e0000 */
[----:B------:R-:W2:Y:S04]  /*c230*/  LDL.128 R68, [R1+0x6a0] ;  /* 0x0006a00001447983 */ /* 0x000ea80000100c00 */
[----:B------:R0:W-:Y:S04]  /*c240*/  STL.128 [R1+0x530], R64 ;  /* 0x0005304001007387 */ /* 0x0001e80000100c00 */
[----:B------:R1:W-:Y:S01]  /*c250*/  STL.128 [R1+0x540], R56 ;  /* 0x0005403801007387 */ /* 0x0003e20000100c00 */
[----:B------:R-:W-:Y:S02]  /*c260*/  LOP3.LUT R43, R37, R63, RZ, 0x3c, !PT ;  /* 0x0000003f252b7212 */ /* 0x000fe400078e3cff */
[----:B------:R-:W-:Y:S01]  /*c270*/  LOP3.LUT R0, R38, R60, RZ, 0x3c, !PT ;  /* 0x0000003c26007212 */ /* 0x000fe200078e3cff */
[----:B------:R-:W-:Y:S01]  /*c280*/  IMAD.MOV.U32 R38, RZ, RZ, R42 ;  /* 0x000000ffff267224 */ /* 0x000fe200078e002a */
[----:B------:R-:W-:Y:S01]  /*c290*/  LOP3.LUT R34, R34, R52, RZ, 0x3c, !PT ;  /* 0x0000003422227212 */ /* 0x000fe200078e3cff */
[----:B------:R-:W2:Y:S01]  /*c2a0*/  LDG.E.64 R160, desc[UR14][R218.64+0x2f8] ;  /* 0x0002f80edaa07981 */ /* 0x000ea2000c1e1b00 */
[----:B------:R-:W-:-:S02]  /*c2b0*/  IMAD.MOV.U32 R144, RZ, RZ, R148 ;  /* 0x000000ffff907224 */ /* 0x000fc400078e0094 */
[----:B------:R-:W-:Y:S01]  /*c2c0*/  IMAD.MOV.U32 R145, RZ, RZ, R149 ;  /* 0x000000ffff917224 */ /* 0x000fe200078e0095 */
[----:B------:R1:W-:Y:S04]  /*c2d0*/  STL.128 [R1+0x430], R152 ;  /* 0x0004309801007387 */ /* 0x0003e80000100c00 */
[----:B0-----:R-:W2:Y:S01]  /*c2e0*/  LDL.128 R64, [R1+0x6b0] ;  /* 0x0006b00001407983 */ /* 0x001ea20000100c00 */
[----:B-1----:R-:W-:Y:S02]  /*c2f0*/  LOP3.LUT R56, R40, R110, RZ, 0x3c, !PT ;  /* 0x0000006e28387212 */ /* 0x002fe400078e3cff */
        /* <DEDUP_REMOVED lines=8> */
[----:B------:R-:W2:Y:S04]  /*c380*/  LDL.128 R56, [R1+0x6d0] ;  /* 0x0006d00001387983 */ /* 0x000ea80000100c00 */
[----:B------:R0:W-:Y:S04]  /*c390*/  STL.128 [R1+0x560], R36 ;  /* 0x0005602401007387 */ /* 0x0001e80000100c00 */
[----:B------:R-:W2:Y:S01]  /*c3a0*/  LDG.E.64 R152, desc[UR14][R218.64+0x318] ;  /* 0x0003180eda987981 */ /* 0x000ea2000c1e1b00 */
[----:B------:R-:W-:Y:S01]  /*c3b0*/  LOP3.LUT R109, R25, R109, RZ, 0x3c, !PT ;  /* 0x0000006d196d7212 */ /* 0x000fe200078e3cff */
[----:B------:R-:W-:Y:S01]  /*c3c0*/  IMAD.MOV.U32 R136, RZ, RZ, R140 ;  /* 0x000000ffff887224 */ /* 0x000fe200078e008c */
[----:B------:R-:W-:Y:S01]  /*c3d0*/  LOP3.LUT R24, R26, R2, RZ, 0x3c, !PT ;  /* 0x000000021a187212 */ /* 0x000fe200078e3cff */
[----:B------:R1:W-:Y:S01]  /*c3e0*/  STL.128 [R1+0x450], R144 ;  /* 0x0004509001007387 */ /* 0x0003e20000100c00 */
[----:B------:R-:W-:-:S02]  /*c3f0*/  IMAD.MOV.U32 R137, RZ, RZ, R141 ;  /* 0x000000ffff897224 */ /* 0x000fc400078e008d */
[----:B------:R-:W-:Y:S01]  /*c400*/  IMAD.MOV.U32 R139, RZ, RZ, R143 ;  /* 0x000000ffff8b7224 */ /* 0x000fe200078e008f */
[----:B------:R-:W-:Y:S01]  /*c410*/  LOP3.LUT R91, R23, R91, RZ, 0x3c, !PT ;  /* 0x0000005b175b7212 */ /* 0x000fe200078e3cff */
[----:B------:R-:W2:Y:S01]  /*c420*/  LDG.E.64 R128, desc[UR14][R218.64+0x378] ;  /* 0x0003780eda807981 */ /* 0x000ea2000c1e1b00 */
        /* <DEDUP_REMOVED lines=8> */
[----:B-1----:R-:W2:Y:S01]  /*c4b0*/  LDG.E.64 R144, desc[UR14][R218.64+0x338] ;  /* 0x0003380eda907981 */ /* 0x002ea2000c1e1b00 */
[----:B------:R-:W-:-:S03]  /*c4c0*/  LOP3.LUT R41, R35, R53, RZ, 0x3c, !PT ;  /* 0x0000003523297212 */ /* 0x000fc600078e3cff */
[----:B------:R-:W2:Y:S01]  /*c4d0*/  LDL.128 R48, [R1+0x6f0] ;  /* 0x0006f00001307983 */ /* 0x000ea20000100c00 */
        /* <DEDUP_REMOVED lines=9> */
[----:B------:R-:W2:Y:S04]  /*c570*/  LDL.128 R40, [R1+0x710] ;  /* 0x0007100001287983 */ /* 0x000ea80000100c00 */
[----:B------:R1:W-:Y:S01]  /*c580*/  STL.128 [R1+0x580], R28 ;  /* 0x0005801c01007387 */ /* 0x0003e20000100c00 */
[----:B------:R-:W-:Y:S01]  /*c590*/  LOP3.LUT R3, R21, R89, RZ, 0x3c, !PT ;  /* 0x0000005915037212 */ /* 0x000fe200078e3cff */
[----:B------:R-:W-:-:S02]  /*c5a0*/  IMAD.MOV.U32 R20, RZ, RZ, R108 ;  /* 0x000000ffff147224 */ /* 0x000fc400078e006c */
[----:B------:R-:W-:Y:S01]  /*c5b0*/  IMAD.MOV.U32 R21, RZ, RZ, R109 ;  /* 0x000000ffff157224 */ /* 0x000fe200078e006d */
[----:B------:R-:W-:Y:S01]  /*c5c0*/  LOP3.LUT R12, R12, R246, RZ, 0x3c, !PT ;  /* 0x000000f60c0c7212 */ /* 0x000fe200078e3cff */
[----:B------:R-:W-:Y:S01]  /*c5d0*/  IMAD.MOV.U32 R23, RZ, RZ, R25 ;  /* 0x000000ffff177224 */ /* 0x000fe200078e0019 */
[----:B------:R-:W-:Y:S01]  /*c5e0*/  LOP3.LUT R13, R13, R247, RZ, 0x3c, !PT ;  /* 0x000000f70d0d7212 */ /* 0x000fe200078e3cff */
[----:B0-----:R-:W2:Y:S01]  /*c5f0*/  LDG.E.64 R136, desc[UR14][R218.64+0x358] ;  /* 0x0003580eda887981 */ /* 0x001ea2000c1e1b00 */
[----:B------:R-:W-:Y:S02]  /*c600*/  LOP3.LUT R14, R14, R248, RZ, 0x3c, !PT ;  /* 0x000000f80e0e7212 */ /* 0x000fe400078e3cff */
[----:B------:R-:W-:Y:S01]  /*c610*/  LOP3.LUT R15, R15, R249, RZ, 0x3c, !PT ;  /* 0x000000f90f0f7212 */ /* 0x000fe200078e3cff */
[----:B------:R-:W2:Y:S01]  /*c620*/  LDG.E.64 R130, desc[UR14][R218.64+0x370] ;  /* 0x0003700eda827981 */ /* 0x000ea2000c1e1b00 */
[----:B-1----:R-:W-:Y:S01]  /*c630*/  IMAD.MOV.U32 R28, RZ, RZ, R32 ;  /* 0x000000ffff1c7224 */ /* 0x002fe200078e0020 */
[----:B------:R-:W-:Y:S01]  /*c640*/  LOP3.LUT R251, R19, R251, RZ, 0x3c, !PT ;  /* 0x000000fb13fb7212 */ /* 0x000fe200078e3cff */
[----:B------:R-:W-:Y:S01]  /*c650*/  IMAD.MOV.U32 R29, RZ, RZ, R35 ;  /* 0x000000ffff1d7224 */ /* 0x000fe200078e0023 */
[----:B------:R-:W-:Y:S01]  /*c660*/  LOP3.LUT R111, R9, R177, RZ, 0x3c, !PT ;  /* 0x000000b1096f7212 */ /* 0x000fe200078e3cff */
[----:B------:R-:W-:Y:S01]  /*c670*/  IMAD.MOV.U32 R31, RZ, RZ, R33 ;  /* 0x000000ffff1f7224 */ /* 0x000fe200078e0021 */
[----:B------:R-:W-:Y:S01]  /*c680*/  LOP3.LUT R88, R4, R212, RZ, 0x3c, !PT ;  /* 0x000000d404587212 */ /* 0x000fe200078e3cff */
[----:B------:R-:W2:Y:S01]  /*c690*/  LDL.128 R32, [R1+0x730] ;  /* 0x0007300001207983 */ /* 0x000ea20000100c00 */
[----:B------:R-:W-:Y:S01]  /*c6a0*/  IMAD.MOV.U32 R30, RZ, RZ, R0 ;  /* 0x000000ffff1e7224 */ /* 0x000fe200078e0000 */
[----:B------:R-:W-:Y:S01]  /*c6b0*/  LOP3.LUT R0, R22, R90, RZ, 0x3c, !PT ;  /* 0x0000005a16007212 */ /* 0x000fe200078e3cff */
[----:B------:R-:W-:Y:S01]  /*c6c0*/  IMAD.MOV.U32 R22, RZ, RZ, R24 ;  /* 0x000000ffff167224 */ /* 0x000fe200078e0018 */
[----:B------:R-:W2:Y:S04]  /*c6d0*/  LDG.E.64 R180, desc[UR14][R218.64+0x3a0] ;  /* 0x0003a00edab47981 */ /* 0x000ea8000c1e1b00 */
[----:B------:R-:W2:Y:S04]  /*c6e0*/  LDL.128 R24, [R1+0x750] ;  /* 0x0007500001187983 */ /* 0x000ea80000100c00 */
[----:B------:R0:W-:Y:S01]  /*c6f0*/  STL.128 [R1+0x5a0], R20 ;  /* 0x0005a01401007387 */ /* 0x0001e20000100c00 */
[----:B------:R-:W-:-:S03]  /*c700*/  LOP3.LUT R108, R8, R176, RZ, 0x3c, !PT ;  /* 0x000000b0086c7212 */ /* 0x000fc600078e3cff */
[----:B------:R1:W-:Y:S01]  /*c710*/  STL.128 [R1+0x5c0], R12 ;  /* 0x0005c00c01007387 */ /* 0x0003e20000100c00 */
[----:B------:R-:W-:Y:S01]  /*c720*/  LOP3.LUT R109, R11, R175, RZ, 0x3c, !PT ;  /* 0x000000af0b6d7212 */ /* 0x000fe200078e3cff */
[----:B------:R-:W-:Y:S02]  /*c730*/  IMAD.MOV.U32 R216, RZ, RZ, R236 ;  /* 0x000000ffffd87224 */ /* 0x000fe400078e00ec */
[----:B------:R-:W-:Y:S01]  /*c740*/  IMAD.MOV.U32 R217, RZ, RZ, R237 ;  /* 0x000000ffffd97224 */ /* 0x000fe200078e00ed */
[----:B------:R-:W-:Y:S01]  /*c750*/  LOP3.LUT R89, R5, R213, RZ, 0x3c, !PT ;  /* 0x000000d505597212 */ /* 0x000fe200078e3cff */
[----:B------:R-:W2:Y:S04]  /*c760*/  LDG.E.64 R194, desc[UR14][R218.64+0x3a8] ;  /* 0x0003a80edac27981 */ /* 0x000ea8000c1e1b00 */
[----:B------:R-:W2:Y:S01]  /*c770*/  LDG.E.64 R192, desc[UR14][R218.64+0x3b0] ;  /* 0x0003b00edac07981 */ /* 0x000ea2000c1e1b00 */
[----:B0-----:R-:W-:Y:S01]  /*c780*/  IMAD.MOV.U32 R20, RZ, RZ, R2 ;  /* 0x000000ffff147224 */ /* 0x001fe200078e0002 */
[----:B------:R-:W-:Y:S01]  /*c790*/  LOP3.LUT R2, R16, R178, RZ, 0x3c, !PT ;  /* 0x000000b210027212 */ /* 0x000fe200078e3cff */
[----:B------:R-:W-:Y:S01]  /*c7a0*/  IMAD.MOV.U32 R21, RZ, RZ, R3 ;  /* 0x000000ffff157224 */ /* 0x000fe200078e0003 */
[----:B------:R-:W-:Y:S01]  /*c7b0*/  LOP3.LUT R3, R17, R179, RZ, 0x3c, !PT ;  /* 0x000000b311037212 */ /* 0x000fe200078e3cff */
[----:B------:R-:W-:Y:S01]  /*c7c0*/  IMAD.MOV.U32 R22, RZ, RZ, R0 ;  /* 0x000000ffff167224 */ /* 0x000fe200078e0000 */
[----:B------:R-:W-:Y:S01]  /*c7d0*/  LOP3.LUT R0, R18, R250, RZ, 0x3c, !PT ;  /* 0x000000fa12007212 */ /* 0x000fe200078e3cff */
[----:B-1----:R-:W-:Y:S01]  /*c7e0*/  IMAD.MOV.U32 R12, RZ, RZ, R2 ;  /* 0x000000ffff0c7224 */ /* 0x002fe200078e0002 */
[----:B------:R-:W2:Y:S01]  /*c7f0*/  LDL.128 R16, [R1+0x770] ;  /* 0x0007700001107983 */ /* 0x000ea20000100c00 */
[----:B------:R-:W-:-:S02]  /*c800*/  IMAD.MOV.U32 R13, RZ, RZ, R3 ;  /* 0x000000ffff0d7224 */ /* 0x000fc400078e0003 */
[----:B------:R-:W-:Y:S01]  /*c810*/  IMAD.MOV.U32 R14, RZ, RZ, R0 ;  /* 0x000000ffff0e7224 */ /* 0x000fe200078e0000 */
[----:B------:R-:W-:Y:S01]  /*c820*/  LOP3.LUT R90, R6, R210, RZ, 0x3c, !PT ;  /* 0x000000d2065a7212 */ /* 0x000fe200078e3cff */
[----:B------:R-:W-:Y:S01]  /*c830*/  IMAD.MOV.U32 R15, RZ, RZ, R251 ;  /* 0x000000ffff0f7224 */ /* 0x000fe200078e00fb */
[----:B------:R-:W-:Y:S01]  /*c840*/  LOP3.LUT R0, R10, R174, RZ, 0x3c, !PT ;  /* 0x000000ae0a007212 */ /* 0x000fe200078e3cff */
[----:B------:R-:W-:Y:S01]  /*c850*/  IMAD.MOV.U32 R23, RZ, RZ, R91 ;  /* 0x000000ffff177224 */ /* 0x000fe200078e005b */
[----:B------:R-:W2:Y:S01]  /*c860*/  LDG.E.64 R2, desc[UR14][R218.64+0x380] ;  /* 0x0003800eda027981 */ /* 0x000ea2000c1e1b00 */
[----:B------:R-:W-:Y:S01]  /*c870*/  LOP3.LUT R91, R7, R211, RZ, 0x3c, !PT ;  /* 0x000000d3075b7212 */ /* 0x000fe200078e3cff */
[----:B------:R-:W-:Y:S02]  /*c880*/  IMAD.MOV.U32 R4, RZ, RZ, R108 ;  /* 0x000000ffff047224 */ /* 0x000fe400078e006c */
[----:B------:R0:W-:Y:S01]  /*c890*/  STL.128 [R1+0x5d0], R12 ;  /* 0x0005d00c01007387 */ /* 0x0001e20000100c00 */
[----:B------:R-:W-:-:S02]  /*c8a0*/  IMAD.MOV.U32 R5, RZ, RZ, R111 ;  /* 0x000000ffff057224 */ /* 0x000fc400078e006f */
[----:B------:R-:W-:Y:S01]  /*c8b0*/  IMAD.MOV.U32 R6, RZ, RZ, R0 ;  /* 0x000000ffff067224 */ /* 0x000fe200078e0000 */
[----:B------:R-:W2:Y:S01]  /*c8c0*/  LDG.E.64 R178, desc[UR14][R218.64+0x388] ;  /* 0x0003880edab27981 */ /* 0x000ea2000c1e1b00 */
[----:B------:R-:W-:-:S03]  /*c8d0*/  IMAD.MOV.U32 R7, RZ, RZ, R109 ;  /* 0x000000ffff077224 */ /* 0x000fc600078e006d */
[----:B------:R-:W2:Y:S04]  /*c8e0*/  LDG.E.64 R176, desc[UR14][R218.64+0x390] ;  /* 0x0003900edab07981 */ /* 0x000ea8000c1e1b00 */
[----:B------:R-:W2:Y:S04]  /*c8f0*/  LDL.128 R8, [R1+0x790] ;  /* 0x0007900001087983 */ /* 0x000ea80000100c00 */
[----:B0-----:R-:W2:Y:S04]  /*c900*/  LDL.128 R12, [R1+0x780] ;  /* 0x00078000010c7983 */ /* 0x001ea80000100c00 */
[----:B------:R-:W2:Y:S04]  /*c910*/  LDG.E.64 R174, desc[UR14][R218.64+0x398] ;  /* 0x0003980edaae7981 */ /* 0x000ea8000c1e1b00 */
[----:B------:R0:W-:Y:S04]  /*c920*/  STL.128 [R1+0x5e0], R4 ;  /* 0x0005e00401007387 */ /* 0x0001e80000100c00 */
[----:B------:R1:W-:Y:S04]  /*c930*/  STL.128 [R1+0x5f0], R88 ;  /* 0x0005f05801007387 */ /* 0x0003e80000100c00 */
[----:B------:R-:W2:Y:S01]  /*c940*/  LDG.E.64 R190, desc[UR14][R218.64+0x3b8] ;  /* 0x0003b80edabe7981 */ /* 0x000ea2000c1e1b00 */
[----:B------:R-:W-:-:S02]  /*c950*/  LOP3.LUT R135, R135, R205, RZ, 0x3c, !PT ;  /* 0x000000cd87877212 */ /* 0x000fc400078e3cff */
[----:B------:R-:W-:Y:S01]  /*c960*/  LOP3.LUT R248, R104, R216, RZ, 0x3c, !PT ;  /* 0x000000d868f87212 */ /* 0x000fe200078e3cff */
[----:B------:R4:W-:Y:S04]  /*c970*/  STL.128 [R1+0x4f0], R124 ;  /* 0x0004f07c01007387 */ /* 0x0009e80000100c00 */
[----:B0-----:R-:W2:Y:S04]  /*c980*/  LDL.128 R4, [R1+0x7a0] ;  /* 0x0007a00001047983 */ /* 0x001ea80000100c00 */
[----:B-1----:R-:W2:Y:S01]  /*c990*/  LDL.128 R88, [R1+0x7b0] ;  /* 0x0007b00001587983 */ /* 0x002ea20000100c00 */
[----:B------:R-:W-:-:S02]  /*c9a0*/  LOP3.LUT R0, R105, R217, RZ, 0x3c, !PT ;  /* 0x000000d969007212 */ /* 0x000fc400078e3cff */
[----:B------:R-:W-:Y:S01]  /*c9b0*/  LOP3.LUT R246, R106, R214, RZ, 0x3c, !PT ;  /* 0x000000d66af67212 */ /* 0x000fe200078e3cff */
[----:B------:R-:W2:Y:S01]  /*c9c0*/  LDG.E.64 R170, desc[UR14][R218.64+0x2d0] ;  /* 0x0002d00edaaa7981 */ /* 0x000ea2000c1e1b00 */
[----:B------:R-:W-:-:S03]  /*c9d0*/  LOP3.LUT R247, R107, R215, RZ, 0x3c, !PT ;  /* 0x000000d76bf77212 */ /* 0x000fc600078e3cff */
[----:B------:R-:W2:Y:S01]  /*c9e0*/  LDG.E.64 R162, desc[UR14][R218.64+0x2f0] ;  /* 0x0002f00edaa27981 */ /* 0x000ea2000c1e1b00 */
[----:B----4-:R-:W-:Y:S02]  /*c9f0*/  LOP3.LUT R125, R100, R208, RZ, 0x3c, !PT ;  /* 0x000000d0647d7212 */ /* 0x010fe400078e3cff */
[----:B------:R-:W-:Y:S01]  /*ca00*/  LOP3.LUT R124, R101, R209, RZ, 0x3c, !PT ;  /* 0x000000d1657c7212 */ /* 0x000fe200078e3cff */
[----:B------:R-:W4:Y:S01]  /*ca10*/  LDG.E.64 R154, desc[UR14][R218.64+0x310] ;  /* 0x0003100eda9a7981 */ /* 0x000f22000c1e1b00 */
[----:B------:R-:W-:Y:S02]  /*ca20*/  LOP3.LUT R127, R102, R206, RZ, 0x3c, !PT ;  /* 0x000000ce667f7212 */ /* 0x000fe400078e3cff */
[----:B------:R-:W-:Y:S01]  /*ca30*/  LOP3.LUT R126, R103, R207, RZ, 0x3c, !PT ;  /* 0x000000cf677e7212 */ /* 0x000fe200078e3cff */
[----:B------:R-:W4:Y:S04]  /*ca40*/  LDG.E.64 R146, desc[UR14][R218.64+0x330] ;  /* 0x0003300eda927981 */ /* 0x000f28000c1e1b00 */
[----:B------:R-:W4:Y:S04]  /*ca50*/  LDG.E.64 R138, desc[UR14][R218.64+0x350] ;  /* 0x0003500eda8a7981 */ /* 0x000f28000c1e1b00 */
[----:B------:R-:W4:Y:S04]  /*ca60*/  LDG.E.64 R204, desc[UR14][R218.64+0x3c0] ;  /* 0x0003c00edacc7981 */ /* 0x000f28000c1e1b00 */
[----:B------:R-:W4:Y:S04]  /*ca70*/  LDL.128 R100, [R1+0x7c0] ;  /* 0x0007c00001647983 */ /* 0x000f280000100c00 */
[----:B------:R-:W4:Y:S04]  /*ca80*/  LDG.E.64 R206, desc[UR14][R218.64+0x3c8] ;  /* 0x0003c80edace7981 */ /* 0x000f28000c1e1b00 */
[----:B------:R-:W4:Y:S04]  /*ca90*/  LDG.E.64 R208, desc[UR14][R218.64+0x3d0] ;  /* 0x0003d00edad07981 */ /* 0x000f28000c1e1b00 */
[----:B------:R-:W4:Y:S04]  /*caa0*/  LDL.128 R104, [R1+0x7d0] ;  /* 0x0007d00001687983 */ /* 0x000f280000100c00 */
[----:B------:R-:W4:Y:S04]  /*cab0*/  LDG.E.64 R210, desc[UR14][R218.64+0x3d8] ;  /* 0x0003d80edad27981 */ /* 0x000f28000c1e1b00 */
[----:B------:R-:W-:Y:S04]  /*cac0*/  STL.128 [R1+0x510], R132 ;  /* 0x0005108401007387 */ /* 0x000fe80000100c00 */
[----:B------:R0:W-:Y:S04]  /*cad0*/  STL.128 [R1+0x550], R44 ;  /* 0x0005502c01007387 */ /* 0x0001e80000100c00 */
[----:B------:R1:W-:Y:S04]  /*cae0*/  STL.128 [R1+0x570], R36 ;  /* 0x0005702401007387 */ /* 0x0003e80000100c00 */
[----:B------:R5:W-:Y:S04]  /*caf0*/  STL.128 [R1+0x590], R28 ;  /* 0x0005901c01007387 */ /* 0x000be80000100c00 */
[----:B------:R3:W-:Y:S04]  /*cb00*/  STL.128 [R1+0x5b0], R20 ;  /* 0x0005b01401007387 */ /* 0x0007e80000100c00 */
[----:B------:R-:W4:Y:S04]  /*cb10*/  LDG.E.64 R224, desc[UR14][R218.64+0x230] ;  /* 0x0002300edae07981 */ /* 0x000f28000c1e1b00 */
[----:B------:R-:W4:Y:S04]  /*cb20*/  LDG.E.64 R236, desc[UR14][R218.64+0x2c0] ;  /* 0x0002c00edaec7981 */ /* 0x000f28000c1e1b00 */
[----:B------:R-:W4:Y:S04]  /*cb30*/  LDL.128 R60, [R1+0x6c0] ;  /* 0x0006c000013c7983 */ /* 0x000f280000100c00 */
[----:B------:R-:W4:Y:S04]  /*cb40*/  LDG.E.64 R172, desc[UR14][R218.64+0x2c8] ;  /* 0x0002c80edaac7981 */ /* 0x000f28000c1e1b00 */
[----:B------:R-:W4:Y:S04]  /*cb50*/  LDG.E.64 R166, desc[UR14][R218.64+0x2e0] ;  /* 0x0002e00edaa67981 */ /* 0x000f28000c1e1b00 */
[----:B------:R-:W4:Y:S04]  /*cb60*/  LDL.128 R52, [R1+0x6e0] ;  /* 0x0006e00001347983 */ /* 0x000f280000100c00 */
[----:B------:R-:W4:Y:S04]  /*cb70*/  LDG.E.64 R164, desc[UR14][R218.64+0x2e8] ;  /* 0x0002e80edaa47981 */ /* 0x000f28000c1e1b00 */
[----:B------:R-:W4:Y:S04]  /*cb80*/  LDG.E.64 R158, desc[UR14][R218.64+0x300] ;  /* 0x0003000eda9e7981 */ /* 0x000f28000c1e1b00 */
[----:B0-----:R-:W4:Y:S04]  /*cb90*/  LDL.128 R44, [R1+0x700] ;  /* 0x00070000012c7983 */ /* 0x001f280000100c00 */
[----:B------:R-:W4:Y:S04]  /*cba0*/  LDG.E.64 R156, desc[UR14][R218.64+0x308] ;  /* 0x0003080eda9c7981 */ /* 0x000f28000c1e1b00 */
[----:B------:R-:W4:Y:S04]  /*cbb0*/  LDG.E.64 R150, desc[UR14][R218.64+0x320] ;  /* 0x0003200eda967981 */ /* 0x000f28000c1e1b00 */
[----:B------:R-:W4:Y:S04]  /*cbc0*/  LDG.E.64 R148, desc[UR14][R218.64+0x328] ;  /* 0x0003280eda947981 */ /* 0x000f28000c1e1b00 */
[----:B-1----:R-:W4:Y:S04]  /*cbd0*/  LDL.128 R36, [R1+0x720] ;  /* 0x0007200001247983 */ /* 0x002f280000100c00 */
[----:B------:R-:W4:Y:S04]  /*cbe0*/  LDG.E.64 R142, desc[UR14][R218.64+0x340] ;  /* 0x0003400eda8e7981 */ /* 0x000f28000c1e1b00 */
[----:B-----5:R-:W5:Y:S04]  /*cbf0*/  LDL.128 R28, [R1+0x740] ;  /* 0x00074000011c7983 */ /* 0x020f680000100c00 */
[----:B------:R-:W5:Y:S04]  /*cc00*/  LDG.E.64 R140, desc[UR14][R218.64+0x348] ;  /* 0x0003480eda8c7981 */ /* 0x000f68000c1e1b00 */
[----:B------:R-:W5:Y:S04]  /*cc10*/  LDG.E.64 R134, desc[UR14][R218.64+0x360] ;  /* 0x0003600eda867981 */ /* 0x000f68000c1e1b00 */
[----:B---3--:R-:W3:Y:S04]  /*cc20*/  LDL.128 R20, [R1+0x760] ;  /* 0x0007600001147983 */ /* 0x008ee80000100c00 */
[----:B------:R-:W3:Y:S04]  /*cc30*/  LDG.E.64 R132, desc[UR14][R218.64+0x368] ;  /* 0x0003680eda847981 */ /* 0x000ee8000c1e1b00 */
[----:B------:R-:W3:Y:S04]  /*cc40*/  LDG.E.64 R212, desc[UR14][R218.64+0x3e0] ;  /* 0x0003e00edad47981 */ /* 0x000ee8000c1e1b00 */
[----:B------:R-:W3:Y:S04]  /*cc50*/  LDG.E.64 R214, desc[UR14][R218.64+0x3e8] ;  /* 0x0003e80edad67981 */ /* 0x000ee8000c1e1b00 */
[----:B------:R-:W3:Y:S04]  /*cc60*/  LDG.E.64 R216, desc[UR14][R218.64+0x3f8] ;  /* 0x0003f80edad87981 */ /* 0x000ee8000c1e1b00 */
[----:B------:R-:W3:Y:S04]  /*cc70*/  LDL.128 R108, [R1+0x7e0] ;  /* 0x0007e000016c7983 */ /* 0x000ee80000100c00 */
[----:B------:R-:W3:Y:S04]  /*cc80*/  LDL.128 R112, [R1+0x7f0] ;  /* 0x0007f00001707983 */ /* 0x000ee80000100c00 */
[----:B------:R-:W3:Y:S01]  /*cc90*/  LDG.E.64 R218, desc[UR14][R218.64+0x3f0] ;  /* 0x0003f00edada7981 */ /* 0x000ee2000c1e1b00 */
[----:B------:R-:W-:-:S02]  /*cca0*/  LOP3.LUT R125, R125, R124, RZ, 0x3c, !PT ;  /* 0x0000007c7d7d7212 */ /* 0x000fc400078e3cff */
[----:B------:R-:W-:Y:S02]  /*ccb0*/  LOP3.LUT R127, R127, R126, RZ, 0x3c, !PT ;  /* 0x0000007e7f7f7212 */ /* 0x000fe400078e3cff */
[----:B------:R-:W-:Y:S02]  /*ccc0*/  LOP3.LUT R124, R125, R124, RZ, 0x3c, !PT ;  /* 0x0000007c7d7c7212 */ /* 0x000fe400078e3cff */
[----:B------:R-:W-:Y:S02]  /*ccd0*/  LOP3.LUT R126, R127, R126, RZ, 0x3c, !PT ;  /* 0x0000007e7f7e7212 */ /* 0x000fe400078e3cff */
[----:B------:R-:W-:Y:S02]  /*cce0*/  LOP3.LUT R125, R125, R124, RZ, 0x3c, !PT ;  /* 0x0000007c7d7d7212 */ /* 0x000fe400078e3cff */
[----:B------:R-:W-:Y:S02]  /*ccf0*/  LOP3.LUT R127, R127, R126, RZ, 0x3c, !PT ;  /* 0x0000007e7f7f7212 */ /* 0x000fe400078e3cff */
[----:B------:R-:W-:-:S02]  /*cd00*/  LOP3.LUT R116, R116, R220, RZ, 0x3c, !PT ;  /* 0x000000dc74747212 */ /* 0x000fc400078e3cff */
[----:B------:R-:W-:Y:S01]  /*cd10*/  LOP3.LUT R117, R117, R221, RZ, 0x3c, !PT ;  /* 0x000000dd75757212 */ /* 0x000fe200078e3cff */
[----:B------:R0:W-:Y:S01]  /*cd20*/  STL.128 [R1+0x600], R124 ;  /* 0x0006007c01007387 */ /* 0x0001e20000100c00 */
[----:B------:R-:W-:Y:S02]  /*cd30*/  LOP3.LUT R118, R118, R222, RZ, 0x3c, !PT ;  /* 0x000000de76767212 */ /* 0x000fe400078e3cff */
[----:B------:R-:W-:Y:S02]  /*cd40*/  LOP3.LUT R119, R119, R223, RZ, 0x3c, !PT ;  /* 0x000000df77777212 */ /* 0x000fe400078e3cff */
[----:B------:R-:W-:Y:S02]  /*cd50*/  LOP3.LUT R92, R92, R196, RZ, 0x3c, !PT ;  /* 0x000000c45c5c7212 */ /* 0x000fe400078e3cff */
[----:B------:R-:W-:Y:S02]  /*cd60*/  LOP3.LUT R93, R93, R197, RZ, 0x3c, !PT ;  /* 0x000000c55d5d7212 */ /* 0x000fe400078e3cff */
[----:B------:R-:W-:-:S02]  /*cd70*/  LOP3.LUT R94, R94, R198, RZ, 0x3c, !PT ;  /* 0x000000c65e5e7212 */ /* 0x000fc400078e3cff */
[----:B------:R-:W-:Y:S02]  /*cd80*/  LOP3.LUT R95, R95, R199, RZ, 0x3c, !PT ;  /* 0x000000c75f5f7212 */ /* 0x000fe400078e3cff */
[----:B------:R-:W-:Y:S01]  /*cd90*/  LOP3.LUT R96, R96, R200, RZ, 0x3c, !PT ;  /* 0x000000c860607212 */ /* 0x000fe200078e3cff */
[----:B0-----:R-:W-:Y:S01]  /*cda0*/  IMAD.MOV.U32 R125, RZ, RZ, R0 ;  /* 0x000000ffff7d7224 */ /* 0x001fe200078e0000 */
[----:B------:R-:W-:Y:S02]  /*cdb0*/  LOP3.LUT R0, R122, R226, RZ, 0x3c, !PT ;  /* 0x000000e27a007212 */ /* 0x000fe400078e3cff */
[----:B------:R-:W-:Y:S01]  /*cdc0*/  LOP3.LUT R97, R97, R201, RZ, 0x3c, !PT ;  /* 0x000000c961617212 */ /* 0x000fe200078e3cff */
[----:B------:R0:W-:Y:S01]  /*cdd0*/  STL.128 [R1+0x620], R116 ;  /* 0x0006207401007387 */ /* 0x0001e20000100c00 */
[----:B------:R-:W-:-:S03]  /*cde0*/  LOP3.LUT R86, R86, R186, RZ, 0x3c, !PT ;  /* 0x000000ba56567212 */ /* 0x000fc600078e3cff */
[----:B------:R1:W-:Y:S01]  /*cdf0*/  STL.128 [R1+0x640], R92 ;  /* 0x0006405c01007387 */ /* 0x0003e20000100c00 */
[----:B------:R-:W-:Y:S02]  /*ce00*/  LOP3.LUT R87, R87, R187, RZ, 0x3c, !PT ;  /* 0x000000bb57577212 */ /* 0x000fe400078e3cff */
[----:B------:R-:W-:Y:S01]  /*ce10*/  LOP3.LUT R183, R83, R183, RZ, 0x3c, !PT ;  /* 0x000000b753b77212 */ /* 0x000fe200078e3cff */
[----:B0-----:R-:W-:Y:S01]  /*ce20*/  IMAD.MOV.U32 R118, RZ, RZ, R0 ;  /* 0x000000ffff767224 */ /* 0x001fe200078e0000 */
[----:B------:R-:W-:Y:S01]  /*ce30*/  LOP3.LUT R0, R98, R202, RZ, 0x3c, !PT ;  /* 0x000000ca62007212 */ /* 0x000fe200078e3cff */
[----:B-1----:R-:W-:Y:S01]  /*ce40*/  IMAD.MOV.U32 R92, RZ, RZ, R96 ;  /* 0x000000ffff5c7224 */ /* 0x002fe200078e0060 */
        /* <DEDUP_REMOVED lines=10> */
[----:B------:R-:W-:Y:S01]  /*cef0*/  IMAD.MOV.U32 R83, RZ, RZ, R87 ;  /* 0x000000ffff537224 */ /* 0x000fe200078e0057 */
[----:B--2---:R-:W-:Y:S02]  /*cf00*/  LOP3.LUT R78, R78, R232, RZ, 0x3c, !PT ;  /* 0x000000e84e4e7212 */ /* 0x004fe400078e3cff */
[----:B------:R-:W-:Y:S02]  /*cf10*/  LOP3.LUT R79, R79, R233, RZ, 0x3c, !PT ;  /* 0x000000e94f4f7212 */ /* 0x000fe400078e3cff */
[----:B------:R0:W-:Y:S01]  /*cf20*/  STL.128 [R1+0x660], R80 ;  /* 0x0006605001007387 */ /* 0x0001e20000100c00 */
[----:B------:R-:W-:Y:S02]  /*cf30*/  LOP3.LUT R229, R75, R229, RZ, 0x3c, !PT ;  /* 0x000000e54be57212 */ /* 0x000fe400078e3cff */
[----:B------:R-:W-:Y:S02]  /*cf40*/  IMAD.MOV.U32 R75, RZ, RZ, R79 ;  /* 0x000000ffff4b7224 */ /* 0x000fe400078e004f */
        /* <DEDUP_REMOVED lines=26> */
[----:B------:R-:W-:-:S05]  /*d0f0*/  IMAD.MOV.U32 R66, RZ, RZ, R70 ;  /* 0x000000ffff427224 */ /* 0x000fca00078e0046 */
[----:B------:R0:W-:Y:S02]  /*d100*/  STL.128 [R1+0x6a0], R64 ;  /* 0x0006a04001007387 */ /* 0x0001e40000100c00 */
[----:B0-----:R-:W-:Y:S01]  /*d110*/  IMAD.MOV.U32 R66, RZ, RZ, R0 ;  /* 0x000000ffff427224 */ /* 0x001fe200078e0000 */
[----:B------:R-:W-:-:S05]  /*d120*/  LOP3.LUT R0, R58, R168, RZ, 0x3c, !PT ;  /* 0x000000a83a007212 */ /* 0x000fca00078e3cff */
[----:B------:R-:W-:Y:S01]  /*d130*/  IMAD.MOV.U32 R58, RZ, RZ, R0 ;  /* 0x000000ffff3a7224 */ /* 0x000fe200078e0000 */
        /* <DEDUP_REMOVED lines=8> */
[----:B------:R-:W-:Y:S02]  /*d1c0*/  LOP3.LUT R0, R18, R128, RZ, 0x3c, !PT ;  /* 0x0000008012007212 */ /* 0x000fe400078e3cff */
[----:B------:R-:W-:Y:S02]  /*d1d0*/  LOP3.LUT R16, R16, R130, RZ, 0x3c, !PT ;  /* 0x0000008210107212 */ /* 0x000fe400078e3cff */
[----:B------:R-:W-:Y:S01]  /*d1e0*/  LOP3.LUT R17, R17, R131, RZ, 0x3c, !PT ;  /* 0x0000008311117212 */ /* 0x000fe200078e3cff */
[----:B------:R-:W-:Y:S01]  /*d1f0*/  IMAD.MOV.U32 R18, RZ, RZ, R0 ;  /* 0x000000ffff127224 */ /* 0x000fe200078e0000 */
[----:B------:R-:W-:Y:S02]  /*d200*/  LOP3.LUT R19, R19, R129, RZ, 0x3c, !PT ;  /* 0x0000008113137212 */ /* 0x000fe400078e3cff */
[----:B------:R-:W-:-:S03]  /*d210*/  LOP3.LUT R0, R10, R174, RZ, 0x3c, !PT ;  /* 0x000000ae0a007212 */ /* 0x000fc600078e3cff */
[----:B------:R0:W-:Y:S01]  /*d220*/  STL.128 [R1+0x770], R16 ;  /* 0x0007701001007387 */ /* 0x0001e20000100c00 */
[----:B------:R-:W-:Y:S02]  /*d230*/  LOP3.LUT R11, R11, R175, RZ, 0x3c, !PT ;  /* 0x000000af0b0b7212 */ /* 0x000fe400078e3cff */
[----:B------:R-:W-:Y:S02]  /*d240*/  LOP3.LUT R56, R56, R170, RZ, 0x3c, !PT ;  /* 0x000000aa38387212 */ /* 0x000fe400078e3cff */
[----:B0-----:R-:W-:Y:S02]  /*d250*/  LOP3.LUT R16, R12, R2, RZ, 0x3c, !PT ;  /* 0x000000020c107212 */ /* 0x001fe400078e3cff */
[----:B------:R-:W-:Y:S02]  /*d260*/  LOP3.LUT R17, R13, R3, RZ, 0x3c, !PT ;  /* 0x000000030d117212 */ /* 0x000fe400078e3cff */
[----:B------:R-:W-:Y:S02]  /*d270*/  LOP3.LUT R12, R14, R178, RZ, 0x3c, !PT ;  /* 0x000000b20e0c7212 */ /* 0x000fe400078e3cff */
[----:B------:R-:W-:-:S02]  /*d280*/  LOP3.LUT R13, R15, R179, RZ, 0x3c, !PT ;  /* 0x000000b30f0d7212 */ /* 0x000fc400078e3cff */
        /* <DEDUP_REMOVED lines=25> */
[----:B----4-:R-:W-:-:S02]  /*d420*/  LOP3.LUT R40, R40, R154, RZ, 0x3c, !PT ;  /* 0x0000009a28287212 */ /* 0x010fc400078e3cff */
[----:B------:R-:W-:Y:S02]  /*d430*/  LOP3.LUT R41, R41, R155, RZ, 0x3c, !PT ;  /* 0x0000009b29297212 */ /* 0x000fe400078e3cff */
[----:B------:R-:W-:Y:S02]  /*d440*/  LOP3.LUT R43, R43, R153, RZ, 0x3c, !PT ;  /* 0x000000992b2b7212 */ /* 0x000fe400078e3cff */
[----:B------:R-:W-:Y:S02]  /*d450*/  LOP3.LUT R32, R32, R146, RZ, 0x3c, !PT ;  /* 0x0000009220207212 */ /* 0x000fe400078e3cff */
[----:B------:R-:W-:Y:S02]  /*d460*/  LOP3.LUT R33, R33, R147, RZ, 0x3c, !PT ;  /* 0x0000009321217212 */ /* 0x000fe400078e3cff */
[----:B------:R-:W-:Y:S02]  /*d470*/  LOP3.LUT R35, R35, R145, RZ, 0x3c, !PT ;  /* 0x0000009123237212 */ /* 0x000fe400078e3cff */
[----:B------:R-:W-:-:S02]  /*d480*/  LOP3.LUT R24, R24, R138, RZ, 0x3c, !PT ;  /* 0x0000008a18187212 */ /* 0x000fc400078e3cff */
        /* <DEDUP_REMOVED lines=8> */
[----:B------:R-:W-:Y:S01]  /*d510*/  LOP3.LUT R0, R106, R210, RZ, 0x3c, !PT ;  /* 0x000000d26a007212 */ /* 0x000fe200078e3cff */
[----:B------:R-:W-:Y:S01]  /*d520*/  IMAD.MOV.U32 R64, RZ, RZ, R68 ;  /* 0x000000ffff407224 */ /* 0x000fe200078e0044 */
[----:B------:R0:W-:Y:S01]  /*d530*/  STL.128 [R1+0x6d0], R56 ;  /* 0x0006d03801007387 */ /* 0x0001e20000100c00 */
[----:B------:R-:W-:Y:S01]  /*d540*/  IMAD.MOV.U32 R65, RZ, RZ, R69 ;  /* 0x000000ffff417224 */ /* 0x000fe200078e0045 */
[----:B------:R-:W-:Y:S01]  /*d550*/  LOP3.LUT R68, R60, R236, RZ, 0x3c, !PT ;  /* 0x000000ec3c447212 */ /* 0x000fe200078e3cff */
[----:B------:R-:W-:Y:S01]  /*d560*/  IMAD.MOV.U32 R104, RZ, RZ, R2 ;  /* 0x000000ffff687224 */ /* 0x000fe200078e0002 */
[----:B------:R1:W-:Y:S01]  /*d570*/  STL.128 [R1+0x6f0], R48 ;  /* 0x0006f03001007387 */ /* 0x0003e20000100c00 */
[----:B------:R-:W-:Y:S01]  /*d580*/  LOP3.LUT R69, R61, R237, RZ, 0x3c, !PT ;  /* 0x000000ed3d457212 */ /* 0x000fe200078e3cff */
[----:B------:R-:W-:-:S02]  /*d590*/  IMAD.MOV.U32 R105, RZ, RZ, R3 ;  /* 0x000000ffff697224 */ /* 0x000fc400078e0003 */
[----:B------:R2:W-:Y:S01]  /*d5a0*/  STL.128 [R1+0x710], R40 ;  /* 0x0007102801007387 */ /* 0x0005e20000100c00 */
[----:B------:R-:W-:Y:S01]  /*d5b0*/  IMAD.MOV.U32 R106, RZ, RZ, R0 ;  /* 0x000000ffff6a7224 */ /* 0x000fe200078e0000 */
[----:B------:R-:W-:Y:S02]  /*d5c0*/  LOP3.LUT R120, R120, R224, RZ, 0x3c, !PT ;  /* 0x000000e078787212 */ /* 0x000fe400078e3cff */
[----:B------:R5:W-:Y:S01]  /*d5d0*/  STL.128 [R1+0x730], R32 ;  /* 0x0007302001007387 */ /* 0x000be20000100c00 */
[----:B------:R-:W-:-:S03]  /*d5e0*/  LOP3.LUT R121, R121, R225, RZ, 0x3c, !PT ;  /* 0x000000e179797212 */ /* 0x000fc600078e3cff */
[----:B------:R3:W-:Y:S01]  /*d5f0*/  STL.128 [R1+0x750], R24 ;  /* 0x0007501801007387 */ /* 0x0007e20000100c00 */
[----:B0-----:R-:W-:Y:S02]  /*d600*/  LOP3.LUT R56, R52, R166, RZ, 0x3c, !PT ;  /* 0x000000a634387212 */ /* 0x001fe400078e3cff */
[----:B------:R-:W-:Y:S01]  /*d610*/  LOP3.LUT R57, R53, R167, RZ, 0x3c, !PT ;  /* 0x000000a735397212 */ /* 0x000fe200078e3cff */
[----:B------:R0:W-:Y:S01]  /*d620*/  STL.128 [R1+0x7a0], R8 ;  /* 0x0007a00801007387 */ /* 0x0001e20000100c00 */
[----:B-1----:R-:W-:Y:S02]  /*d630*/  LOP3.LUT R48, R44, R158, RZ, 0x3c, !PT ;  /* 0x0000009e2c307212 */ /* 0x002fe400078e3cff */
[----:B------:R-:W-:Y:S02]  /*d640*/  LOP3.LUT R49, R45, R159, RZ, 0x3c, !PT ;  /* 0x0000009f2d317212 */ /* 0x000fe400078e3cff */
[----:B--2---:R-:W-:Y:S02]  /*d650*/  LOP3.LUT R40, R36, R150, RZ, 0x3c, !PT ;  /* 0x0000009624287212 */ /* 0x004fe400078e3cff */
[----:B------:R-:W-:-:S02]  /*d660*/  LOP3.LUT R41, R37, R151, RZ, 0x3c, !PT ;  /* 0x0000009725297212 */ /* 0x000fc400078e3cff */
[----:B-----5:R-:W-:Y:S02]  /*d670*/  LOP3.LUT R32, R28, R142, RZ, 0x3c, !PT ;  /* 0x0000008e1c207212 */ /* 0x020fe400078e3cff */
[----:B------:R-:W-:Y:S02]  /*d680*/  LOP3.LUT R33, R29, R143, RZ, 0x3c, !PT ;  /* 0x0000008f1d217212 */ /* 0x000fe400078e3cff */
[----:B---3--:R-:W-:Y:S02]  /*d690*/  LOP3.LUT R24, R20, R134, RZ, 0x3c, !PT ;  /* 0x0000008614187212 */ /* 0x008fe400078e3cff */
        /* <DEDUP_REMOVED lines=30> */
[----:B------:R-:W-:Y:S01]  /*d880*/  LOP3.LUT R107, R107, R211, RZ, 0x3c, !PT ;  /* 0x000000d36b6b7212 */ /* 0x000fe200078e3cff */
[----:B------:R-:W-:Y:S01]  /*d890*/  IMAD.MOV.U32 R127, RZ, RZ, R247 ;  /* 0x000000ffff7f7224 */ /* 0x000fe200078e00f7 */
[----:B------:R-:W-:Y:S01]  /*d8a0*/  LOP3.LUT R115, R115, R217, RZ, 0x3c, !PT ;  /* 0x000000d973737212 */ /* 0x000fe200078e3cff */
[----:B------:R-:W-:-:S02]  /*d8b0*/  IMAD.MOV.U32 R116, RZ, RZ, R120 ;  /* 0x000000ffff747224 */ /* 0x000fc400078e0078 */
[----:B------:R-:W-:Y:S02]  /*d8c0*/  IMAD.MOV.U32 R117, RZ, RZ, R121 ;  /* 0x000000ffff757224 */ /* 0x000fe400078e0079 */
[----:B------:R-:W-:Y:S02]  /*d8d0*/  IMAD.MOV.U32 R119, RZ, RZ, R123 ;  /* 0x000000ffff777224 */ /* 0x000fe400078e007b */
[----:B------:R-:W-:Y:S02]  /*d8e0*/  IMAD.MOV.U32 R95, RZ, RZ, R99 ;  /* 0x000000ffff5f7224 */ /* 0x000fe400078e0063 */
[----:B------:R-:W-:Y:S02]  /*d8f0*/  IMAD.MOV.U32 R83, RZ, RZ, R183 ;  /* 0x000000ffff537224 */ /* 0x000fe400078e00b7 */
[----:B------:R-:W-:Y:S02]  /*d900*/  IMAD.MOV.U32 R75, RZ, RZ, R229 ;  /* 0x000000ffff4b7224 */ /* 0x000fe400078e00e5 */
        /* <DEDUP_REMOVED lines=13> */
[----:B0-----:R-:W-:Y:S02]  /*d9e0*/  IMAD.MOV.U32 R8, RZ, RZ, R6 ;  /* 0x000000ffff087224 */ /* 0x001fe400078e0006 */
[----:B------:R-:W-:Y:S02]  /*d9f0*/  IMAD.MOV.U32 R9, RZ, RZ, R7 ;  /* 0x000000ffff097224 */ /* 0x000fe400078e0007 */
[----:B------:R-:W-:Y:S02]  /*da00*/  IMAD.MOV.U32 R10, RZ, RZ, R4 ;  /* 0x000000ffff0a7224 */ /* 0x000fe400078e0004 */
[----:B------:R-:W-:Y:S02]  /*da10*/  IMAD.MOV.U32 R11, RZ, RZ, R5 ;  /* 0x000000ffff0b7224 */ /* 0x000fe400078e0005 */
[----:B------:R-:W-:Y:S02]  /*da20*/  IMAD.MOV.U32 R114, RZ, RZ, R0 ;  /* 0x000000ffff727224 */ /* 0x000fe400078e0000 */
[----:B------:R-:W-:-:S02]  /*da30*/  IMAD.MOV.U32 R112, RZ, RZ, R2 ;  /* 0x000000ffff707224 */ /* 0x000fc400078e0002 */
        /* <DEDUP_REMOVED lines=19> */
[----:B------:R-:W-:-:S04]  /*db70*/  UIADD3 UR12, UPT, UPT, UR12, 0x1, URZ ;  /* 0x000000010c0c7890 */ /* 0x000fc8000fffe0ff */
[----:B------:R-:W-:-:S09]  /*db80*/  UISETP.NE.AND UP0, UPT, UR12, 0xa, UPT ;  /* 0x0000000a0c00788c */ /* 0x000fd2000bf05270 */
[----:B------:R-:W-:Y:S05]  /*db90*/  BRA.U UP0, `(.L_x_3) ;  /* 0xffffffa900bc7547 */ /* 0x000fea000b83ffff */
[----:B------:R-:W-:-:S05]  /*dba0*/  UMOV UR4, URZ ;  /* 0x000000ff00047c82 */ /* 0x000fca0008000000 */
.L_x_4:
[----:B0-----:R-:W2:Y:S04]  /*dbb0*/  LDL.128 R4, [UR7+-0x10] ;  /* 0xfffff007ff047983 */ /* 0x001ea80008100c00 */
[----:B-1----:R-:W2:Y:S04]  /*dbc0*/  LDL.128 R16, [UR7+-0x20] ;  /* 0xffffe007ff107983 */ /* 0x002ea80008100c00 */
        /* <DEDUP_REMOVED lines=215> */
[----:B------:R-:W1:Y:S01]  /*e940*/  LDC.64 R218, c[0x0][0x388] ;  /* 0x0000e200ffda7b82 */ /* 0x000e620000000a00 */
[----:B------:R-:W2:Y:S04]  /*e950*/  LDL.128 R124, [R1+0x400] ;  /* 0x00040000017c7983 */ /* 0x000ea80000100c00 */
[----:B------:R-:W3:Y:S04]  /*e960*/  LDL.128 R120, [R1+0x410] ;  /* 0x0004100001787983 */ /* 0x000ee80000100c00 */
[----:B------:R-:W4:Y:S04]  /*e970*/  LDL.128 R116, [R1+0x420] ;  /* 0x0004200001747983 */ /* 0x000f280000100c00 */
[----:B------:R-:W5:Y:S04]  /*e980*/  LDL.128 R20, [R1+0x430] ;  /* 0x0004300001147983 */ /* 0x000f680000100c00 */
[----:B------:R-:W5:Y:S04]  /*e990*/  LDL.128 R16, [R1+0x540] ;  /* 0x0005400001107983 */ /* 0x000f680000100c00 */
[----:B------:R-:W5:Y:S04]  /*e9a0*/  LDL.128 R12, [R1+0x550] ;  /* 0x00055000010c7983 */ /* 0x000f680000100c00 */
[----:B-1----:R-:W2:Y:S04]  /*e9b0*/  LDG.E.64 R130, desc[UR14][R218.64+0x2800] ;  /* 0x0028000eda827981 */ /* 0x002ea8000c1e1b00 */
        /* <DEDUP_REMOVED lines=11> */
[----:B------:R-:W5:Y:S04]  /*ea70*/  LDL.128 R8, [R1+0x560] ;  /* 0x0005600001087983 */ /* 0x000f680000100c00 */
        /* <DEDUP_REMOVED lines=28> */
[----:B------:R-:W5:Y:S04]  /*ec40*/  LDL.128 R108, [R1+0x500] ;  /* 0x00050000016c7983 */ /* 0x000f680000100c00 */
        /* <DEDUP_REMOVED lines=10> */
[----:B------:R-:W5:Y:S04]  /*ecf0*/  LDG.E.64 R236, desc[UR14][R218.64+0x2a00] ;  /* 0x002a000edaec7981 */ /* 0x000f68000c1e1b00 */
[----:B------:R-:W5:Y:S04]  /*ed00*/  LDL.128 R24, [R1+0x530] ;  /* 0x0005300001187983 */ /* 0x000f680000100c00 */
        /* <DEDUP_REMOVED lines=11> */
[----:B0-----:R-:W5:Y:S04]  /*edc0*/  LDL.128 R4, [R1+0x670] ;  /* 0x0006700001047983 */ /* 0x001f680000100c00 */
        /* <DEDUP_REMOVED lines=18> */
[----:B------:R-:W5:Y:S01]  /*eef0*/  LDL.128 R132, [R1+0x4c0] ;  /* 0x0004c00001847983 */ /* 0x000f620000100c00 */
[----:B--2---:R-:W-:-:S02]  /*ef00*/  LOP3.LUT R124, R124, R130, RZ, 0x3c, !PT ;  /* 0x000000827c7c7212 */ /* 0x004fc400078e3cff */
[----:B------:R-:W-:Y:S01]  /*ef10*/  LOP3.LUT R125, R125, R131, RZ, 0x3c, !PT ;  /* 0x000000837d7d7212 */ /* 0x000fe200078e3cff */
[----:B------:R-:W2:Y:S01]  /*ef20*/  LDG.E.64 R250, desc[UR14][R218.64+0x29e8] ;  /* 0x0029e80edafa7981 */ /* 0x000ea2000c1e1b00 */
[----:B---3--:R-:W-:Y:S02]  /*ef30*/  LOP3.LUT R122, R122, R128, RZ, 0x3c, !PT ;  /* 0x000000807a7a7212 */ /* 0x008fe400078e3cff */
[----:B------:R-:W-:Y:S01]  /*ef40*/  LOP3.LUT R123, R123, R129, RZ, 0x3c, !PT ;  /* 0x000000817b7b7212 */ /* 0x000fe200078e3cff */
[----:B------:R-:W3:Y:S01]  /*ef50*/  LDG.E.64 R248, desc[UR14][R218.64+0x2a10] ;  /* 0x002a100edaf87981 */ /* 0x000ee2000c1e1b00 */
[----:B----4-:R-:W-:Y:S02]  /*ef60*/  LOP3.LUT R126, R126, R228, RZ, 0x3c, !PT ;  /* 0x000000e47e7e7212 */ /* 0x010fe400078e3cff */
[----:B------:R-:W-:Y:S01]  /*ef70*/  LOP3.LUT R127, R127, R229, RZ, 0x3c, !PT ;  /* 0x000000e57f7f7212 */ /* 0x000fe200078e3cff */
[----:B------:R-:W4:Y:S01]  /*ef80*/  LDL.128 R128, [R1+0x4d0] ;  /* 0x0004d00001807983 */ /* 0x000f220000100c00 */
[----:B-----5:R-:W-:-:S02]  /*ef90*/  LOP3.LUT R228, R120, R230, RZ, 0x3c, !PT ;  /* 0x000000e678e47212 */ /* 0x020fc400078e3cff */
[----:B------:R-:W-:Y:S01]  /*efa0*/  LOP3.LUT R229, R121, R231, RZ, 0x3c, !PT ;  /* 0x000000e779e57212 */ /* 0x000fe200078e3cff */
[----:B------:R-:W5:Y:S01]  /*efb0*/  LDG.E.64 R246, desc[UR14][R218.64+0x2a18] ;  /* 0x002a180edaf67981 */ /* 0x000f62000c1e1b00 */
        /* <DEDUP_REMOVED lines=9> */
[----:B------:R0:W-:Y:S01]  /*f050*/  STL.128 [R1+0x400], R124 ;  /* 0x0004007c01007387 */ /* 0x0001e20000100c00 */
[----:B------:R-:W-:-:S02]  /*f060*/  LOP3.LUT R21, R21, R223, RZ, 0x3c, !PT ;  /* 0x000000df15157212 */ /* 0x000fc400078e3cff */
[----:B------:R-:W-:Y:S01]  /*f070*/  LOP3.LUT R22, R22, R220, RZ, 0x3c, !PT ;  /* 0x000000dc16167212 */ /* 0x000fe200078e3cff */
[----:B------:R1:W-:Y:S01]  /*f080*/  STL.128 [R1+0x410], R116 ;  /* 0x0004107401007387 */ /* 0x0003e20000100c00 */
[----:B------:R-:W-:Y:S02]  /*f090*/  LOP3.LUT R23, R23, R221, RZ, 0x3c, !PT ;  /* 0x000000dd17177212 */ /* 0x000fe400078e3cff */
[----:B------:R-:W-:Y:S01]  /*f0a0*/  LOP3.LUT R217, R19, R217, RZ, 0x3c, !PT ;  /* 0x000000d913d97212 */ /* 0x000fe200078e3cff */
[----:B------:R-:W5:Y:S04]  /*f0b0*/  LDG.E.64 R244, desc[UR14][R218.64+0x2a20] ;  /* 0x002a200edaf47981 */ /* 0x000f68000c1e1b00 */
[----:B------:R1:W-:Y:S04]  /*f0c0*/  STL.128 [R1+0x430], R20 ;  /* 0x0004301401007387 */ /* 0x0003e80000100c00 */
[----:B0-----:R-:W2:Y:S01]  /*f0d0*/  LDL.128 R124, [R1+0x4e0] ;  /* 0x0004e000017c7983 */ /* 0x001ea20000100c00 */
[----:B-1----:R-:W-:Y:S01]  /*f0e0*/  IMAD.MOV.U32 R116, RZ, RZ, R120 ;  /* 0x000000ffff747224 */ /* 0x002fe200078e0078 */
[----:B------:R-:W-:Y:S01]  /*f0f0*/  LOP3.LUT R120, R16, R214, RZ, 0x3c, !PT ;  /* 0x000000d610787212 */ /* 0x000fe200078e3cff */
[----:B------:R-:W-:Y:S01]  /*f100*/  IMAD.MOV.U32 R117, RZ, RZ, R121 ;  /* 0x000000ffff757224 */ /* 0x000fe200078e0079 */
[----:B------:R-:W-:Y:S01]  /*f110*/  LOP3.LUT R121, R17, R215, RZ, 0x3c, !PT ;  /* 0x000000d711797212 */ /* 0x000fe200078e3cff */
[----:B------:R-:W-:Y:S01]  /*f120*/  IMAD.MOV.U32 R118, RZ, RZ, R0 ;  /* 0x000000ffff767224 */ /* 0x000fe200078e0000 */
[----:B------:R-:W-:Y:S01]  /*f130*/  LOP3.LUT R0, R18, R216, RZ, 0x3c, !PT ;  /* 0x000000d812007212 */ /* 0x000fe200078e3cff */
[----:B------:R-:W-:Y:S01]  /*f140*/  IMAD.MOV.U32 R119, RZ, RZ, R225 ;  /* 0x000000ffff777224 */ /* 0x000fe200078e00e1 */
[----:B------:R-:W3:Y:S04]  /*f150*/  LDG.E.64 R214, desc[UR14][R218.64+0x29f0] ;  /* 0x0029f00edad67981 */ /* 0x000ee8000c1e1b00 */
[----:B------:R-:W5:Y:S04]  /*f160*/  LDL.128 R20, [R1+0x440] ;  /* 0x0004400001147983 */ /* 0x000f680000100c00 */
[----:B------:R0:W-:Y:S01]  /*f170*/  STL.128 [R1+0x440], R16 ;  /* 0x0004401001007387 */ /* 0x0001e20000100c00 */
[----:B------:R-:W-:-:S02]  /*f180*/  LOP3.LUT R220, R12, R208, RZ, 0x3c, !PT ;  /* 0x000000d00cdc7212 */ /* 0x000fc400078e3cff */
[----:B------:R-:W-:Y:S01]  /*f190*/  LOP3.LUT R221, R13, R209, RZ, 0x3c, !PT ;  /* 0x000000d10ddd7212 */ /* 0x000fe200078e3cff */
[----:B------:R1:W-:Y:S04]  /*f1a0*/  STL.128 [R1+0x420], R116 ;  /* 0x0004207401007387 */ /* 0x0003e80000100c00 */
[----:B------:R-:W5:Y:S01]  /*f1b0*/  LDG.E.64 R208, desc[UR14][R218.64+0x2a08] ;  /* 0x002a080edad07981 */ /* 0x000f62000c1e1b00 */
[----:B------:R-:W-:Y:S02]  /*f1c0*/  LOP3.LUT R200, R14, R200, RZ, 0x3c, !PT ;  /* 0x000000c80ec87212 */ /* 0x000fe400078e3cff */
[----:B------:R-:W-:Y:S01]  /*f1d0*/  LOP3.LUT R201, R15, R201, RZ, 0x3c, !PT ;  /* 0x000000c90fc97212 */ /* 0x000fe200078e3cff */
[----:B------:R-:W5:Y:S01]  /*f1e0*/  LDG.E.64 R228, desc[UR14][R218.64+0x2a90] ;  /* 0x002a900edae47981 */ /* 0x000f62000c1e1b00 */
[----:B0-----:R-:W-:Y:S01]  /*f1f0*/  IMAD.MOV.U32 R16, RZ, RZ, R120 ;  /* 0x000000ffff107224 */ /* 0x001fe200078e0078 */
[----:B------:R-:W-:Y:S01]  /*f200*/  LOP3.LUT R198, R8, R198, RZ, 0x3c, !PT ;  /* 0x000000c608c67212 */ /* 0x000fe200078e3cff */
[----:B------:R-:W-:Y:S01]  /*f210*/  IMAD.MOV.U32 R17, RZ, RZ, R121 ;  /* 0x000000ffff117224 */ /* 0x000fe200078e0079 */
[----:B------:R-:W-:Y:S01]  /*f220*/  LOP3.LUT R199, R9, R199, RZ, 0x3c, !PT ;  /* 0x000000c709c77212 */ /* 0x000fe200078e3cff */
[----:B------:R-:W-:Y:S01]  /*f230*/  IMAD.MOV.U32 R19, RZ, RZ, R217 ;  /* 0x000000ffff137224 */ /* 0x000fe200078e00d9 */
[----:B------:R-:W3:Y:S04]  /*f240*/  LDL.128 R120, [R1+0x4f0] ;  /* 0x0004f00001787983 */ /* 0x000ee80000100c00 */
[----:B------:R-:W5:Y:S04]  /*f250*/  LDG.E.64 R216, desc[UR14][R218.64+0x29f8] ;  /* 0x0029f80edad87981 */ /* 0x000f68000c1e1b00 */
[----:B-1----:R-:W5:Y:S01]  /*f260*/  LDL.128 R116, [R1+0x600] ;  /* 0x0006000001747983 */ /* 0x002f620000100c00 */
[----:B------:R-:W-:Y:S01]  /*f270*/  IMAD.MOV.U32 R18, RZ, RZ, R0 ;  /* 0x000000ffff127224 */ /* 0x000fe200078e0000 */
[----:B------:R-:W-:-:S02]  /*f280*/  LOP3.LUT R197, R11, R197, RZ, 0x3c, !PT ;  /* 0x000000c50bc57212 */ /* 0x000fc400078e3cff */
[----:B------:R-:W-:Y:S02]  /*f290*/  LOP3.LUT R194, R56, R194, RZ, 0x3c, !PT ;  /* 0x000000c238c27212 */ /* 0x000fe400078e3cff */
[----:B------:R-:W-:Y:S01]  /*f2a0*/  LOP3.LUT R195, R57, R195, RZ, 0x3c, !PT ;  /* 0x000000c339c37212 */ /* 0x000fe200078e3cff */
[----:B------:R0:W-:Y:S01]  /*f2b0*/  STL.128 [R1+0x440], R16 ;  /* 0x0004401001007387 */ /* 0x0001e20000100c00 */
[----:B------:R-:W-:Y:S02]  /*f2c0*/  LOP3.LUT R0, R10, R196, RZ, 0x3c, !PT ;  /* 0x000000c40a007212 */ /* 0x000fe400078e3cff */
[----:B------:R-:W-:Y:S02]  /*f2d0*/  LOP3.LUT R192, R58, R192, RZ, 0x3c, !PT ;  /* 0x000000c03ac07212 */ /* 0x000fe400078e3cff */
[----:B------:R-:W-:Y:S02]  /*f2e0*/  LOP3.LUT R193, R59, R193, RZ, 0x3c, !PT ;  /* 0x000000c13bc17212 */ /* 0x000fe400078e3cff */
[----:B------:R-:W-:-:S02]  /*f2f0*/  LOP3.LUT R190, R48, R190, RZ, 0x3c, !PT ;  /* 0x000000be30be7212 */ /* 0x000fc400078e3cff */
[----:B------:R-:W-:Y:S02]  /*f300*/  LOP3.LUT R191, R49, R191, RZ, 0x3c, !PT ;  /* 0x000000bf31bf7212 */ /* 0x000fe400078e3cff */
[----:B------:R-:W-:Y:S02]  /*f310*/  LOP3.LUT R189, R51, R189, RZ, 0x3c, !PT ;  /* 0x000000bd33bd7212 */ /* 0x000fe400078e3cff */
[----:B------:R-:W-:Y:S02]  /*f320*/  LOP3.LUT R183, R43, R183, RZ, 0x3c, !PT ;  /* 0x000000b72bb77212 */ /* 0x000fe400078e3cff */
[----:B------:R-:W-:Y:S01]  /*f330*/  LOP3.LUT R175, R91, R175, RZ, 0x3c, !PT ;  /* 0x000000af5baf7212 */ /* 0x000fe200078e3cff */
[----:B0-----:R-:W5:Y:S04]  /*f340*/  LDL.128 R16, [R1+0x450] ;  /* 0x0004500001107983 */ /* 0x001f680000100c00 */
[----:B------:R0:W-:Y:S04]  /*f350*/  STL.128 [R1+0x450], R12 ;  /* 0x0004500c01007387 */ /* 0x0001e80000100c00 */
[----:B------:R1:W-:Y:S01]  /*f360*/  STL.128 [R1+0x4c0], R88 ;  /* 0x0004c05801007387 */ /* 0x0003e20000100c00 */
[----:B------:R-:W-:-:S03]  /*f370*/  LOP3.LUT R167, R95, R167, RZ, 0x3c, !PT ;  /* 0x000000a75fa77212 */ /* 0x000fc600078e3cff */
[----:B------:R-:W-:Y:S04]  /*f380*/  STL.128 [R1+0x4d0], R104 ;  /* 0x0004d06801007387 */ /* 0x000fe80000100c00 */
[----:B------:R-:W-:Y:S01]  /*f390*/  STL.128 [R1+0x4e0], R92 ;  /* 0x0004e05c01007387 */ /* 0x000fe20000100c00 */
[----:B0-----:R-:W-:Y:S01]  /*f3a0*/  IMAD.MOV.U32 R12, RZ, RZ, R220 ;  /* 0x000000ffff0c7224 */ /* 0x001fe200078e00dc */
[----:B------:R-:W-:Y:S01]  /*f3b0*/  LOP3.LUT R111, R111, R159, RZ, 0x3c, !PT ;  /* 0x0000009f6f6f7212 */ /* 0x000fe200078e3cff */
[----:B------:R-:W-:Y:S01]  /*f3c0*/  IMAD.MOV.U32 R13, RZ, RZ, R221 ;  /* 0x000000ffff0d7224 */ /* 0x000fe200078e00dd */
[----:B------:R-:W5:Y:S01]  /*f3d0*/  LDG.E.64 R226, desc[UR14][R218.64+0x2a98] ;  /* 0x002a980edae27981 */ /* 0x000f62000c1e1b00 */
[----:B------:R-:W-:Y:S02]  /*f3e0*/  IMAD.MOV.U32 R14, RZ, RZ, R200 ;  /* 0x000000ffff0e7224 */ /* 0x000fe400078e00c8 */
[----:B------:R-:W-:Y:S01]  /*f3f0*/  IMAD.MOV.U32 R15, RZ, RZ, R201 ;  /* 0x000000ffff0f7224 */ /* 0x000fe200078e00c9 */
[----:B------:R-:W-:Y:S04]  /*f400*/  STL.128 [R1+0x4f0], R112 ;  /* 0x0004f07001007387 */ /* 0x000fe80000100c00 */
[----:B------:R0:W-:Y:S01]  /*f410*/  STL.128 [R1+0x450], R12 ;  /* 0x0004500c01007387 */ /* 0x0001e20000100c00 */
[----:B-1----:R-:W-:-:S03]  /*f420*/  IMAD.MOV.U32 R91, RZ, RZ, R175 ;  /* 0x000000ffff5b7224 */ /* 0x002fc600078e00af */
[----:B------:R-:W5:Y:S01]  /*f430*/  LDG.E.64 R200, desc[UR14][R218.64+0x2a58] ;  /* 0x002a580edac87981 */ /* 0x000f62000c1e1b00 */
[----:B------:R-:W-:-:S03]  /*f440*/  LOP3.LUT R28, R28, R154, RZ, 0x3c, !PT ;  /* 0x0000009a1c1c7212 */ /* 0x000fc600078e3cff */
[----:B------:R-:W5:Y:S01]  /*f450*/  LDG.E.64 R224, desc[UR14][R218.64+0x2aa0] ;  /* 0x002aa00edae07981 */ /* 0x000f62000c1e1b00 */
[----:B------:R-:W-:Y:S02]  /*f460*/  LOP3.LUT R29, R29, R155, RZ, 0x3c, !PT ;  /* 0x0000009b1d1d7212 */ /* 0x000fe400078e3cff */
[----:B------:R-:W-:Y:S01]  /*f470*/  LOP3.LUT R30, R30, R152, RZ, 0x3c, !PT ;  /* 0x000000981e1e7212 */ /* 0x000fe200078e3cff */
[----:B------:R-:W5:Y:S04]  /*f480*/  LDG.E.64 R222, desc[UR14][R218.64+0x2aa8] ;  /* 0x002aa80edade7981 */ /* 0x000f68000c1e1b00 */
[----:B0-----:R-:W5:Y:S04]  /*f490*/  LDL.128 R12, [R1+0x460] ;  /* 0x00046000010c7983 */ /* 0x001f680000100c00 */
[----:B------:R0:W-:Y:S01]  /*f4a0*/  STL.128 [R1+0x460], R8 ;  /* 0x0004600801007387 */ /* 0x0001e20000100c00 */
[----:B------:R-:W-:-:S02]  /*f4b0*/  LOP3.LUT R175, R105, R171, RZ, 0x3c, !PT ;  /* 0x000000ab69af7212 */ /* 0x000fc400078e3cff */
[----:B------:R-:W-:Y:S01]  /*f4c0*/  LOP3.LUT R31, R31, R153, RZ, 0x3c, !PT ;  /* 0x000000991f1f7212 */ /* 0x000fe200078e3cff */
[----:B------:R-:W5:Y:S01]  /*f4d0*/  LDG.E.64 R230, desc[UR14][R218.64+0x2ab8] ;  /* 0x002ab80edae67981 */ /* 0x000f62000c1e1b00 */
[----:B------:R-:W-:Y:S02]  /*f4e0*/  LOP3.LUT R80, R80, R150, RZ, 0x3c, !PT ;  /* 0x0000009650507212 */ /* 0x000fe400078e3cff */
[----:B------:R-:W-:Y:S01]  /*f4f0*/  LOP3.LUT R81, R81, R151, RZ, 0x3c, !PT ;  /* 0x0000009751517212 */ /* 0x000fe200078e3cff */
[----:B------:R-:W5:Y:S01]  /*f500*/  LDG.E.64 R220, desc[UR14][R218.64+0x2ac0] ;  /* 0x002ac00edadc7981 */ /* 0x000f62000c1e1b00 */
[----:B------:R-:W-:-:S03]  /*f510*/  LOP3.LUT R83, R83, R149, RZ, 0x3c, !PT ;  /* 0x0000009553537212 */ /* 0x000fc600078e3cff */
[----:B------:R-:W5:Y:S01]  /*f520*/  LDG.E.64 R154, desc[UR14][R218.64+0x2b10] ;  /* 0x002b100eda9a7981 */ /* 0x000f62000c1e1b00 */
[----:B0-----:R-:W-:Y:S02]  /*f530*/  IMAD.MOV.U32 R8, RZ, RZ, R198 ;  /* 0x000000ffff087224 */ /* 0x001fe400078e00c6 */
[----:B------:R-:W-:Y:S02]  /*f540*/  IMAD.MOV.U32 R9, RZ, RZ, R199 ;  /* 0x000000ffff097224 */ /* 0x000fe400078e00c7 */
[----:B------:R-:W-:Y:S02]  /*f550*/  IMAD.MOV.U32 R10, RZ, RZ, R0 ;  /* 0x000000ffff0a7224 */ /* 0x000fe400078e0000 */
[----:B------:R-:W-:Y:S01]  /*f560*/  IMAD.MOV.U32 R11, RZ, RZ, R197 ;  /* 0x000000ffff0b7224 */ /* 0x000fe200078e00c5 */
[----:B------:R-:W-:Y:S02]  /*f570*/  LOP3.LUT R0, R50, R188, RZ, 0x3c, !PT ;  /* 0x000000bc32007212 */ /* 0x000fe400078e3cff */
[----:B------:R-:W-:-:S02]  /*f580*/  LOP3.LUT R171, R107, R173, RZ, 0x3c, !PT ;  /* 0x000000ad6bab7212 */ /* 0x000fc400078e3cff */
[----:B------:R-:W-:Y:S01]  /*f590*/  LOP3.LUT R105, R113, R165, RZ, 0x3c, !PT ;  /* 0x000000a571697212 */ /* 0x000fe200078e3cff */
[----:B------:R0:W-:Y:S01]  /*f5a0*/  STL.128 [R1+0x460], R8 ;  /* 0x0004600801007387 */ /* 0x0001e20000100c00 */
[----:B------:R-:W-:Y:S02]  /*f5b0*/  LOP3.LUT R188, R44, R186, RZ, 0x3c, !PT ;  /* 0x000000ba2cbc7212 */ /* 0x000fe400078e3cff */
[----:B------:R-:W-:Y:S01]  /*f5c0*/  LOP3.LUT R186, R46, R180, RZ, 0x3c, !PT ;  /* 0x000000b42eba7212 */ /* 0x000fe200078e3cff */
[----:B------:R-:W-:Y:S04]  /*f5d0*/  STL.128 [R1+0x510], R28 ;  /* 0x0005101c01007387 */ /* 0x000fe80000100c00 */
[----:B------:R-:W5:Y:S04]  /*f5e0*/  LDG.E.64 R198, desc[UR14][R218.64+0x2a50] ;  /* 0x002a500edac67981 */ /* 0x000f68000c1e1b00 */
[----:B------:R-:W5:Y:S04]  /*f5f0*/  LDG.E.64 R196, desc[UR14][R218.64+0x2a60] ;  /* 0x002a600edac47981 */ /* 0x000f68000c1e1b00 */
[----:B0-----:R-:W5:Y:S04]  /*f600*/  LDL.128 R8, [R1+0x470] ;  /* 0x0004700001087983 */ /* 0x001f680000100c00 */
[----:B------:R0:W-:Y:S04]  /*f610*/  STL.128 [R1+0x470], R56 ;  /* 0x0004703801007387 */ /* 0x0001e80000100c00 */
[----:B------:R-:W-:Y:S01]  /*f620*/  STL.128 [R1+0x540], R52 ;  /* 0x0005403401007387 */ /* 0x000fe20000100c00 */
[----:B------:R-:W-:-:S03]  /*f630*/  LOP3.LUT R137, R63, R137, RZ, 0x3c, !PT ;  /* 0x000000893f897212 */ /* 0x000fc600078e3cff */
[----:B------:R-:W-:Y:S04]  /*f640*/  STL.128 [R1+0x550], R60 ;  /* 0x0005503c01007387 */ /* 0x000fe80000100c00 */
[----:B------:R-:W-:Y:S01]  /*f650*/  STL.128 [R1+0x570], R4 ;  /* 0x0005700401007387 */ /* 0x000fe20000100c00 */
[----:B0-----:R-:W-:Y:S01]  /*f660*/  IMAD.MOV.U32 R56, RZ, RZ, R194 ;  /* 0x000000ffff387224 */ /* 0x001fe200078e00c2 */
[----:B------:R-:W-:Y:S01]  /*f670*/  LOP3.LUT R75, R5, R75, RZ, 0x3c, !PT ;  /* 0x0000004b054b7212 */ /* 0x000fe200078e3cff */
[----:B------:R-:W-:Y:S01]  /*f680*/  IMAD.MOV.U32 R57, RZ, RZ, R195 ;  /* 0x000000ffff397224 */ /* 0x000fe200078e00c3 */
[----:B------:R-:W-:Y:S01]  /*f690*/  STL.128 [R1+0x560], R36 ;  /* 0x0005602401007387 */ /* 0x000fe20000100c00 */
[----:B------:R-:W-:Y:S02]  /*f6a0*/  IMAD.MOV.U32 R58, RZ, RZ, R192 ;  /* 0x000000ffff3a7224 */ /* 0x000fe400078e00c0 */
[----:B------:R-:W-:Y:S01]  /*f6b0*/  IMAD.MOV.U32 R59, RZ, RZ, R193 ;  /* 0x000000ffff3b7224 */ /* 0x000fe200078e00c1 */
[----:B------:R-:W-:Y:S01]  /*f6c0*/  LOP3.LUT R180, R40, R184, RZ, 0x3c, !PT ;  /* 0x000000b828b47212 */ /* 0x000fe200078e3cff */
[----:B------:R-:W-:Y:S01]  /*f6d0*/  IMAD.MOV.U32 R28, RZ, RZ, R80 ;  /* 0x000000ffff1c7224 */ /* 0x000fe200078e0050 */
[----:B------:R-:W5:Y:S04]  /*f6e0*/  LDG.E.64 R194, desc[UR14][R218.64+0x2a68] ;  /* 0x002a680edac27981 */ /* 0x000f68000c1e1b00 */
[----:B------:R0:W-:Y:S01]  /*f6f0*/  STL.128 [R1+0x470], R56 ;  /* 0x0004703801007387 */ /* 0x0001e20000100c00 */
[----:B------:R-:W-:-:S02]  /*f700*/  LOP3.LUT R78, R36, R78, RZ, 0x3c, !PT ;  /* 0x0000004e244e7212 */ /* 0x000fc400078e3cff */
[----:B------:R-:W-:Y:S01]  /*f710*/  LOP3.LUT R79, R37, R79, RZ, 0x3c, !PT ;  /* 0x0000004f254f7212 */ /* 0x000fe200078e3cff */
[----:B------:R-:W5:Y:S01]  /*f720*/  LDG.E.64 R152, desc[UR14][R218.64+0x2b18] ;  /* 0x002b180eda987981 */ /* 0x000f62000c1e1b00 */
[----:B------:R-:W-:Y:S02]  /*f730*/  LOP3.LUT R76, R38, R76, RZ, 0x3c, !PT ;  /* 0x0000004c264c7212 */ /* 0x000fe400078e3cff */
[----:B------:R-:W-:Y:S01]  /*f740*/  LOP3.LUT R77, R39, R77, RZ, 0x3c, !PT ;  /* 0x0000004d274d7212 */ /* 0x000fe200078e3cff */
[----:B------:R-:W5:Y:S04]  /*f750*/  LDG.E.64 R150, desc[UR14][R218.64+0x2b20] ;  /* 0x002b200eda967981 */ /* 0x000f68000c1e1b00 */
[----:B0-----:R-:W5:Y:S04]  /*f760*/  LDL.128 R56, [R1+0x480] ;  /* 0x0004800001387983 */ /* 0x001f680000100c00 */
[----:B------:R0:W-:Y:S02]  /*f770*/  STL.128 [R1+0x480], R48 ;  /* 0x0004803001007387 */ /* 0x0001e40000100c00 */
        /* <DEDUP_REMOVED lines=8> */
[----:B------:R-:W-:Y:S01]  /*f800*/  LOP3.LUT R0, R42, R182, RZ, 0x3c, !PT ;  /* 0x000000b62a007212 */ /* 0x000fe200078e3cff */
[----:B0-----:R-:W5:Y:S04]  /*f810*/  LDL.128 R48, [R1+0x490] ;  /* 0x0004900001307983 */ /* 0x001f680000100c00 */
[----:B------:R0:W-:Y:S02]  /*f820*/  STL.128 [R1+0x490], R44 ;  /* 0x0004902c01007387 */ /* 0x0001e40000100c00 */
[----:B0-----:R-:W-:Y:S02]  /*f830*/  IMAD.MOV.U32 R44, RZ, RZ, R188 ;  /* 0x000000ffff2c7224 */ /* 0x001fe400078e00bc */
[----:B------:R-:W-:Y:S02]  /*f840*/  IMAD.MOV.U32 R45, RZ, RZ, R189 ;  /* 0x000000ffff2d7224 */ /* 0x000fe400078e00bd */
[----:B------:R-:W-:-:S02]  /*f850*/  IMAD.MOV.U32 R46, RZ, RZ, R186 ;  /* 0x000000ffff2e7224 */ /* 0x000fc400078e00ba */
[----:B------:R-:W-:-:S05]  /*f860*/  IMAD.MOV.U32 R47, RZ, RZ, R187 ;  /* 0x000000ffff2f7224 */ /* 0x000fca00078e00bb */
[----:B------:R0:W-:Y:S04]  /*f870*/  STL.128 [R1+0x490], R44 ;  /* 0x0004902c01007387 */ /* 0x0001e80000100c00 */
[----:B0-----:R-:W5:Y:S04]  /*f880*/  LDL.128 R44, [R1+0x4a0] ;  /* 0x0004a000012c7983 */ /* 0x001f680000100c00 */
[----:B------:R0:W-:Y:S02]  /*f890*/  STL.128 [R1+0x4a0], R40 ;  /* 0x0004a02801007387 */ /* 0x0001e40000100c00 */
[----:B0-----:R-:W-:Y:S01]  /*f8a0*/  IMAD.MOV.U32 R40, RZ, RZ, R180 ;  /* 0x000000ffff287224 */ /* 0x001fe200078e00b4 */
        /* <DEDUP_REMOVED lines=13> */
[----:B------:R-:W-:-:S02]  /*f980*/  IMAD.MOV.U32 R89, RZ, RZ, R157 ;  /* 0x000000ffff597224 */ /* 0x000fc400078e009d */
[----:B------:R-:W-:Y:S02]  /*f990*/  IMAD.MOV.U32 R192, RZ, RZ, R242 ;  /* 0x000000ffffc07224 */ /* 0x000fe400078e00f2 */
[----:B------:R-:W-:Y:S01]  /*f9a0*/  IMAD.MOV.U32 R193, RZ, RZ, R243 ;  /* 0x000000ffffc17224 */ /* 0x000fe200078e00f3 */
[----:B------:R-:W-:Y:S01]  /*f9b0*/  LOP3.LUT R80, R24, R144, RZ, 0x3c, !PT ;  /* 0x0000009018507212 */ /* 0x000fe200078e3cff */
[----:B------:R-:W-:Y:S01]  /*f9c0*/  IMAD.MOV.U32 R90, RZ, RZ, R0 ;  /* 0x000000ffff5a7224 */ /* 0x000fe200078e0000 */
[----:B------:R0:W-:Y:S01]  /*f9d0*/  STL.128 [R1+0x4a0], R40 ;  /* 0x0004a02801007387 */ /* 0x0001e20000100c00 */
[----:B------:R-:W-:-:S03]  /*f9e0*/  LOP3.LUT R156, R92, R168, RZ, 0x3c, !PT ;  /* 0x000000a85c9c7212 */ /* 0x000fc600078e3cff */
[----:B------:R1:W-:Y:S01]  /*f9f0*/  STL.128 [R1+0x4c0], R88 ;  /* 0x0004c05801007387 */ /* 0x0003e20000100c00 */
[----:B------:R-:W-:Y:S02]  /*fa00*/  LOP3.LUT R157, R93, R169, RZ, 0x3c, !PT ;  /* 0x000000a95d9d7212 */ /* 0x000fe400078e3cff */
[----:B------:R-:W-:Y:S01]  /*fa10*/  LOP3.LUT R0, R94, R166, RZ, 0x3c, !PT ;  /* 0x000000a65e007212 */ /* 0x000fe200078e3cff */
[----:B------:R-:W5:Y:S01]  /*fa20*/  LDG.E.64 R242, desc[UR14][R218.64+0x2a28] ;  /* 0x002a280edaf27981 */ /* 0x000f62000c1e1b00 */
[----:B------:R-:W-:Y:S01]  /*fa30*/  LOP3.LUT R104, R112, R164, RZ, 0x3c, !PT ;  /* 0x000000a470687212 */ /* 0x000fe200078e3cff */
[----:B------:R-:W-:Y:S02]  /*fa40*/  IMAD.MOV.U32 R188, RZ, RZ, R236 ;  /* 0x000000ffffbc7224 */ /* 0x000fe400078e00ec */
[----:B------:R-:W-:Y:S01]  /*fa50*/  IMAD.MOV.U32 R189, RZ, RZ, R237 ;  /* 0x000000ffffbd7224 */ /* 0x000fe200078e00ed */
[----:B------:R-:W5:Y:S04]  /*fa60*/  LDG.E.64 R176, desc[UR14][R218.64+0x2a80] ;  /* 0x002a800edab07981 */ /* 0x000f68000c1e1b00 */
[----:B0-----:R-:W5:Y:S01]  /*fa70*/  LDL.128 R40, [R1+0x4b0] ;  /* 0x0004b00001287983 */ /* 0x001f620000100c00 */
[----:B-1----:R-:W-:-:S03]  /*fa80*/  IMAD.MOV.U32 R88, RZ, RZ, R174 ;  /* 0x000000ffff587224 */ /* 0x002fc600078e00ae */
[----:B------:R0:W-:Y:S01]  /*fa90*/  STL.128 [R1+0x4b0], R100 ;  /* 0x0004b06401007387 */ /* 0x0001e20000100c00 */
[----:B------:R-:W-:Y:S02]  /*faa0*/  IMAD.MOV.U32 R89, RZ, RZ, R175 ;  /* 0x000000ffff597224 */ /* 0x000fe400078e00af */
[----:B------:R-:W-:Y:S01]  /*fab0*/  IMAD.MOV.U32 R90, RZ, RZ, R170 ;  /* 0x000000ffff5a7224 */ /* 0x000fe200078e00aa */
[----:B------:R-:W5:Y:S01]  /*fac0*/  LDG.E.64 R236, desc[UR14][R218.64+0x2a40] ;  /* 0x002a400edaec7981 */ /* 0x000f62000c1e1b00 */
[----:B------:R-:W-:Y:S02]  /*fad0*/  IMAD.MOV.U32 R91, RZ, RZ, R171 ;  /* 0x000000ffff5b7224 */ /* 0x000fe400078e00ab */
[----:B------:R-:W-:Y:S02]  /*fae0*/  IMAD.MOV.U32 R29, RZ, RZ, R81 ;  /* 0x000000ffff1d7224 */ /* 0x000fe400078e0051 */
[----:B------:R-:W-:Y:S01]  /*faf0*/  IMAD.MOV.U32 R31, RZ, RZ, R83 ;  /* 0x000000ffff1f7224 */ /* 0x000fe200078e0053 */
[----:B------:R1:W-:Y:S01]  /*fb00*/  STL.128 [R1+0x4d0], R88 ;  /* 0x0004d05801007387 */ /* 0x0003e20000100c00 */
[----:B------:R-:W-:-:S02]  /*fb10*/  IMAD.MOV.U32 R186, RZ, RZ, R234 ;  /* 0x000000ffffba7224 */ /* 0x000fc400078e00ea */
[----:B------:R-:W-:Y:S02]  /*fb20*/  IMAD.MOV.U32 R187, RZ, RZ, R235 ;  /* 0x000000ffffbb7224 */ /* 0x000fe400078e00eb */
[----:B------:R-:W-:Y:S02]  /*fb30*/  IMAD.MOV.U32 R190, RZ, RZ, R240 ;  /* 0x000000ffffbe7224 */ /* 0x000fe400078e00f0 */
[----:B------:R-:W-:Y:S02]  /*fb40*/  IMAD.MOV.U32 R191, RZ, RZ, R241 ;  /* 0x000000ffffbf7224 */ /* 0x000fe400078e00f1 */
[----:B------:R-:W-:Y:S02]  /*fb50*/  IMAD.MOV.U32 R184, RZ, RZ, R238 ;  /* 0x000000ffffb87224 */ /* 0x000fe400078e00ee */
[----:B------:R-:W-:Y:S01]  /*fb60*/  IMAD.MOV.U32 R185, RZ, RZ, R239 ;  /* 0x000000ffffb97224 */ /* 0x000fe200078e00ef */
[----:B------:R-:W-:Y:S01]  /*fb70*/  LOP3.LUT R92, R52, R138, RZ, 0x3c, !PT ;  /* 0x0000008a345c7212 */ /* 0x000fe200078e3cff */
[----:B0-----:R-:W-:Y:S01]  /*fb80*/  IMAD.MOV.U32 R100, RZ, RZ, R180 ;  /* 0x000000ffff647224 */ /* 0x001fe200078e00b4 */
[----:B------:R-:W-:Y:S01]  /*fb90*/  LOP3.LUT R93, R53, R139, RZ, 0x3c, !PT ;  /* 0x0000008b355d7212 */ /* 0x000fe200078e3cff */
[----:B------:R-:W-:Y:S01]  /*fba0*/  IMAD.MOV.U32 R101, RZ, RZ, R181 ;  /* 0x000000ffff657224 */ /* 0x000fe200078e00b5 */
[----:B------:R-:W-:Y:S01]  /*fbb0*/  LOP3.LUT R203, R33, R203, RZ, 0x3c, !PT ;  /* 0x000000cb21cb7212 */ /* 0x000fe200078e3cff */
[----:B------:R-:W-:Y:S01]  /*fbc0*/  IMAD.MOV.U32 R102, RZ, RZ, R178 ;  /* 0x000000ffff667224 */ /* 0x000fe200078e00b2 */
[----:B------:R-:W5:Y:S01]  /*fbd0*/  LDG.E.64 R172, desc[UR14][R218.64+0x2ac8] ;  /* 0x002ac80edaac7981 */ /* 0x000f62000c1e1b00 */
[----:B------:R-:W-:-:S02]  /*fbe0*/  IMAD.MOV.U32 R103, RZ, RZ, R179 ;  /* 0x000000ffff677224 */ /* 0x000fc400078e00b3 */
[----:B-1----:R-:W-:Y:S01]  /*fbf0*/  IMAD.MOV.U32 R88, RZ, RZ, R156 ;  /* 0x000000ffff587224 */ /* 0x002fe200078e009c */
[----:B------:R-:W-:Y:S01]  /*fc00*/  LOP3.LUT R81, R25, R145, RZ, 0x3c, !PT ;  /* 0x0000009119517212 */ /* 0x000fe200078e3cff */
[----:B------:R-:W-:Y:S01]  /*fc10*/  IMAD.MOV.U32 R89, RZ, RZ, R157 ;  /* 0x000000ffff597224 */ /* 0x000fe200078e009d */
[----:B------:R0:W-:Y:S01]  /*fc20*/  STL.128 [R1+0x4b0], R100 ;  /* 0x0004b06401007387 */ /* 0x0001e20000100c00 */
[----:B------:R-:W-:Y:S02]  /*fc30*/  IMAD.MOV.U32 R90, RZ, RZ, R0 ;  /* 0x000000ffff5a7224 */ /* 0x000fe400078e0000 */
[----:B------:R-:W-:Y:S01]  /*fc40*/  IMAD.MOV.U32 R91, RZ, RZ, R167 ;  /* 0x000000ffff5b7224 */ /* 0x000fe200078e00a7 */
[----:B------:R-:W-:Y:S01]  /*fc50*/  LOP3.LUT R0, R110, R158, RZ, 0x3c, !PT ;  /* 0x0000009e6e007212 */ /* 0x000fe200078e3cff */
[----:B------:R-:W5:Y:S04]  /*fc60*/  LDG.E.64 R234, desc[UR14][R218.64+0x2a48] ;  /* 0x002a480edaea7981 */ /* 0x000f68000c1e1b00 */
[----:B------:R1:W-:Y:S01]  /*fc70*/  STL.128 [R1+0x4e0], R88 ;  /* 0x0004e05801007387 */ /* 0x0003e20000100c00 */
[----:B------:R-:W-:-:S03]  /*fc80*/  LOP3.LUT R83, R27, R147, RZ, 0x3c, !PT ;  /* 0x000000931b537212 */ /* 0x000fc600078e3cff */
[----:B------:R-:W5:Y:S01]  /*fc90*/  LDG.E.64 R240, desc[UR14][R218.64+0x2a30] ;  /* 0x002a300edaf07981 */ /* 0x000f62000c1e1b00 */
[----:B0-----:R-:W-:-:S03]  /*fca0*/  LOP3.LUT R103, R115, R163, RZ, 0x3c, !PT ;  /* 0x000000a373677212 */ /* 0x001fc600078e3cff */
[----:B------:R-:W5:Y:S01]  /*fcb0*/  LDG.E.64 R238, desc[UR14][R218.64+0x2a38] ;  /* 0x002a380edaee7981 */ /* 0x000f62000c1e1b00 */
[----:B------:R-:W-:Y:S02]  /*fcc0*/  LOP3.LUT R102, R114, R162, RZ, 0x3c, !PT ;  /* 0x000000a272667212 */ /* 0x000fe400078e3cff */
[----:B------:R-:W-:Y:S01]  /*fcd0*/  LOP3.LUT R100, R108, R160, RZ, 0x3c, !PT ;  /* 0x000000a06c647212 */ /* 0x000fe200078e3cff */
[----:B------:R-:W5:Y:S01]  /*fce0*/  LDL.128 R112, [R1+0x620] ;  /* 0x0006200001707983 */ /* 0x000f620000100c00 */
[----:B------:R-:W-:Y:S01]  /*fcf0*/  LOP3.LUT R101, R109, R161, RZ, 0x3c, !PT ;  /* 0x000000a16d657212 */ /* 0x000fe200078e3cff */
[----:B-1----:R-:W-:Y:S02]  /*fd00*/  IMAD.MOV.U32 R91, RZ, RZ, R103 ;  /* 0x000000ffff5b7224 */ /* 0x002fe400078e0067 */
[----:B------:R-:W5:Y:S01]  /*fd10*/  LDG.E.64 R180, desc[UR14][R218.64+0x2a70] ;  /* 0x002a700edab47981 */ /* 0x000f62000c1e1b00 */
[----:B------:R-:W-:Y:S02]  /*fd20*/  IMAD.MOV.U32 R103, RZ, RZ, R111 ;  /* 0x000000ffff677224 */ /* 0x000fe400078e006f */
[----:B------:R-:W-:Y:S01]  /*fd30*/  IMAD.MOV.U32 R90, RZ, RZ, R102 ;  /* 0x000000ffff5a7224 */ /* 0x000fe200078e0066 */
[----:B------:R-:W5:Y:S01]  /*fd40*/  LDL.128 R108, [R1+0x610] ;  /* 0x00061000016c7983 */ /* 0x000f620000100c00 */
[----:B------:R-:W-:Y:S01]  /*fd50*/  IMAD.MOV.U32 R102, RZ, RZ, R0 ;  /* 0x000000ffff667224 */ /* 0x000fe200078e0000 */
[----:B------:R-:W-:Y:S01]  /*fd60*/  LOP3.LUT R0, R82, R148, RZ, 0x3c, !PT ;  /* 0x0000009452007212 */ /* 0x000fe200078e3cff */
[----:B------:R-:W-:Y:S01]  /*fd70*/  IMAD.MOV.U32 R88, RZ, RZ, R104 ;  /* 0x000000ffff587224 */ /* 0x000fe200078e0068 */
[----:B------:R-:W5:Y:S04]  /*fd80*/  LDG.E.64 R178, desc[UR14][R218.64+0x2a78] ;  /* 0x002a780edab27981 */ /* 0x000f68000c1e1b00 */
[----:B------:R0:W-:Y:S01]  /*fd90*/  STL.128 [R1+0x500], R100 ;  /* 0x0005006401007387 */ /* 0x0001e20000100c00 */
[----:B------:R-:W-:Y:S01]  /*fda0*/  LOP3.LUT R82, R26, R146, RZ, 0x3c, !PT ;  /* 0x000000921a527212 */ /* 0x000fe200078e3cff */
[----:B------:R-:W-:-:S02]  /*fdb0*/  IMAD.MOV.U32 R30, RZ, RZ, R0 ;  /* 0x000000ffff1e7224 */ /* 0x000fc400078e0000 */
[----:B------:R-:W5:Y:S01]  /*fdc0*/  LDL.128 R24, [R1+0x750] ;  /* 0x0007500001187983 */ /* 0x000f620000100c00 */
[----:B------:R-:W-:-:S03]  /*fdd0*/  IMAD.MOV.U32 R89, RZ, RZ, R105 ;  /* 0x000000ffff597224 */ /* 0x000fc600078e0069 */
[----:B------:R-:W5:Y:S01]  /*fde0*/  LDG.E.64 R174, desc[UR14][R218.64+0x2a88] ;  /* 0x002a880edaae7981 */ /* 0x000f62000c1e1b00 */
[----:B------:R-:W-:Y:S02]  /*fdf0*/  IMAD.MOV.U32 R63, RZ, RZ, R137 ;  /* 0x000000ffff3f7224 */ /* 0x000fe400078e0089 */
[----:B------:R-:W-:Y:S01]  /*fe00*/  IMAD.MOV.U32 R5, RZ, RZ, R75 ;  /* 0x000000ffff057224 */ /* 0x000fe200078e004b */
[----:B------:R-:W-:Y:S01]  /*fe10*/  LOP3.LUT R2, R68, R2, RZ, 0x3c, !PT ;  /* 0x0000000244027212 */ /* 0x000fe200078e3cff */
[----:B------:R-:W-:Y:S01]  /*fe20*/  IMAD.MOV.U32 R182, RZ, RZ, R232 ;  /* 0x000000ffffb67224 */ /* 0x000fe200078e00e8 */
[----:B------:R-:W5:Y:S04]  /*fe30*/  LDG.E.64 R166, desc[UR14][R218.64+0x2ae0] ;  /* 0x002ae00edaa67981 */ /* 0x000f68000c1e1b00 */
[----:B0-----:R-:W5:Y:S04]  /*fe40*/  LDL.128 R100, [R1+0x740] ;  /* 0x0007400001647983 */ /* 0x001f680000100c00 */
[----:B------:R0:W-:Y:S04]  /*fe50*/  STL.128 [R1+0x520], R28 ;  /* 0x0005201c01007387 */ /* 0x0001e80000100c00 */
[----:B------:R-:W5:Y:S04]  /*fe60*/  LDL.128 R104, [R1+0x630] ;  /* 0x0006300001687983 */ /* 0x000f680000100c00 */
[----:B------:R1:W-:Y:S01]  /*fe70*/  STL.128 [R1+0x4f0], R88 ;  /* 0x0004f05801007387 */ /* 0x0003e20000100c00 */
[----:B------:R-:W-:Y:S01]  /*fe80*/  IMAD.MOV.U32 R183, RZ, RZ, R233 ;  /* 0x000000ffffb77224 */ /* 0x000fe200078e00e9 */
[----:B------:R-:W-:Y:S01]  /*fe90*/  LOP3.LUT R0, R62, R136, RZ, 0x3c, !PT ;  /* 0x000000883e007212 */ /* 0x000fe200078e3cff */
[----:B------:R-:W-:Y:S01]  /*fea0*/  IMAD.MOV.U32 R36, RZ, RZ, R78 ;  /* 0x000000ffff247224 */ /* 0x000fe200078e004e */
[----:B------:R-:W-:Y:S01]  /*feb0*/  LOP3.LUT R75, R35, R65, RZ, 0x3c, !PT ;  /* 0x00000041234b7212 */ /* 0x000fe200078e3cff */
[----:B------:R-:W-:Y:S01]  /*fec0*/  IMAD.MOV.U32 R37, RZ, RZ, R79 ;  /* 0x000000ffff257224 */ /* 0x000fe200078e004f */
[----:B------:R-:W5:Y:S04]  /*fed0*/  LDG.E.64 R232, desc[UR14][R218.64+0x2ab0] ;  /* 0x002ab00edae87981 */ /* 0x000f68000c1e1b00 */
[----:B0-----:R-:W5:Y:S01]  /*fee0*/  LDL.128 R28, [R1+0x760] ;  /* 0x00076000011c7983 */ /* 0x001f620000100c00 */
[----:B------:R-:W-:-:S02]  /*fef0*/  IMAD.MOV.U32 R38, RZ, RZ, R76 ;  /* 0x000000ffff267224 */ /* 0x000fc400078e004c */
[----:B------:R-:W-:Y:S01]  /*ff00*/  IMAD.MOV.U32 R39, RZ, RZ, R77 ;  /* 0x000000ffff277224 */ /* 0x000fe200078e004d */
[----:B------:R-:W5:Y:S01]  /*ff10*/  LDG.E.64 R164, desc[UR14][R218.64+0x2ae8] ;  /* 0x002ae80edaa47981 */ /* 0x000f62000c1e1b00 */
[----:B-1----:R-:W-:Y:S02]  /*ff20*/  LOP3.LUT R90, R54, R140, RZ, 0x3c, !PT ;  /* 0x0000008c365a7212 */ /* 0x002fe400078e3cff */
[----:B------:R-:W-:Y:S01]  /*ff30*/  LOP3.LUT R91, R55, R141, RZ, 0x3c, !PT ;  /* 0x0000008d375b7212 */ /* 0x000fe200078e3cff */
[----:B------:R-:W5:Y:S04]  /*ff40*/  LDG.E.64 R168, desc[UR14][R218.64+0x2ad0] ;  /* 0x002ad00edaa87981 */ /* 0x000f68000c1e1b00 */
[----:B------:R-:W5:Y:S01]  /*ff50*/  LDL.128 R52, [R1+0x770] ;  /* 0x0007700001347983 */ /* 0x000f620000100c00 */
[----:B------:R-:W-:-:S02]  /*ff60*/  LOP3.LUT R88, R60, R142, RZ, 0x3c, !PT ;  /* 0x0000008e3c587212 */ /* 0x000fc400078e3cff */
[----:B------:R-:W-:Y:S01]  /*ff70*/  LOP3.LUT R89, R61, R143, RZ, 0x3c, !PT ;  /* 0x0000008f3d597212 */ /* 0x000fe200078e3cff */
[----:B------:R-:W-:Y:S01]  /*ff80*/  IMAD.MOV.U32 R62, RZ, RZ, R0 ;  /* 0x000000ffff3e7224 */ /* 0x000fe200078e0000 */
[----:B------:R0:W-:Y:S01]  /*ff90*/  STL.128 [R1+0x560], R36 ;  /* 0x0005602401007387 */ /* 0x0001e20000100c00 */
[----:B------:R-:W-:Y:S02]  /*ffa0*/  IMAD.MOV.U32 R60, RZ, RZ, R88 ;  /* 0x000000ffff3c7224 */ /* 0x000fe400078e0058 */
[----:B------:R-:W-:Y:S01]  /*ffb0*/  IMAD.MOV.U32 R61, RZ, RZ, R89 ;  /* 0x000000ffff3d7224 */ /* 0x000fe200078e0059 */
[----:B------:R-:W-:Y:S01]  /*ffc0*/  LOP3.LUT R0, R4, R74, RZ, 0x3c, !PT ;  /* 0x0000004a04007212 */ /* 0x000fe200078e3cff */
[----:B------:R-:W-:Y:S01]  /*ffd0*/  IMAD.MOV.U32 R65, RZ, RZ, R203 ;  /* 0x000000ffff417224 */ /* 0x000fe200078e00cb */
[----:B------:R-:W-:Y:S04]  /*ffe0*/  STL.128 [R1+0x530], R80 ;  /* 0x0005305001007387 */ /* 0x000fe80000100c00 */
[----:B------:R1:W-:Y:S01]  /*fff0*/  STL.128 [R1+0x550], R60 ;  /* 0x0005503c01007387 */ /* 0x0003e20000100c00 */
[----:B------:R-:W-:Y:S01]  /*10000*/  LOP3.LUT R74, R32, R202, RZ, 0x3c, !PT ;  /* 0x000000ca204a7212 */ /* 0x000fe200078e3cff */
[----:B------:R-:W-:Y:S01]  /*10010*/  IMAD.MOV.U32 R4, RZ, RZ, R0 ;  /* 0x000000ffff047224 */ /* 0x000fe200078e0000 */
[----:B------:R-:W-:Y:S01]  /*10020*/  LOP3.LUT R0, R70, R66, RZ, 0x3c, !PT ;  /* 0x0000004246007212 */ /* 0x000fe200078e3cff */
[----:B------:R-:W5:Y:S04]  /*10030*/  LDG.E.64 R170, desc[UR14][R218.64+0x2ad8] ;  /* 0x002ad80edaaa7981 */ /* 0x000f68000c1e1b00 */
[----:B0-----:R-:W5:Y:S01]  /*10040*/  LDL.128 R36, [R1+0x5c0] ;  /* 0x0005c00001247983 */ /* 0x001f620000100c00 */
[----:B------:R-:W-:-:S02]  /*10050*/  LOP3.LUT R207, R87, R207, RZ, 0x3c, !PT ;  /* 0x000000cf57cf7212 */ /* 0x000fc400078e3cff */
[----:B------:R-:W-:Y:S01]  /*10060*/  LOP3.LUT R136, R96, R210, RZ, 0x3c, !PT ;  /* 0x000000d260887212 */ /* 0x000fe200078e3cff */
[----:B------:R-:W5:Y:S01]  /*10070*/  LDG.E.64 R162, desc[UR14][R218.64+0x2af0] ;  /* 0x002af00edaa27981 */ /* 0x000f62000c1e1b00 */
[----:B-1----:R-:W-:-:S03]  /*10080*/  LOP3.LUT R60, R6, R72, RZ, 0x3c, !PT ;  /* 0x00000048063c7212 */ /* 0x002fc600078e3cff */
[----:B------:R-:W5:Y:S01]  /*10090*/  LDG.E.64 R160, desc[UR14][R218.64+0x2af8] ;  /* 0x002af80edaa07981 */ /* 0x000f62000c1e1b00 */
[----:B------:R-:W-:Y:S02]  /*100a0*/  LOP3.LUT R61, R7, R73, RZ, 0x3c, !PT ;  /* 0x00000049073d7212 */ /* 0x000fe400078e3cff */
[----:B------:R-:W-:Y:S01]  /*100b0*/  LOP3.LUT R72, R34, R64, RZ, 0x3c, !PT ;  /* 0x0000004022487212 */ /* 0x000fe200078e3cff */
[----:B------:R-:W-:Y:S01]  /*100c0*/  IMAD.MOV.U32 R6, RZ, RZ, R60 ;  /* 0x000000ffff067224 */ /* 0x000fe200078e003c */
[----:B------:R-:W-:Y:S01]  /*100d0*/  LOP3.LUT R73, R69, R3, RZ, 0x3c, !PT ;  /* 0x0000000345497212 */ /* 0x000fe200078e3cff */
[----:B------:R-:W-:Y:S01]  /*100e0*/  IMAD.MOV.U32 R7, RZ, RZ, R61 ;  /* 0x000000ffff077224 */ /* 0x000fe200078e003d */
[----:B------:R-:W-:Y:S01]  /*100f0*/  LOP3.LUT R3, R71, R67, RZ, 0x3c, !PT ;  /* 0x0000004347037212 */ /* 0x000fe200078e3cff */
[----:B------:R-:W-:Y:S01]  /*10100*/  IMAD.MOV.U32 R64, RZ, RZ, R74 ;  /* 0x000000ffff407224 */ /* 0x000fe200078e004a */
[----:B------:R-:W5:Y:S01]  /*10110*/  LDL.128 R60, [R1+0x5e0] ;  /* 0x0005e000013c7983 */ /* 0x000f620000100c00 */
[----:B------:R-:W-:-:S02]  /*10120*/  IMAD.MOV.U32 R66, RZ, RZ, R72 ;  /* 0x000000ffff427224 */ /* 0x000fc400078e0048 */
[----:B------:R-:W-:Y:S01]  /*10130*/  IMAD.MOV.U32 R67, RZ, RZ, R75 ;  /* 0x000000ffff437224 */ /* 0x000fe200078e004b */
[----:B------:R0:W-:Y:S01]  /*10140*/  STL.128 [R1+0x570], R4 ;  /* 0x0005700401007387 */ /* 0x0001e20000100c00 */
[----:B------:R-:W-:Y:S02]  /*10150*/  IMAD.MOV.U32 R80, RZ, RZ, R92 ;  /* 0x000000ffff507224 */ /* 0x000fe400078e005c */
[----:B------:R-:W-:Y:S01]  /*10160*/  IMAD.MOV.U32 R81, RZ, RZ, R93 ;  /* 0x000000ffff517224 */ /* 0x000fe200078e005d */
[----:B------:R-:W-:Y:S01]  /*10170*/  LOP3.LUT R137, R97, R211, RZ, 0x3c, !PT ;  /* 0x000000d361897212 */ /* 0x000fe200078e3cff */
[----:B------:R-:W-:Y:S01]  /*10180*/  IMAD.MOV.U32 R82, RZ, RZ, R90 ;  /* 0x000000ffff527224 */ /* 0x000fe200078e005a */
[----:B------:R-:W-:Y:S01]  /*10190*/  LOP3.LUT R88, R84, R204, RZ, 0x3c, !PT ;  /* 0x000000cc54587212 */ /* 0x000fe200078e3cff */
[----:B------:R-:W-:Y:S01]  /*101a0*/  IMAD.MOV.U32 R83, RZ, RZ, R91 ;  /* 0x000000ffff537224 */ /* 0x000fe200078e005b */
[----:B------:R-:W-:Y:S01]  /*101b0*/  LOP3.LUT R89, R85, R205, RZ, 0x3c, !PT ;  /* 0x000000cd55597212 */ /* 0x000fe200078e3cff */
[----:B------:R-:W5:Y:S01]  /*101c0*/  LDL.128 R92, [R1+0x5b0] ;  /* 0x0005b000015c7983 */ /* 0x000f620000100c00 */
[----:B------:R-:W-:-:S03]  /*101d0*/  LOP3.LUT R213, R99, R213, RZ, 0x3c, !PT ;  /* 0x000000d563d57212 */ /* 0x000fc600078e3cff */
[----:B------:R-:W5:Y:S04]  /*101e0*/  LDL.128 R76, [R1+0x700] ;  /* 0x00070000014c7983 */ /* 0x000f680000100c00 */
[----:B0-----:R-:W5:Y:S04]  /*101f0*/  LDL.128 R4, [R1+0x580] ;  /* 0x0005800001047983 */ /* 0x001f680000100c00 */
[----:B------:R0:W-:Y:S04]  /*10200*/  STL.128 [R1+0x580], R32 ;  /* 0x0005802001007387 */ /* 0x0001e80000100c00 */
[----:B------:R1:W-:Y:S04]  /*10210*/  STL.128 [R1+0x580], R64 ;  /* 0x0005804001007387 */ /* 0x0003e80000100c00 */
[----:B------:R4:W-:Y:S04]  /*10220*/  STL.128 [R1+0x540], R80 ;  /* 0x0005405001007387 */ /* 0x0009e80000100c00 */
[----:B------:R-:W5:Y:S04]  /*10230*/  LDG.E.64 R156, desc[UR14][R218.64+0x2b08] ;  /* 0x002b080eda9c7981 */ /* 0x000f68000c1e1b00 */
[----:B0-----:R-:W5:Y:S04]  /*10240*/  LDL.128 R32, [R1+0x5d0] ;  /* 0x0005d00001207983 */ /* 0x001f680000100c00 */
[----:B-1----:R-:W5:Y:S04]  /*10250*/  LDL.128 R64, [R1+0x590] ;  /* 0x0005900001407983 */ /* 0x002f680000100c00 */
[----:B------:R0:W-:Y:S04]  /*10260*/  STL.128 [R1+0x590], R68 ;  /* 0x0005904401007387 */ /* 0x0001e80000100c00 */
[----:B----4-:R-:W4:Y:S04]  /*10270*/  LDL.128 R80, [R1+0x5a0] ;  /* 0x0005a00001507983 */ /* 0x010f280000100c00 */
[----:B------:R1:W-:Y:S01]  /*10280*/  STL.128 [R1+0x5a0], R84 ;  /* 0x0005a05401007387 */ /* 0x0003e20000100c00 */
[----:B------:R-:W-:-:S03]  /*10290*/  LOP3.LUT R139, R133, R183, RZ, 0x3c, !PT ;  /* 0x000000b7858b7212 */ /* 0x000fc600078e3cff */
[----:B------:R-:W4:Y:S01]  /*102a0*/  LDG.E.64 R148, desc[UR14][R218.64+0x2b28] ;  /* 0x002b280eda947981 */ /* 0x000f22000c1e1b00 */
[----:B0-----:R-:W-:Y:S01]  /*102b0*/  IMAD.MOV.U32 R70, RZ, RZ, R0 ;  /* 0x000000ffff467224 */ /* 0x001fe200078e0000 */
[----:B------:R-:W-:Y:S01]  /*102c0*/  LOP3.LUT R0, R86, R206, RZ, 0x3c, !PT ;  /* 0x000000ce56007212 */ /* 0x000fe200078e3cff */
[----:B------:R-:W-:Y:S01]  /*102d0*/  IMAD.MOV.U32 R68, RZ, RZ, R2 ;  /* 0x000000ffff447224 */ /* 0x000fe200078e0002 */
[----:B------:R-:W4:Y:S01]  /*102e0*/  LDG.E.64 R144, desc[UR14][R218.64+0x2b38] ;  /* 0x002b380eda907981 */ /* 0x000f22000c1e1b00 */
[----:B------:R-:W-:Y:S02]  /*102f0*/  IMAD.MOV.U32 R69, RZ, RZ, R73 ;  /* 0x000000ffff457224 */ /* 0x000fe400078e0049 */
[----:B------:R-:W-:Y:S01]  /*10300*/  IMAD.MOV.U32 R71, RZ, RZ, R3 ;  /* 0x000000ffff477224 */ /* 0x000fe200078e0003 */
[----:B------:R-:W4:Y:S01]  /*10310*/  LDL.128 R72, [R1+0x5f0] ;  /* 0x0005f00001487983 */ /* 0x000f220000100c00 */
[----:B-1----:R-:W-:Y:S02]  /*10320*/  IMAD.MOV.U32 R84, RZ, RZ, R88 ;  /* 0x000000ffff547224 */ /* 0x002fe400078e0058 */
[----:B------:R-:W-:Y:S01]  /*10330*/  IMAD.MOV.U32 R85, RZ, RZ, R89 ;  /* 0x000000ffff557224 */ /* 0x000fe200078e0059 */
[----:B------:R-:W4:Y:S01]  /*10340*/  LDG.E.64 R158, desc[UR14][R218.64+0x2b00] ;  /* 0x002b000eda9e7981 */ /* 0x000f22000c1e1b00 */
[----:B------:R-:W-:Y:S01]  /*10350*/  IMAD.MOV.U32 R86, RZ, RZ, R0 ;  /* 0x000000ffff567224 */ /* 0x000fe200078e0000 */
[----:B------:R-:W-:Y:S01]  /*10360*/  LOP3.LUT R0, R98, R212, RZ, 0x3c, !PT ;  /* 0x000000d462007212 */ /* 0x000fe200078e3cff */
[----:B------:R-:W-:Y:S01]  /*10370*/  IMAD.MOV.U32 R87, RZ, RZ, R207 ;  /* 0x000000ffff577224 */ /* 0x000fe200078e00cf */
[----:B------:R0:W-:Y:S04]  /*10380*/  STL.128 [R1+0x590], R68 ;  /* 0x0005904401007387 */ /* 0x0001e80000100c00 */
[----:B------:R-:W4:Y:S04]  /*10390*/  LDG.E.64 R2, desc[UR14][R218.64+0x2bf8] ;  /* 0x002bf80eda027981 */ /* 0x000f28000c1e1b00 */
[----:B------:R1:W-:Y:S04]  /*103a0*/  STL.128 [R1+0x5a0], R84 ;  /* 0x0005a05401007387 */ /* 0x0003e80000100c00 */
[----:B------:R2:W-:Y:S04]  /*103b0*/  STL.128 [R1+0x5b0], R96 ;  /* 0x0005b06001007387 */ /* 0x0005e80000100c00 */
[----:B0-----:R-:W4:Y:S04]  /*103c0*/  LDL.128 R68, [R1+0x6f0] ;  /* 0x0006f00001447983 */ /* 0x001f280000100c00 */
[----:B------:R-:W4:Y:S04]  /*103d0*/  LDL.128 R88, [R1+0x720] ;  /* 0x0007200001587983 */ /* 0x000f280000100c00 */
[----:B-1----:R-:W4:Y:S01]  /*103e0*/  LDL.128 R84, [R1+0x710] ;  /* 0x0007100001547983 */ /* 0x002f220000100c00 */
[----:B--2---:R-:W-:-:S03]  /*103f0*/  IMAD.MOV.U32 R96, RZ, RZ, R136 ;  /* 0x000000ffff607224 */ /* 0x004fc600078e0088 */
[----:B------:R-:W2:Y:S01]  /*10400*/  LDG.E.64 R146, desc[UR14][R218.64+0x2b30] ;  /* 0x002b300eda927981 */ /* 0x000ea2000c1e1b00 */
[----:B------:R-:W-:Y:S02]  /*10410*/  IMAD.MOV.U32 R97, RZ, RZ, R137 ;  /* 0x000000ffff617224 */ /* 0x000fe400078e0089 */
[----:B------:R-:W-:Y:S01]  /*10420*/  IMAD.MOV.U32 R98, RZ, RZ, R0 ;  /* 0x000000ffff627224 */ /* 0x000fe200078e0000 */
[----:B------:R-:W2:Y:S01]  /*10430*/  LDG.E.64 R140, desc[UR14][R218.64+0x2b48] ;  /* 0x002b480eda8c7981 */ /* 0x000ea2000c1e1b00 */
[----:B------:R-:W-:Y:S01]  /*10440*/  IMAD.MOV.U32 R99, RZ, RZ, R213 ;  /* 0x000000ffff637224 */ /* 0x000fe200078e00d5 */
[----:B------:R-:W-:Y:S02]  /*10450*/  LOP3.LUT R0, R134, R186, RZ, 0x3c, !PT ;  /* 0x000000ba86007212 */ /* 0x000fe400078e3cff */
[----:B------:R-:W-:Y:S01]  /*10460*/  LOP3.LUT R136, R132, R182, RZ, 0x3c, !PT ;  /* 0x000000b684887212 */ /* 0x000fe200078e3cff */
[----:B------:R-:W-:Y:S01]  /*10470*/  STL.128 [R1+0x5c0], R132 ;  /* 0x0005c08401007387 */ /* 0x000fe20000100c00 */
[----:B------:R-:W-:-:S03]  /*10480*/  LOP3.LUT R137, R135, R187, RZ, 0x3c, !PT ;  /* 0x000000bb87897212 */ /* 0x000fc600078e3cff */
[----:B------:R0:W-:Y:S01]  /*10490*/  STL.128 [R1+0x5b0], R96 ;  /* 0x0005b06001007387 */ /* 0x0001e20000100c00 */
[----:B------:R-:W-:Y:S02]  /*104a0*/  LOP3.LUT R182, R128, R184, RZ, 0x3c, !PT ;  /* 0x000000b880b67212 */ /* 0x000fe400078e3cff */
[----:B------:R-:W-:Y:S01]  /*104b0*/  LOP3.LUT R185, R129, R185, RZ, 0x3c, !PT ;  /* 0x000000b981b97212 */ /* 0x000fe200078e3cff */
[----:B------:R-:W2:Y:S01]  /*104c0*/  LDG.E.64 R142, desc[UR14][R218.64+0x2b40] ;  /* 0x002b400eda8e7981 */ /* 0x000ea2000c1e1b00 */
[----:B------:R-:W-:-:S03]  /*104d0*/  LOP3.LUT R183, R131, R191, RZ, 0x3c, !PT ;  /* 0x000000bf83b77212 */ /* 0x000fc600078e3cff */
[----:B------:R1:W-:Y:S01]  /*104e0*/  STL.128 [R1+0x5d0], R128 ;  /* 0x0005d08001007387 */ /* 0x0003e20000100c00 */
[----:B------:R-:W-:Y:S02]  /*104f0*/  IMAD.MOV.U32 R210, RZ, RZ, R188 ;  /* 0x000000ffffd27224 */ /* 0x000fe400078e00bc */
[----:B------:R-:W-:Y:S01]  /*10500*/  IMAD.MOV.U32 R211, RZ, RZ, R189 ;  /* 0x000000ffffd37224 */ /* 0x000fe200078e00bd */
[----:B------:R1:W-:Y:S04]  /*10510*/  STL.128 [R1+0x5e0], R124 ;  /* 0x0005e07c01007387 */ /* 0x0003e80000100c00 */
[----:B0-----:R-:W2:Y:S01]  /*10520*/  LDL.128 R96, [R1+0x730] ;  /* 0x0007300001607983 */ /* 0x001ea20000100c00 */
[----:B------:R-:W-:Y:S01]  /*10530*/  IMAD.MOV.U32 R134, RZ, RZ, R0 ;  /* 0x000000ffff867224 */ /* 0x000fe200078e0000 */
[----:B------:R-:W-:Y:S01]  /*10540*/  LOP3.LUT R0, R130, R190, RZ, 0x3c, !PT ;  /* 0x000000be82007212 */ /* 0x000fe200078e3cff */
[----:B------:R-:W-:Y:S01]  /*10550*/  IMAD.MOV.U32 R132, RZ, RZ, R136 ;  /* 0x000000ffff847224 */ /* 0x000fe200078e0088 */
[----:B---3--:R-:W-:Y:S01]  /*10560*/  LOP3.LUT R204, R120, R214, RZ, 0x3c, !PT ;  /* 0x000000d678cc7212 */ /* 0x008fe200078e3cff */
[----:B------:R-:W-:Y:S01]  /*10570*/  IMAD.MOV.U32 R133, RZ, RZ, R139 ;  /* 0x000000ffff857224 */ /* 0x000fe200078e008b */
[----:B------:R-:W-:Y:S01]  /*10580*/  LOP3.LUT R186, R124, R192, RZ, 0x3c, !PT ;  /* 0x000000c07cba7212 */ /* 0x000fe200078e3cff */
[----:B------:R-:W-:Y:S01]  /*10590*/  IMAD.MOV.U32 R135, RZ, RZ, R137 ;  /* 0x000000ffff877224 */ /* 0x000fe200078e0089 */
[----:B------:R-:W-:Y:S01]  /*105a0*/  LOP3.LUT R187, R125, R193, RZ, 0x3c, !PT ;  /* 0x000000c17dbb7212 */ /* 0x000fe200078e3cff */
[----:B------:R-:W3:Y:S01]  /*105b0*/  LDG.E.64 R136, desc[UR14][R218.64+0x2b58] ;  /* 0x002b580eda887981 */ /* 0x000ee2000c1e1b00 */
[----:B-1----:R-:W-:-:S02]  /*105c0*/  IMAD.MOV.U32 R128, RZ, RZ, R182 ;  /* 0x000000ffff807224 */ /* 0x002fc400078e00b6 */
[----:B------:R-:W-:Y:S01]  /*105d0*/  IMAD.MOV.U32 R129, RZ, RZ, R185 ;  /* 0x000000ffff817224 */ /* 0x000fe200078e00b9 */
[----:B------:R0:W-:Y:S01]  /*105e0*/  STL.128 [R1+0x5c0], R132 ;  /* 0x0005c08401007387 */ /* 0x0001e20000100c00 */
[----:B------:R-:W-:Y:S02]  /*105f0*/  IMAD.MOV.U32 R130, RZ, RZ, R0 ;  /* 0x000000ffff827224 */ /* 0x000fe400078e0000 */
[----:B------:R-:W-:Y:S01]  /*10600*/  IMAD.MOV.U32 R131, RZ, RZ, R183 ;  /* 0x000000ffff837224 */ /* 0x000fe200078e00b7 */
[----:B------:R-:W3:Y:S04]  /*10610*/  LDG.E.64 R184, desc[UR14][R218.64+0x2b88] ;  /* 0x002b880edab87981 */ /* 0x000ee8000c1e1b00 */
[----:B------:R1:W-:Y:S01]  /*10620*/  STL.128 [R1+0x5d0], R128 ;  /* 0x0005d08001007387 */ /* 0x0003e20000100c00 */
[----:B------:R-:W-:-:S03]  /*10630*/  IMAD.MOV.U32 R124, RZ, RZ, R186 ;  /* 0x000000ffff7c7224 */ /* 0x000fc600078e00ba */
[----:B------:R-:W3:Y:S04]  /*10640*/  LDG.E.64 R138, desc[UR14][R218.64+0x2b50] ;  /* 0x002b500eda8a7981 */ /* 0x000ee8000c1e1b00 */
[----:B0-----:R-:W3:Y:S01]  /*10650*/  LDG.E.64 R132, desc[UR14][R218.64+0x2b68] ;  /* 0x002b680eda847981 */ /* 0x001ee2000c1e1b00 */
[----:B------:R-:W-:Y:S01]  /*10660*/  LOP3.LUT R0, R126, R250, RZ, 0x3c, !PT ;  /* 0x000000fa7e007212 */ /* 0x000fe200078e3cff */
[----:B------:R-:W-:Y:S02]  /*10670*/  IMAD.MOV.U32 R125, RZ, RZ, R187 ;  /* 0x000000ffff7d7224 */ /* 0x000fe400078e00bb */
[----:B------:R-:W3:Y:S04]  /*10680*/  LDG.E.64 R134, desc[UR14][R218.64+0x2b60] ;  /* 0x002b600eda867981 */ /* 0x000ee8000c1e1b00 */
[----:B-1----:R-:W3:Y:S01]  /*10690*/  LDG.E.64 R128, desc[UR14][R218.64+0x2b78] ;  /* 0x002b780eda807981 */ /* 0x002ee2000c1e1b00 */
[----:B------:R-:W-:-:S03]  /*106a0*/  LOP3.LUT R205, R121, R215, RZ, 0x3c, !PT ;  /* 0x000000d779cd7212 */ /* 0x000fc600078e3cff */
[----:B------:R-:W3:Y:S01]  /*106b0*/  LDG.E.64 R130, desc[UR14][R218.64+0x2b70] ;  /* 0x002b700eda827981 */ /* 0x000ee2000c1e1b00 */
[----:B-----5:R-:W-:-:S03]  /*106c0*/  LOP3.LUT R202, R122, R216, RZ, 0x3c, !PT ;  /* 0x000000d87aca7212 */ /* 0x020fc600078e3cff */
[----:B------:R-:W5:Y:S01]  /*106d0*/  LDG.E.64 R182, desc[UR14][R218.64+0x2b80] ;  /* 0x002b800edab67981 */ /* 0x000f62000c1e1b00 */
[----:B------:R-:W-:-:S03]  /*106e0*/  LOP3.LUT R203, R123, R217, RZ, 0x3c, !PT ;  /* 0x000000d97bcb7212 */ /* 0x000fc600078e3cff */
[----:B------:R-:W5:Y:S04]  /*106f0*/  LDG.E.64 R188, desc[UR14][R218.64+0x2b90] ;  /* 0x002b900edabc7981 */ /* 0x000f68000c1e1b00 */
[----:B------:R-:W5:Y:S01]  /*10700*/  LDG.E.64 R186, desc[UR14][R218.64+0x2b98] ;  /* 0x002b980edaba7981 */ /* 0x000f62000c1e1b00 */
[----:B------:R-:W-:Y:S01]  /*10710*/  IMAD.MOV.U32 R126, RZ, RZ, R0 ;  /* 0x000000ffff7e7224 */ /* 0x000fe200078e0000 */
[----:B------:R-:W-:Y:S01]  /*10720*/  LOP3.LUT R206, R116, R210, RZ, 0x3c, !PT ;  /* 0x000000d274ce7212 */ /* 0x000fe200078e3cff */
[----:B------:R-:W-:Y:S01]  /*10730*/  IMAD.MOV.U32 R116, RZ, RZ, R204 ;  /* 0x000000ffff747224 */ /* 0x000fe200078e00cc */
[----:B------:R-:W-:Y:S01]  /*10740*/  LOP3.LUT R207, R117, R211, RZ, 0x3c, !PT ;  /* 0x000000d375cf7212 */ /* 0x000fe200078e3cff */
[----:B------:R-:W5:Y:S01]  /*10750*/  LDG.E.64 R190, desc[UR14][R218.64+0x2ba0] ;  /* 0x002ba00edabe7981 */ /* 0x000f62000c1e1b00 */
[----:B------:R-:W-:Y:S01]  /*10760*/  LOP3.LUT R0, R118, R208, RZ, 0x3c, !PT ;  /* 0x000000d076007212 */ /* 0x000fe200078e3cff */
[----:B------:R-:W-:Y:S01]  /*10770*/  IMAD.MOV.U32 R117, RZ, RZ, R205 ;  /* 0x000000ffff757224 */ /* 0x000fe200078e00cd */
[----:B------:R-:W-:Y:S01]  /*10780*/  LOP3.LUT R209, R119, R209, RZ, 0x3c, !PT ;  /* 0x000000d177d17212 */ /* 0x000fe200078e3cff */
[----:B------:R-:W5:Y:S01]  /*10790*/  LDG.E.64 R192, desc[UR14][R218.64+0x2ba8] ;  /* 0x002ba80edac07981 */ /* 0x000f62000c1e1b00 */
[----:B------:R-:W-:-:S02]  /*107a0*/  IMAD.MOV.U32 R118, RZ, RZ, R202 ;  /* 0x000000ffff767224 */ /* 0x000fc400078e00ca */
[----:B------:R-:W-:Y:S01]  /*107b0*/  IMAD.MOV.U32 R119, RZ, RZ, R203 ;  /* 0x000000ffff777224 */ /* 0x000fe200078e00cb */
[----:B------:R-:W-:Y:S04]  /*107c0*/  STL.128 [R1+0x5f0], R120 ;  /* 0x0005f07801007387 */ /* 0x000fe80000100c00 */
[----:B------:R0:W-:Y:S04]  /*107d0*/  STL.128 [R1+0x5f0], R116 ;  /* 0x0005f07401007387 */ /* 0x0001e80000100c00 */
[----:B------:R-:W5:Y:S04]  /*107e0*/  LDG.E.64 R204, desc[UR14][R218.64+0x2bb0] ;  /* 0x002bb00edacc7981 */ /* 0x000f68000c1e1b00 */
[----:B------:R-:W5:Y:S01]  /*107f0*/  LDG.E.64 R202, desc[UR14][R218.64+0x2bb8] ;  /* 0x002bb80edaca7981 */ /* 0x000f62000c1e1b00 */
[----:B------:R-:W-:-:S03]  /*10800*/  LOP3.LUT R251, R127, R251, RZ, 0x3c, !PT ;  /* 0x000000fb7ffb7212 */ /* 0x000fc600078e3cff */
[----:B------:R-:W5:Y:S01]  /*10810*/  LDG.E.64 R212, desc[UR14][R218.64+0x2bd8] ;  /* 0x002bd80edad47981 */ /* 0x000f62000c1e1b00 */
[----:B0-----:R-:W-:-:S03]  /*10820*/  IMAD.MOV.U32 R116, RZ, RZ, R206 ;  /* 0x000000ffff747224 */ /* 0x001fc600078e00ce */
[----:B------:R-:W5:Y:S01]  /*10830*/  LDL.128 R120, [R1+0x6d0] ;  /* 0x0006d00001787983 */ /* 0x000f620000100c00 */
[----:B------:R-:W-:Y:S02]  /*10840*/  IMAD.MOV.U32 R117, RZ, RZ, R207 ;  /* 0x000000ffff757224 */ /* 0x000fe400078e00cf */
[----:B------:R-:W-:Y:S01]  /*10850*/  IMAD.MOV.U32 R118, RZ, RZ, R0 ;  /* 0x000000ffff767224 */ /* 0x000fe200078e0000 */
[----:B------:R-:W5:Y:S01]  /*10860*/  LDG.E.64 R206, desc[UR14][R218.64+0x2bc0] ;  /* 0x002bc00edace7981 */ /* 0x000f62000c1e1b00 */
[----:B------:R-:W-:-:S03]  /*10870*/  IMAD.MOV.U32 R119, RZ, RZ, R209 ;  /* 0x000000ffff777224 */ /* 0x000fc600078e00d1 */
[----:B------:R-:W5:Y:S04]  /*10880*/  LDG.E.64 R208, desc[UR14][R218.64+0x2bc8] ;  /* 0x002bc80edad07981 */ /* 0x000f68000c1e1b00 */
[----:B------:R0:W-:Y:S01]  /*10890*/  STL.128 [R1+0x600], R116 ;  /* 0x0006007401007387 */ /* 0x0001e20000100c00 */
[----:B------:R-:W-:-:S03]  /*108a0*/  IMAD.MOV.U32 R127, RZ, RZ, R251 ;  /* 0x000000ffff7f7224 */ /* 0x000fc600078e00fb */
[----:B------:R-:W5:Y:S04]  /*108b0*/  LDG.E.64 R210, desc[UR14][R218.64+0x2bd0] ;  /* 0x002bd00edad27981 */ /* 0x000f68000c1e1b00 */
[----:B------:R-:W5:Y:S04]  /*108c0*/  LDG.E.64 R214, desc[UR14][R218.64+0x2be0] ;  /* 0x002be00edad67981 */ /* 0x000f68000c1e1b00 */
[----:B------:R-:W5:Y:S04]  /*108d0*/  LDG.E.64 R216, desc[UR14][R218.64+0x2be8] ;  /* 0x002be80edad87981 */ /* 0x000f68000c1e1b00 */
[----:B0-----:R-:W5:Y:S04]  /*108e0*/  LDL.128 R116, [R1+0x6c0] ;  /* 0x0006c00001747983 */ /* 0x001f680000100c00 */
[----:B------:R0:W-:Y:S04]  /*108f0*/  STL.128 [R1+0x5e0], R124 ;  /* 0x0005e07c01007387 */ /* 0x0001e80000100c00 */
[----:B------:R-:W5:Y:S04]  /*10900*/  LDG.E.64 R218, desc[UR14][R218.64+0x2bf0] ;  /* 0x002bf00edada7981 */ /* 0x000f68000c1e1b00 */
[----:B0-----:R-:W5:Y:S01]  /*10910*/  LDL.128 R124, [R1+0x6e0] ;  /* 0x0006e000017c7983 */ /* 0x001f620000100c00 */
        /* <DEDUP_REMOVED lines=9> */
[----:B------:R-:W-:-:S03]  /*109b0*/  LOP3.LUT R235, R103, R235, RZ, 0x3c, !PT ;  /* 0x000000eb67eb7212 */ /* 0x000fc600078e3cff */
[----:B------:R1:W-:Y:S01]  /*109c0*/  STL.128 [R1+0x640], R100 ;  /* 0x0006406401007387 */ /* 0x0003e20000100c00 */
[----:B0-----:R-:W-:Y:S01]  /*109d0*/  IMAD.MOV.U32 R108, RZ, RZ, R112 ;  /* 0x000000ffff6c7224 */ /* 0x001fe200078e0070 */
[----:B------:R-:W-:Y:S01]  /*109e0*/  LOP3.LUT R112, R100, R236, RZ, 0x3c, !PT ;  /* 0x000000ec64707212 */ /* 0x000fe200078e3cff */
[----:B------:R-:W-:Y:S01]  /*109f0*/  IMAD.MOV.U32 R109, RZ, RZ, R113 ;  /* 0x000000ffff6d7224 */ /* 0x000fe200078e0071 */
[----:B------:R-:W-:Y:S01]  /*10a00*/  LOP3.LUT R113, R101, R237, RZ, 0x3c, !PT ;  /* 0x000000ed65717212 */ /* 0x000fe200078e3cff */
[----:B------:R-:W-:Y:S02]  /*10a10*/  IMAD.MOV.U32 R110, RZ, RZ, R0 ;  /* 0x000000ffff6e7224 */ /* 0x000fe400078e0000 */
[----:B------:R-:W-:Y:S01]  /*10a20*/  IMAD.MOV.U32 R111, RZ, RZ, R115 ;  /* 0x000000ffff6f7224 */ /* 0x000fe200078e0073 */
[----:B------:R-:W-:Y:S01]  /*10a30*/  LOP3.LUT R0, R102, R234, RZ, 0x3c, !PT ;  /* 0x000000ea66007212 */ /* 0x000fe200078e3cff */
[----:B-1----:R-:W-:Y:S01]  /*10a40*/  IMAD.MOV.U32 R100, RZ, RZ, R112 ;  /* 0x000000ffff647224 */ /* 0x002fe200078e0070 */
[----:B------:R-:W-:Y:S01]  /*10a50*/  LOP3.LUT R112, R24, R198, RZ, 0x3c, !PT ;  /* 0x000000c618707212 */ /* 0x000fe200078e3cff */
[----:B------:R-:W-:Y:S01]  /*10a60*/  IMAD.MOV.U32 R101, RZ, RZ, R113 ;  /* 0x000000ffff657224 */ /* 0x000fe200078e0071 */
[----:B------:R0:W-:Y:S01]  /*10a70*/  STL.128 [R1+0x620], R108 ;  /* 0x0006206c01007387 */ /* 0x0001e20000100c00 */
[----:B------:R-:W-:Y:S01]  /*10a80*/  LOP3.LUT R113, R25, R199, RZ, 0x3c, !PT ;  /* 0x000000c719717212 */ /* 0x000fe200078e3cff */
[----:B------:R-:W-:-:S02]  /*10a90*/  IMAD.MOV.U32 R102, RZ, RZ, R0 ;  /* 0x000000ffff667224 */ /* 0x000fc400078e0000 */
[----:B------:R1:W-:Y:S01]  /*10aa0*/  STL.128 [R1+0x650], R24 ;  /* 0x0006501801007387 */ /* 0x0003e20000100c00 */
[----:B------:R-:W-:Y:S01]  /*10ab0*/  LOP3.LUT R104, R104, R240, RZ, 0x3c, !PT ;  /* 0x000000f068687212 */ /* 0x000fe200078e3cff */
[----:B------:R-:W-:Y:S01]  /*10ac0*/  IMAD.MOV.U32 R103, RZ, RZ, R235 ;  /* 0x000000ffff677224 */ /* 0x000fe200078e00eb */
[----:B------:R-:W-:Y:S02]  /*10ad0*/  LOP3.LUT R105, R105, R241, RZ, 0x3c, !PT ;  /* 0x000000f169697212 */ /* 0x000fe400078e3cff */
[----:B------:R-:W-:Y:S02]  /*10ae0*/  LOP3.LUT R106, R106, R238, RZ, 0x3c, !PT ;  /* 0x000000ee6a6a7212 */ /* 0x000fe400078e3cff */
[----:B0-----:R-:W-:Y:S02]  /*10af0*/  LOP3.LUT R110, R26, R200, RZ, 0x3c, !PT ;  /* 0x000000c81a6e7212 */ /* 0x001fe400078e3cff */
        /* <DEDUP_REMOVED lines=8> */
[----:B------:R-:W-:-:S02]  /*10b80*/  LOP3.LUT R0, R30, R194, RZ, 0x3c, !PT ;  /* 0x000000c21e007212 */ /* 0x000fc400078e3cff */
[----:B------:R-:W-:Y:S01]  /*10b90*/  LOP3.LUT R195, R31, R195, RZ, 0x3c, !PT ;  /* 0x000000c31fc37212 */ /* 0x000fe200078e3cff */
[----:B------:R0:W-:Y:S04]  /*10ba0*/  STL.128 [R1+0x630], R104 ;  /* 0x0006306801007387 */ /* 0x0001e80000100c00 */
[----:B------:R1:W-:Y:S04]  /*10bb0*/  STL.128 [R1+0x650], R24 ;  /* 0x0006501801007387 */ /* 0x0003e80000100c00 */
[----:B------:R1:W-:Y:S01]  /*10bc0*/  STL.128 [R1+0x640], R100 ;  /* 0x0006406401007387 */ /* 0x0003e20000100c00 */
[----:B------:R-:W-:-:S03]  /*10bd0*/  LOP3.LUT R175, R59, R175, RZ, 0x3c, !PT ;  /* 0x000000af3baf7212 */ /* 0x000fc600078e3cff */
[----:B------:R1:W-:Y:S01]  /*10be0*/  STL.128 [R1+0x660], R28 ;  /* 0x0006601c01007387 */ /* 0x0003e20000100c00 */
[----:B0-----:R-:W-:Y:S02]  /*10bf0*/  LOP3.LUT R104, R52, R180, RZ, 0x3c, !PT ;  /* 0x000000b434687212 */ /* 0x001fe400078e3cff */
[----:B------:R-:W-:Y:S01]  /*10c00*/  LOP3.LUT R105, R53, R181, RZ, 0x3c, !PT ;  /* 0x000000b535697212 */ /* 0x000fe200078e3cff */
[----:B-1----:R-:W-:Y:S02]  /*10c10*/  IMAD.MOV.U32 R24, RZ, RZ, R108 ;  /* 0x000000ffff187224 */ /* 0x002fe400078e006c */
[----:B------:R-:W-:Y:S02]  /*10c20*/  IMAD.MOV.U32 R25, RZ, RZ, R109 ;  /* 0x000000ffff197224 */ /* 0x000fe400078e006d */
[----:B------:R-:W-:Y:S01]  /*10c30*/  IMAD.MOV.U32 R26, RZ, RZ, R0 ;  /* 0x000000ffff1a7224 */ /* 0x000fe200078e0000 */
[----:B------:R-:W-:Y:S01]  /*10c40*/  LOP3.LUT R102, R54, R178, RZ, 0x3c, !PT ;  /* 0x000000b236667212 */ /* 0x000fe200078e3cff */
[----:B------:R-:W-:Y:S01]  /*10c50*/  IMAD.MOV.U32 R27, RZ, RZ, R195 ;  /* 0x000000ffff1b7224 */ /* 0x000fe200078e00c3 */
[----:B------:R-:W-:-:S02]  /*10c60*/  LOP3.LUT R103, R55, R179, RZ, 0x3c, !PT ;  /* 0x000000b337677212 */ /* 0x000fc400078e3cff */
[----:B------:R-:W-:Y:S02]  /*10c70*/  LOP3.LUT R100, R56, R176, RZ, 0x3c, !PT ;  /* 0x000000b038647212 */ /* 0x000fe400078e3cff */
[----:B------:R0:W-:Y:S01]  /*10c80*/  STL.128 [R1+0x660], R24 ;  /* 0x0006601801007387 */ /* 0x0001e20000100c00 */
[----:B------:R-:W-:Y:S02]  /*10c90*/  LOP3.LUT R101, R57, R177, RZ, 0x3c, !PT ;  /* 0x000000b139657212 */ /* 0x000fe400078e3cff */
[----:B------:R-:W-:Y:S01]  /*10ca0*/  LOP3.LUT R0, R58, R174, RZ, 0x3c, !PT ;  /* 0x000000ae3a007212 */ /* 0x000fe200078e3cff */
[----:B------:R1:W-:Y:S01]  /*10cb0*/  STL.128 [R1+0x670], R52 ;  /* 0x0006703401007387 */ /* 0x0003e20000100c00 */
[----:B------:R-:W-:Y:S02]  /*10cc0*/  LOP3.LUT R30, R50, R226, RZ, 0x3c, !PT ;  /* 0x000000e2321e7212 */ /* 0x000fe400078e3cff */
[----:B------:R-:W-:Y:S01]  /*10cd0*/  LOP3.LUT R31, R51, R227, RZ, 0x3c, !PT ;  /* 0x000000e3331f7212 */ /* 0x000fe200078e3cff */
[----:B0-----:R-:W-:-:S02]  /*10ce0*/  IMAD.MOV.U32 R24, RZ, RZ, R104 ;  /* 0x000000ffff187224 */ /* 0x001fc400078e0068 */
[----:B------:R-:W-:Y:S02]  /*10cf0*/  IMAD.MOV.U32 R25, RZ, RZ, R105 ;  /* 0x000000ffff197224 */ /* 0x000fe400078e0069 */
[----:B------:R-:W-:Y:S02]  /*10d00*/  IMAD.MOV.U32 R26, RZ, RZ, R102 ;  /* 0x000000ffff1a7224 */ /* 0x000fe400078e0066 */
[----:B------:R-:W-:Y:S01]  /*10d10*/  IMAD.MOV.U32 R27, RZ, RZ, R103 ;  /* 0x000000ffff1b7224 */ /* 0x000fe200078e0067 */
[----:B-1----:R-:W-:Y:S02]  /*10d20*/  LOP3.LUT R52, R48, R228, RZ, 0x3c, !PT ;  /* 0x000000e430347212 */ /* 0x002fe400078e3cff */
[----:B------:R-:W-:Y:S02]  /*10d30*/  LOP3.LUT R53, R49, R229, RZ, 0x3c, !PT ;  /* 0x000000e531357212 */ /* 0x000fe400078e3cff */
[----:B------:R0:W-:Y:S01]  /*10d40*/  STL.128 [R1+0x670], R24 ;  /* 0x0006701801007387 */ /* 0x0001e20000100c00 */
[----:B------:R-:W-:-:S03]  /*10d50*/  LOP3.LUT R28, R44, R224, RZ, 0x3c, !PT ;  /* 0x000000e02c1c7212 */ /* 0x000fc600078e3cff */
[----:B------:R-:W-:Y:S01]  /*10d60*/  STL.128 [R1+0x680], R56 ;  /* 0x0006803801007387 */ /* 0x000fe20000100c00 */
[----:B------:R-:W-:Y:S02]  /*10d70*/  LOP3.LUT R29, R45, R225, RZ, 0x3c, !PT ;  /* 0x000000e12d1d7212 */ /* 0x000fe400078e3cff */
[----:B------:R-:W-:Y:S01]  /*10d80*/  LOP3.LUT R223, R47, R223, RZ, 0x3c, !PT ;  /* 0x000000df2fdf7212 */ /* 0x000fe200078e3cff */
[----:B0-----:R-:W-:Y:S02]  /*10d90*/  IMAD.MOV.U32 R24, RZ, RZ, R100 ;  /* 0x000000ffff187224 */ /* 0x001fe400078e0064 */
[----:B------:R-:W-:Y:S02]  /*10da0*/  IMAD.MOV.U32 R25, RZ, RZ, R101 ;  /* 0x000000ffff197224 */ /* 0x000fe400078e0065 */
[----:B------:R-:W-:Y:S02]  /*10db0*/  IMAD.MOV.U32 R26, RZ, RZ, R0 ;  /* 0x000000ffff1a7224 */ /* 0x000fe400078e0000 */
[----:B------:R-:W-:Y:S01]  /*10dc0*/  IMAD.MOV.U32 R27, RZ, RZ, R175 ;  /* 0x000000ffff1b7224 */ /* 0x000fe200078e00af */
[----:B------:R-:W-:-:S04]  /*10dd0*/  LOP3.LUT R0, R46, R222, RZ, 0x3c, !PT ;  /* 0x000000de2e007212 */ /* 0x000fc800078e3cff */
[----:B------:R0:W-:Y:S04]  /*10de0*/  STL.128 [R1+0x680], R24 ;  /* 0x0006801801007387 */ /* 0x0001e80000100c00 */
[----:B------:R-:W-:Y:S04]  /*10df0*/  STL.128 [R1+0x690], R48 ;  /* 0x0006903001007387 */ /* 0x000fe80000100c00 */
[----:B------:R1:W-:Y:S01]  /*10e00*/  STL.128 [R1+0x6a0], R44 ;  /* 0x0006a02c01007387 */ /* 0x0003e20000100c00 */
[----:B0-----:R-:W-:Y:S02]  /*10e10*/  IMAD.MOV.U32 R24, RZ, RZ, R52 ;  /* 0x000000ffff187224 */ /* 0x001fe400078e0034 */
[----:B------:R-:W-:-:S02]  /*10e20*/  IMAD.MOV.U32 R25, RZ, RZ, R53 ;  /* 0x000000ffff197224 */ /* 0x000fc400078e0035 */
[----:B------:R-:W-:Y:S02]  /*10e30*/  IMAD.MOV.U32 R26, RZ, RZ, R30 ;  /* 0x000000ffff1a7224 */ /* 0x000fe400078e001e */
[----:B------:R-:W-:Y:S01]  /*10e40*/  IMAD.MOV.U32 R27, RZ, RZ, R31 ;  /* 0x000000ffff1b7224 */ /* 0x000fe200078e001f */
[----:B------:R-:W-:Y:S02]  /*10e50*/  LOP3.LUT R30, R42, R230, RZ, 0x3c, !PT ;  /* 0x000000e62a1e7212 */ /* 0x000fe400078e3cff */
[----:B-1----:R-:W-:Y:S02]  /*10e60*/  LOP3.LUT R44, R40, R232, RZ, 0x3c, !PT ;  /* 0x000000e8282c7212 */ /* 0x002fe400078e3cff */
[----:B------:R0:W-:Y:S01]  /*10e70*/  STL.128 [R1+0x690], R24 ;  /* 0x0006901801007387 */ /* 0x0001e20000100c00 */
[----:B------:R-:W-:Y:S02]  /*10e80*/  LOP3.LUT R45, R41, R233, RZ, 0x3c, !PT ;  /* 0x000000e9292d7212 */ /* 0x000fe400078e3cff */
[----:B------:R-:W-:-:S02]  /*10e90*/  LOP3.LUT R31, R43, R231, RZ, 0x3c, !PT ;  /* 0x000000e72b1f7212 */ /* 0x000fc400078e3cff */
[----:B------:R-:W-:Y:S01]  /*10ea0*/  LOP3.LUT R173, R39, R173, RZ, 0x3c, !PT ;  /* 0x000000ad27ad7212 */ /* 0x000fe200078e3cff */
[----:B------:R1:W-:Y:S01]  /*10eb0*/  STL.128 [R1+0x6b0], R40 ;  /* 0x0006b02801007387 */ /* 0x0003e20000100c00 */
[----:B0-----:R-:W-:Y:S02]  /*10ec0*/  IMAD.MOV.U32 R24, RZ, RZ, R28 ;  /* 0x000000ffff187224 */ /* 0x001fe400078e001c */
[----:B------:R-:W-:Y:S02]  /*10ed0*/  IMAD.MOV.U32 R25, RZ, RZ, R29 ;  /* 0x000000ffff197224 */ /* 0x000fe400078e001d */
[----:B------:R-:W-:Y:S02]  /*10ee0*/  IMAD.MOV.U32 R26, RZ, RZ, R0 ;  /* 0x000000ffff1a7224 */ /* 0x000fe400078e0000 */
[----:B------:R-:W-:Y:S01]  /*10ef0*/  IMAD.MOV.U32 R27, RZ, RZ, R223 ;  /* 0x000000ffff1b7224 */ /* 0x000fe200078e00df */
[----:B------:R-:W-:Y:S02]  /*10f00*/  LOP3.LUT R28, R36, R220, RZ, 0x3c, !PT ;  /* 0x000000dc241c7212 */ /* 0x000fe400078e3cff */
[----:B------:R-:W-:-:S02]  /*10f10*/  LOP3.LUT R29, R37, R221, RZ, 0x3c, !PT ;  /* 0x000000dd251d7212 */ /* 0x000fc400078e3cff */
[----:B------:R0:W-:Y:S01]  /*10f20*/  STL.128 [R1+0x6a0], R24 ;  /* 0x0006a01801007387 */ /* 0x0001e20000100c00 */
[----:B------:R-:W-:Y:S02]  /*10f30*/  LOP3.LUT R0, R38, R172, RZ, 0x3c, !PT ;  /* 0x000000ac26007212 */ /* 0x000fe400078e3cff */
[----:B------:R-:W-:Y:S01]  /*10f40*/  LOP3.LUT R165, R63, R165, RZ, 0x3c, !PT ;  /* 0x000000a53fa57212 */ /* 0x000fe200078e3cff */
[----:B------:R-:W-:Y:S01]  /*10f50*/  STL.128 [R1+0x6c0], R36 ;  /* 0x0006c02401007387 */ /* 0x000fe20000100c00 */
[----:B-1----:R-:W-:Y:S01]  /*10f60*/  LOP3.LUT R40, R32, R168, RZ, 0x3c, !PT ;  /* 0x000000a820287212 */ /* 0x002fe200078e3cff */
[----:B0-----:R-:W-:Y:S02]  /*10f70*/  IMAD.MOV.U32 R24, RZ, RZ, R44 ;  /* 0x000000ffff187224 */ /* 0x001fe400078e002c */
[----:B------:R-:W-:Y:S02]  /*10f80*/  IMAD.MOV.U32 R25, RZ, RZ, R45 ;  /* 0x000000ffff197224 */ /* 0x000fe400078e002d */
[----:B------:R-:W-:-:S02]  /*10f90*/  IMAD.MOV.U32 R26, RZ, RZ, R30 ;  /* 0x000000ffff1a7224 */ /* 0x000fc400078e001e */
[----:B------:R-:W-:-:S05]  /*10fa0*/  IMAD.MOV.U32 R27, RZ, RZ, R31 ;  /* 0x000000ffff1b7224 */ /* 0x000fca00078e001f */
[----:B------:R0:W-:Y:S01]  /*10fb0*/  STL.128 [R1+0x6b0], R24 ;  /* 0x0006b01801007387 */ /* 0x0001e20000100c00 */
[----:B------:R-:W-:Y:S02]  /*10fc0*/  LOP3.LUT R41, R33, R169, RZ, 0x3c, !PT ;  /* 0x000000a921297212 */ /* 0x000fe400078e3cff */
[----:B------:R-:W-:Y:S01]  /*10fd0*/  LOP3.LUT R30, R34, R170, RZ, 0x3c, !PT ;  /* 0x000000aa221e7212 */ /* 0x000fe200078e3cff */
[----:B------:R1:W-:Y:S01]  /*10fe0*/  STL.128 [R1+0x6d0], R32 ;  /* 0x0006d02001007387 */ /* 0x0003e20000100c00 */
        /* <DEDUP_REMOVED lines=8> */
[----:B-1----:R-:W-:Y:S01]  /*11070*/  IMAD.MOV.U32 R32, RZ, RZ, R28 ;  /* 0x000000ffff207224 */ /* 0x002fe200078e001c */
[----:B----4-:R-:W-:Y:S01]  /*11080*/  LOP3.LUT R28, R72, R162, RZ, 0x3c, !PT ;  /* 0x000000a2481c7212 */ /* 0x010fe200078e3cff */
[----:B------:R-:W-:Y:S01]  /*11090*/  IMAD.MOV.U32 R33, RZ, RZ, R29 ;  /* 0x000000ffff217224 */ /* 0x000fe200078e001d */
[----:B------:R0:W-:Y:S01]  /*110a0*/  STL.128 [R1+0x6c0], R24 ;  /* 0x0006c01801007387 */ /* 0x0001e20000100c00 */
[----:B------:R-:W-:Y:S01]  /*110b0*/  IMAD.MOV.U32 R34, RZ, RZ, R0 ;  /* 0x000000ffff227224 */ /* 0x000fe200078e0000 */
[----:B------:R-:W-:Y:S01]  /*110c0*/  LOP3.LUT R29, R73, R163, RZ, 0x3c, !PT ;  /* 0x000000a3491d7212 */ /* 0x000fe200078e3cff */
[----:B------:R-:W-:Y:S01]  /*110d0*/  IMAD.MOV.U32 R35, RZ, RZ, R165 ;  /* 0x000000ffff237224 */ /* 0x000fe200078e00a5 */
[----:B------:R-:W-:Y:S01]  /*110e0*/  STL.128 [R1+0x6e0], R60 ;  /* 0x0006e03c01007387 */ /* 0x000fe20000100c00 */
[----:B------:R-:W-:-:S03]  /*110f0*/  LOP3.LUT R0, R70, R2, RZ, 0x3c, !PT ;  /* 0x0000000246007212 */ /* 0x000fc600078e3cff */
[----:B------:R1:W-:Y:S01]  /*11100*/  STL.128 [R1+0x6e0], R32 ;  /* 0x0006e02001007387 */ /* 0x0003e20000100c00 */
[----:B------:R-:W-:Y:S02]  /*11110*/  LOP3.LUT R2, R78, R156, RZ, 0x3c, !PT ;  /* 0x0000009c4e027212 */ /* 0x000fe400078e3cff */
[----:B0-----:R-:W-:Y:S02]  /*11120*/  LOP3.LUT R26, R74, R160, RZ, 0x3c, !PT ;  /* 0x000000a04a1a7212 */ /* 0x001fe400078e3cff */
[----:B------:R-:W-:Y:S01]  /*11130*/  LOP3.LUT R27, R75, R161, RZ, 0x3c, !PT ;  /* 0x000000a14b1b7212 */ /* 0x000fe200078e3cff */
[----:B------:R-:W-:Y:S01]  /*11140*/  STL.128 [R1+0x6f0], R72 ;  /* 0x0006f04801007387 */ /* 0x000fe20000100c00 */
[----:B-1----:R-:W-:Y:S02]  /*11150*/  IMAD.MOV.U32 R32, RZ, RZ, R28 ;  /* 0x000000ffff207224 */ /* 0x002fe400078e001c */
[----:B------:R-:W-:Y:S02]  /*11160*/  IMAD.MOV.U32 R33, RZ, RZ, R29 ;  /* 0x000000ffff217224 */ /* 0x000fe400078e001d */
[----:B------:R-:W-:Y:S01]  /*11170*/  IMAD.MOV.U32 R34, RZ, RZ, R26 ;  /* 0x000000ffff227224 */ /* 0x000fe200078e001a */
[----:B------:R-:W-:Y:S01]  /*11180*/  LOP3.LUT R26, R86, R152, RZ, 0x3c, !PT ;  /* 0x00000098561a7212 */ /* 0x000fe200078e3cff */
[----:B------:R-:W-:Y:S01]  /*11190*/  IMAD.MOV.U32 R35, RZ, RZ, R27 ;  /* 0x000000ffff237224 */ /* 0x000fe200078e001b */
[----:B------:R-:W-:Y:S01]  /*111a0*/  LOP3.LUT R27, R87, R153, RZ, 0x3c, !PT ;  /* 0x00000099571b7212 */ /* 0x000fe200078e3cff */
[----:B------:R-:W-:Y:S01]  /*111b0*/  IMAD.MOV.U32 R78, RZ, RZ, R2 ;  /* 0x000000ffff4e7224 */ /* 0x000fe200078e0002 */
[----:B------:R-:W-:-:S02]  /*111c0*/  LOP3.LUT R28, R84, R154, RZ, 0x3c, !PT ;  /* 0x0000009a541c7212 */ /* 0x000fc400078e3cff */
[----:B------:R0:W-:Y:S01]  /*111d0*/  STL.128 [R1+0x6f0], R32 ;  /* 0x0006f02001007387 */ /* 0x0001e20000100c00 */
[----:B------:R-:W-:Y:S02]  /*111e0*/  LOP3.LUT R29, R85, R155, RZ, 0x3c, !PT ;  /* 0x0000009b551d7212 */ /* 0x000fe400078e3cff */
[----:B------:R-:W-:Y:S01]  /*111f0*/  LOP3.LUT R2, R90, R148, RZ, 0x3c, !PT ;  /* 0x000000945a027212 */ /* 0x000fe200078e3cff */
[----:B------:R-:W-:Y:S01]  /*11200*/  IMAD.MOV.U32 R42, RZ, RZ, R30 ;  /* 0x000000ffff2a7224 */ /* 0x000fe200078e001e */
[----:B------:R-:W-:Y:S01]  /*11210*/  LOP3.LUT R24, R76, R158, RZ, 0x3c, !PT ;  /* 0x0000009e4c187212 */ /* 0x000fe200078e3cff */
[----:B------:R-:W-:Y:S01]  /*11220*/  IMAD.MOV.U32 R43, RZ, RZ, R31 ;  /* 0x000000ffff2b7224 */ /* 0x000fe200078e001f */
[----:B------:R-:W-:Y:S01]  /*11230*/  LOP3.LUT R25, R77, R159, RZ, 0x3c, !PT ;  /* 0x0000009f4d197212 */ /* 0x000fe200078e3cff */
[----:B------:R-:W-:Y:S01]  /*11240*/  IMAD.MOV.U32 R90, RZ, RZ, R2 ;  /* 0x000000ffff5a7224 */ /* 0x000fe200078e0002 */
[----:B--2---:R-:W-:Y:S01]  /*11250*/  LOP3.LUT R2, R22, R140, RZ, 0x3c, !PT ;  /* 0x0000008c16027212 */ /* 0x004fe200078e3cff */
        /* <DEDUP_REMOVED lines=11> */
[----:B------:R-:W-:Y:S01]  /*11310*/  IMAD.MOV.U32 R76, RZ, RZ, R24 ;  /* 0x000000ffff4c7224 */ /* 0x000fe200078e0018 */
[----:B------:R-:W-:Y:S01]  /*11320*/  LOP3.LUT R24, R88, R150, RZ, 0x3c, !PT ;  /* 0x0000009658187212 */ /* 0x000fe200078e3cff */
[----:B------:R-:W-:Y:S01]  /*11330*/  IMAD.MOV.U32 R77, RZ, RZ, R25 ;  /* 0x000000ffff4d7224 */ /* 0x000fe200078e0019 */
[----:B------:R-:W-:Y:S01]  /*11340*/  LOP3.LUT R25, R89, R151, RZ, 0x3c, !PT ;  /* 0x0000009759197212 */ /* 0x000fe200078e3cff */
[----:B------:R1:W-:Y:S01]  /*11350*/  STL.128 [R1+0x730], R28 ;  /* 0x0007301c01007387 */ /* 0x0003e20000100c00 */
[----:B---3--:R-:W-:Y:S01]  /*11360*/  LOP3.LUT R133, R15, R133, RZ, 0x3c, !PT ;  /* 0x000000850f857212 */ /* 0x008fe200078e3cff */
[----:B------:R-:W-:Y:S01]  /*11370*/  IMAD.MOV.U32 R88, RZ, RZ, R24 ;  /* 0x000000ffff587224 */ /* 0x000fe200078e0018 */
[----:B------:R-:W-:Y:S01]  /*11380*/  LOP3.LUT R24, R20, R142, RZ, 0x3c, !PT ;  /* 0x0000008e14187212 */ /* 0x000fe200078e3cff */
[----:B------:R-:W-:Y:S01]  /*11390*/  IMAD.MOV.U32 R89, RZ, RZ, R25 ;  /* 0x000000ffff597224 */ /* 0x000fe200078e0019 */
[----:B------:R-:W-:Y:S01]  /*113a0*/  LOP3.LUT R25, R21, R143, RZ, 0x3c, !PT ;  /* 0x0000008f15197212 */ /* 0x000fe200078e3cff */
[----:B------:R2:W-:Y:S01]  /*113b0*/  STL.128 [R1+0x760], R12 ;  /* 0x0007600c01007387 */ /* 0x0005e20000100c00 */
[----:B0-----:R-:W-:Y:S01]  /*113c0*/  LOP3.LUT R22, R18, R136, RZ, 0x3c, !PT ;  /* 0x0000008812167212 */ /* 0x001fe200078e3cff */
[----:B-1----:R-:W-:Y:S01]  /*113d0*/  IMAD.MOV.U32 R30, RZ, RZ, R2 ;  /* 0x000000ffff1e7224 */ /* 0x002fe200078e0002 */
[----:B------:R-:W-:-:S03]  /*113e0*/  LOP3.LUT R2, R14, R132, RZ, 0x3c, !PT ;  /* 0x000000840e027212 */ /* 0x000fc600078e3cff */
[----:B------:R-:W-:Y:S01]  /*113f0*/  IMAD.MOV.U32 R26, RZ, RZ, R22 ;  /* 0x000000ffff1a7224 */ /* 0x000fe200078e0016 */
[----:B------:R-:W-:Y:S01]  /*11400*/  LOP3.LUT R185, R7, R185, RZ, 0x3c, !PT ;  /* 0x000000b907b97212 */ /* 0x000fe200078e3cff */
[----:B------:R-:W-:Y:S01]  /*11410*/  IMAD.MOV.U32 R22, RZ, RZ, R2 ;  /* 0x000000ffff167224 */ /* 0x000fe200078e0002 */
[----:B--2---:R-:W-:Y:S02]  /*11420*/  LOP3.LUT R14, R10, R128, RZ, 0x3c, !PT ;  /* 0x000000800a0e7212 */ /* 0x004fe400078e3cff */
[----:B------:R-:W-:Y:S02]  /*11430*/  LOP3.LUT R15, R11, R129, RZ, 0x3c, !PT ;  /* 0x000000810b0f7212 */ /* 0x000fe400078e3cff */
[----:B------:R-:W-:Y:S01]  /*11440*/  LOP3.LUT R2, R6, R184, RZ, 0x3c, !PT ;  /* 0x000000b806027212 */ /* 0x000fe200078e3cff */
[----:B------:R-:W-:Y:S01]  /*11450*/  IMAD.MOV.U32 R28, RZ, RZ, R24 ;  /* 0x000000ffff1c7224 */ /* 0x000fe200078e0018 */
[----:B------:R-:W-:Y:S01]  /*11460*/  LOP3.LUT R141, R23, R141, RZ, 0x3c, !PT ;  /* 0x0000008d178d7212 */ /* 0x000fe200078e3cff */
[----:B------:R-:W-:Y:S01]  /*11470*/  IMAD.MOV.U32 R29, RZ, RZ, R25 ;  /* 0x000000ffff1d7224 */ /* 0x000fe200078e0019 */
[----:B------:R0:W-:Y:S01]  /*11480*/  STL.128 [R1+0x750], R16 ;  /* 0x0007501001007387 */ /* 0x0001e20000100c00 */
[----:B------:R-:W-:-:S02]  /*11490*/  LOP3.LUT R23, R19, R137, RZ, 0x3c, !PT ;  /* 0x0000008913177212 */ /* 0x000fc400078e3cff */
[----:B------:R-:W-:Y:S01]  /*114a0*/  LOP3.LUT R24, R16, R138, RZ, 0x3c, !PT ;  /* 0x0000008a10187212 */ /* 0x000fe200078e3cff */
[----:B------:R1:W-:Y:S01]  /*114b0*/  STL.128 [R1+0x770], R8 ;  /* 0x0007700801007387 */ /* 0x0003e20000100c00 */
[----:B------:R-:W-:Y:S02]  /*114c0*/  LOP3.LUT R25, R17, R139, RZ, 0x3c, !PT ;  /* 0x0000008b11197212 */ /* 0x000fe400078e3cff */
[----:B------:R-:W-:Y:S01]  /*114d0*/  LOP3.LUT R20, R12, R134, RZ, 0x3c, !PT ;  /* 0x000000860c147212 */ /* 0x000fe200078e3cff */
[----:B------:R2:W-:Y:S01]  /*114e0*/  STL.128 [R1+0x780], R4 ;  /* 0x0007800401007387 */ /* 0x0005e20000100c00 */
[----:B------:R-:W-:Y:S02]  /*114f0*/  LOP3.LUT R21, R13, R135, RZ, 0x3c, !PT ;  /* 0x000000870d157212 */ /* 0x000fe400078e3cff */
[----:B-----5:R-:W-:Y:S02]  /*11500*/  LOP3.LUT R12, R4, R182, RZ, 0x3c, !PT ;  /* 0x000000b6040c7212 */ /* 0x020fe400078e3cff */
[----:B------:R-:W-:Y:S01]  /*11510*/  LOP3.LUT R13, R5, R183, RZ, 0x3c, !PT ;  /* 0x000000b7050d7212 */ /* 0x000fe200078e3cff */
[----:B0-----:R-:W-:Y:S01]  /*11520*/  IMAD.MOV.U32 R18, RZ, RZ, R14 ;  /* 0x000000ffff127224 */ /* 0x001fe200078e000e */
[----:B------:R-:W-:Y:S01]  /*11530*/  LOP3.LUT R16, R8, R130, RZ, 0x3c, !PT ;  /* 0x0000008208107212 */ /* 0x000fe200078e3cff */
[----:B------:R-:W-:Y:S01]  /*11540*/  IMAD.MOV.U32 R19, RZ, RZ, R15 ;  /* 0x000000ffff137224 */ /* 0x000fe200078e000f */
[----:B------:R-:W-:Y:S01]  /*11550*/  LOP3.LUT R17, R9, R131, RZ, 0x3c, !PT ;  /* 0x0000008309117212 */ /* 0x000fe200078e3cff */
[----:B------:R-:W-:Y:S01]  /*11560*/  IMAD.MOV.U32 R14, RZ, RZ, R2 ;  /* 0x000000ffff0e7224 */ /* 0x000fe200078e0002 */
[----:B-1----:R-:W-:Y:S01]  /*11570*/  LOP3.LUT R8, R64, R188, RZ, 0x3c, !PT ;  /* 0x000000bc40087212 */ /* 0x002fe200078e3cff */
[----:B------:R-:W-:Y:S01]  /*11580*/  IMAD.MOV.U32 R15, RZ, RZ, R185 ;  /* 0x000000ffff0f7224 */ /* 0x000fe200078e00b9 */
[----:B------:R-:W-:-:S02]  /*11590*/  LOP3.LUT R9, R65, R189, RZ, 0x3c, !PT ;  /* 0x000000bd41097212 */ /* 0x000fc400078e3cff */
[----:B--2---:R-:W-:Y:S02]  /*115a0*/  LOP3.LUT R6, R66, R186, RZ, 0x3c, !PT ;  /* 0x000000ba42067212 */ /* 0x004fe400078e3cff */
[----:B------:R-:W-:Y:S01]  /*115b0*/  LOP3.LUT R7, R67, R187, RZ, 0x3c, !PT ;  /* 0x000000bb43077212 */ /* 0x000fe200078e3cff */
[----:B------:R0:W-:Y:S01]  /*115c0*/  STL.128 [R1+0x780], R12 ;  /* 0x0007800c01007387 */ /* 0x0001e20000100c00 */
[----:B------:R-:W-:Y:S02]  /*115d0*/  LOP3.LUT R4, R80, R190, RZ, 0x3c, !PT ;  /* 0x000000be50047212 */ /* 0x000fe400078e3cff */
[----:B------:R-:W-:Y:S02]  /*115e0*/  LOP3.LUT R5, R81, R191, RZ, 0x3c, !PT ;  /* 0x000000bf51057212 */ /* 0x000fe400078e3cff */
[----:B------:R-:W-:Y:S02]  /*115f0*/  LOP3.LUT R2, R82, R192, RZ, 0x3c, !PT ;  /* 0x000000c052027212 */ /* 0x000fe400078e3cff */
[----:B------:R-:W-:Y:S01]  /*11600*/  LOP3.LUT R193, R83, R193, RZ, 0x3c, !PT ;  /* 0x000000c153c17212 */ /* 0x000fe200078e3cff */
[----:B------:R-:W-:Y:S01]  /*11610*/  STL.128 [R1+0x790], R64 ;  /* 0x0007904001007387 */ /* 0x000fe20000100c00 */
        /* <DEDUP_REMOVED lines=9> */
[----:B------:R-:W-:Y:S01]  /*116b0*/  STL.128 [R1+0x7a0], R80 ;  /* 0x0007a05001007387 */ /* 0x000fe20000100c00 */
[----:B0-----:R-:W-:Y:S02]  /*116c0*/  IMAD.MOV.U32 R12, RZ, RZ, R4 ;  /* 0x000000ffff0c7224 */ /* 0x001fe400078e0004 */
[----:B------:R-:W-:Y:S02]  /*116d0*/  IMAD.MOV.U32 R13, RZ, RZ, R5 ;  /* 0x000000ffff0d7224 */ /* 0x000fe400078e0005 */
[----:B------:R-:W-:Y:S02]  /*116e0*/  IMAD.MOV.U32 R14, RZ, RZ, R2 ;  /* 0x000000ffff0e7224 */ /* 0x000fe400078e0002 */
[----:B------:R-:W-:Y:S01]  /*116f0*/  IMAD.MOV.U32 R15, RZ, RZ, R193 ;  /* 0x000000ffff0f7224 */ /* 0x000fe200078e00c1 */
[----:B------:R-:W-:-:S04]  /*11700*/  LOP3.LUT R2, R118, R208, RZ, 0x3c, !PT ;  /* 0x000000d076027212 */ /* 0x000fc800078e3cff */
        /* <DEDUP_REMOVED lines=8> */
[----:B------:R-:W-:-:S05]  /*11790*/  IMAD.MOV.U32 R15, RZ, RZ, R7 ;  /* 0x000000ffff0f7224 */ /* 0x000fca00078e0007 */
[----:B------:R0:W-:Y:S01]  /*117a0*/  STL.128 [R1+0x7b0], R12 ;  /* 0x0007b00c01007387 */ /* 0x0001e20000100c00 */
[----:B------:R-:W-:Y:S01]  /*117b0*/  LOP3.LUT R8, R120, R210, RZ, 0x3c, !PT ;  /* 0x000000d278087212 */ /* 0x000fe200078e3cff */
[----:B------:R-:W-:Y:S01]  /*117c0*/  IMAD.MOV.U32 R11, RZ, RZ, R213 ;  /* 0x000000ffff0b7224 */ /* 0x000fe200078e00d5 */
        /* <DEDUP_REMOVED lines=13> */
[----:B------:R-:W-:Y:S01]  /*118a0*/  STL.128 [R1+0x7d0], R120 ;  /* 0x0007d07801007387 */ /* 0x000fe20000100c00 */
[----:B------:R-:W-:Y:S01]  /*118b0*/  IMAD.MOV.U32 R27, RZ, RZ, R23 ;  /* 0x000000ffff1b7224 */ /* 0x000fe200078e0017 */
[----:B------:R-:W-:Y:S01]  /*118c0*/  LOP3.LUT R79, R79, R157, RZ, 0x3c, !PT ;  /* 0x0000009d4f4f7212 */ /* 0x000fe200078e3cff */
[----:B------:R-:W-:Y:S01]  /*118d0*/  IMAD.MOV.U32 R31, RZ, RZ, R141 ;  /* 0x000000ffff1f7224 */ /* 0x000fe200078e008d */
[----:B------:R0:W-:Y:S01]  /*118e0*/  STL.128 [R1+0x7f0], R68 ;  /* 0x0007f04401007387 */ /* 0x0001e20000100c00 */
[----:B------:R-:W-:Y:S01]  /*118f0*/  LOP3.LUT R91, R91, R149, RZ, 0x3c, !PT ;  /* 0x000000955b5b7212 */ /* 0x000fe200078e3cff */
[----:B------:R-:W-:Y:S02]  /*11900*/  IMAD.MOV.U32 R23, RZ, RZ, R133 ;  /* 0x000000ffff177224 */ /* 0x000fe400078e0085 */
[----:B------:R1:W-:Y:S01]  /*11910*/  STL.128 [R1+0x7d0], R8 ;  /* 0x0007d00801007387 */ /* 0x0003e20000100c00 */
[----:B------:R-:W-:-:S03]  /*11920*/  IMAD.MOV.U32 R15, RZ, RZ, R209 ;  /* 0x000000ffff0f7224 */ /* 0x000fc600078e00d1 */
[----:B------:R2:W-:Y:S04]  /*11930*/  STL.128 [R1+0x7c0], R116 ;  /* 0x0007c07401007387 */ /* 0x0005e80000100c00 */
[----:B------:R2:W-:Y:S01]  /*11940*/  STL.128 [R1+0x7e0], R124 ;  /* 0x0007e07c01007387 */ /* 0x0005e20000100c00 */
[----:B0-----:R-:W-:Y:S01]  /*11950*/  LOP3.LUT R69, R69, R219, RZ, 0x3c, !PT ;  /* 0x000000db45457212 */ /* 0x001fe200078e3cff */
[----:B------:R-:W-:Y:S02]  /*11960*/  IMAD.MOV.U32 R70, RZ, RZ, R0 ;  /* 0x000000ffff467224 */ /* 0x000fe400078e0000 */
[----:B------:R-:W-:Y:S02]  /*11970*/  IMAD.MOV.U32 R71, RZ, RZ, R3 ;  /* 0x000000ffff477224 */ /* 0x000fe400078e0003 */
[----:B-1----:R-:W-:-:S02]  /*11980*/  IMAD.MOV.U32 R8, RZ, RZ, R6 ;  /* 0x000000ffff087224 */ /* 0x002fc400078e0006 */
[----:B------:R-:W-:Y:S02]  /*11990*/  IMAD.MOV.U32 R9, RZ, RZ, R7 ;  /* 0x000000ffff097224 */ /* 0x000fe400078e0007 */
        /* <DEDUP_REMOVED lines=14> */
[----:B------:R2:W-:Y:S04]  /*11a80*/  STL.128 [R1], RZ ;  /* 0x000000ff01007387 */ /* 0x0005e80000100c00 */
[----:B------:R2:W-:Y:S04]  /*11a90*/  STL.128 [R1+0x10], RZ ;  /* 0x000010ff01007387 */ /* 0x0005e80000100c00 */
        /* <DEDUP_REMOVED lines=61> */
[----:B------:R2:W-:Y:S01]  /*11e70*/  STL.128 [R1+0x3f0], RZ ;  /* 0x0003f0ff01007387 */ /* 0x0005e20000100c00 */
[----:B------:R-:W-:Y:S01]  /*11e80*/  UIADD3 UR9, UP0, UPT, UR9, 0x400, URZ ;  /* 0x0000040009097890 */ /* 0x000fe2000ff1e0ff */
[----:B------:R-:W-:Y:S01]  /*11e90*/  IMAD.MOV.U32 R0, RZ, RZ, RZ ;  /* 0x000000ffff007224 */ /* 0x000fe200078e00ff */
[----:B------:R-:W-:-:S02]  /*11ea0*/  UMOV UR4, UR8 ;  /* 0x0000000800047c82 */ /* 0x000fc40008000000 */
[----:B------:R-:W-:-:S12]  /*11eb0*/  UIADD3.X UR10, UPT, UPT, URZ, UR10, URZ, UP0, !UPT ;  /* 0x0000000aff0a7290 */ /* 0x000fd800087fe4ff */
.L_x_5:
[----:B--2---:R-:W2:Y:S01]  /*11ec0*/  LDL.64 R78, [UR4] ;  /* 0x00000004ff4e7983 */ /* 0x004ea20008100a00 */
[----:B------:R-:W-:-:S05]  /*11ed0*/  SHF.R.U32.HI R106, RZ, 0x6, R0 ;  /* 0x00000006ff6a7819 */ /* 0x000fca0000011600 */
[----:B------:R-:W-:-:S05]  /*11ee0*/  IMAD R106, R106, 0x8, R1 ;  /* 0x000000086a6a7824 */ /* 0x000fca00078e0201 */
[----:B------:R-:W3:Y:S04]  /*11ef0*/  LDL.64 R52, [R106+0x10] ;  /* 0x000010006a347983 */ /* 0x000ee80000100a00 */
[----:B------:R-:W4:Y:S04]  /*11f00*/  LDL.64 R50, [R106] ;  /* 0x000000006a327983 */ /* 0x000f280000100a00 */
[----:B------:R-:W5:Y:S04]  /*11f10*/  LDL.64 R86, [R106+0x30] ;  /* 0x000030006a567983 */ /* 0x000f680000100a00 */
        /* <DEDUP_REMOVED lines=18> */
[----:B------:R-:W5:Y:S01]  /*12040*/  LDL.64 R18, [R106+0x1d0] ;  /* 0x0001d0006a127983 */ /* 0x000f620000100a00 */
[----:B------:R-:W-:Y:S01]  /*12050*/  IMAD.MOV.U32 R6, RZ, RZ, 0x1 ;  /* 0x00000001ff067424 */ /* 0x000fe200078e00ff */
[----:B------:R-:W-:-:S02]  /*12060*/  LOP3.LUT R109, R0, 0x3f, RZ, 0xc0, !PT ;  /* 0x0000003f006d7812 */ /* 0x000fc400078ec0ff */
[----:B------:R-:W5:Y:S02]  /*12070*/  LDL.64 R16, [R106+0x1e0] ;  /* 0x0001e0006a107983 */ /* 0x000f640000100a00 */
[CC--:B------:R-:W-:Y:S02]  /*12080*/  SHF.L.U64.HI R107, R6.reuse, R109.reuse, RZ ;  /* 0x0000006d066b7219 */ /* 0x0c0fe400000102ff */
[----:B------:R-:W5:Y:S01]  /*12090*/  LDL.64 R14, [R106+0x200] ;  /* 0x000200006a0e7983 */ /* 0x000f620000100a00 */
[----:B------:R-:W-:-:S03]  /*120a0*/  SHF.L.U32 R109, R6, R109, RZ ;  /* 0x0000006d066d7219 */ /* 0x000fc600000006ff */
        /* <DEDUP_REMOVED lines=23> */
[----:B--2---:R-:W-:-:S04]  /*12220*/  LOP3.LUT R4, R78, 0x1, RZ, 0xc0, !PT ;  /* 0x000000014e047812 */ /* 0x004fc800078ec0ff */
[----:B------:R-:W-:Y:S02]  /*12230*/  IADD3 R102, P0, PT, RZ, -R4, RZ ;  /* 0x80000004ff667210 */ /* 0x000fe40007f1e0ff */
[----:B------:R-:W2:Y:S01]  /*12240*/  LDL.64 R4, [R106+0x230] ;  /* 0x000230006a047983 */ /* 0x000ea20000100a00 */
[----:B------:R-:W-:-:S05]  /*12250*/  IMAD.SHL.U32 R54, R78, 0x40000000, RZ ;  /* 0x400000004e367824 */ /* 0x000fca00078e00ff */
[--C-:B------:R-:W-:Y:S02]  /*12260*/  SHF.R.S32.HI R104, RZ, 0x1f, R54.reuse ;  /* 0x0000001fff687819 */ /* 0x100fe40000011436 */
[----:B------:R-:W-:Y:S01]  /*12270*/  SHF.R.S32.HI R54, RZ, 0x1f, R54 ;  /* 0x0000001fff367819 */ /* 0x000fe20000011436 */
[----:B------:R-:W-:Y:S01]  /*12280*/  IMAD.X R55, RZ, RZ, -0x1, P0 ;  /* 0xffffffffff377424 */ /* 0x000fe200000e06ff */
[----:B---3--:R-:W-:Y:S02]  /*12290*/  LOP3.LUT R104, R52, R104, R109, 0xf8, !PT ;  /* 0x0000006834687212 */ /* 0x008fe400078ef86d */
[----:B------:R-:W-:Y:S01]  /*122a0*/  LOP3.LUT R105, R53, R54, R107, 0xf8, !PT ;  /* 0x0000003635697212 */ /* 0x000fe200078ef86b */
[----:B------:R-:W-:Y:S01]  /*122b0*/  IMAD.SHL.U32 R174, R78, 0x10000000, RZ ;  /* 0x100000004eae7824 */ /* 0x000fe200078e00ff */
[----:B------:R-:W3:Y:S01]  /*122c0*/  LDL.64 R52, [R106+0x310] ;  /* 0x000310006a347983 */ /* 0x000ee20000100a00 */
[----:B----4-:R-:W-:Y:S01]  /*122d0*/  LOP3.LUT R102, R50, R102, R109, 0xf8, !PT ;  /* 0x0000006632667212 */ /* 0x010fe200078ef86d */
[C---:B------:R-:W-:Y:S01]  /*122e0*/  IMAD.SHL.U32 R161, R78.reuse, 0x20000000, RZ ;  /* 0x200000004ea17824 */ /* 0x040fe200078e00ff */
[----:B------:R-:W-:Y:S01]  /*122f0*/  LOP3.LUT R103, R51, R55, R107, 0xf8, !PT ;  /* 0x0000003733677212 */ /* 0x000fe200078ef86b */
[C---:B------:R-:W-:Y:S01]  /*12300*/  IMAD.SHL.U32 R164, R78.reuse, 0x8000000, RZ ;  /* 0x080000004ea47824 */ /* 0x040fe200078e00ff */
[----:B------:R-:W4:Y:S01]  /*12310*/  LDL.64 R50, [R106+0x2f0] ;  /* 0x0002f0006a327983 */ /* 0x000f220000100a00 */
[C---:B------:R-:W-:Y:S01]  /*12320*/  IMAD.SHL.U32 R173, R78.reuse, 0x4000000, RZ ;  /* 0x040000004ead7824 */ /* 0x040fe200078e00ff */
[C-C-:B------:R-:W-:Y:S01]  /*12330*/  SHF.L.U64.HI R143, R78.reuse, 0x1f, R79.reuse ;  /* 0x0000001f4e8f7819 */ /* 0x140fe2000001024f */
        /* <DEDUP_REMOVED lines=18> */
[C---:B------:R-:W-:Y:S01]  /*12460*/  IMAD.U32 R168, R78.reuse, 0x10000, RZ ;  /* 0x000100004ea87824 */ /* 0x040fe200078e00ff */
        /* <DEDUP_REMOVED lines=30> */
[----:B------:R-:W-:-:S02]  /*12650*/  SHF.L.U64.HI R117, R78, 0x6, R79 ;  /* 0x000000064e757819 */ /* 0x000fc4000001024f */
[C-C-:B------:R-:W-:Y:S02]  /*12660*/  SHF.L.U64.HI R118, R78.reuse, 0x5, R79.reuse ;  /* 0x000000054e767819 */ /* 0x140fe4000001024f */
[C-C-:B------:R-:W-:Y:S02]  /*12670*/  SHF.L.U64.HI R114, R78.reuse, 0x4, R79.reuse ;  /* 0x000000044e727819 */ /* 0x140fe4000001024f */
[C-C-:B------:R-:W-:Y:S02]  /*12680*/  SHF.L.U64.HI R116, R78.reuse, 0x3, R79.reuse ;  /* 0x000000034e747819 */ /* 0x140fe4000001024f */
[C-C-:B------:R-:W-:Y:S02]  /*12690*/  SHF.L.U64.HI R115, R78.reuse, 0x2, R79.reuse ;  /* 0x000000024e737819 */ /* 0x140fe4000001024f */
[----:B------:R-:W-:Y:S02]  /*126a0*/  SHF.L.U64.HI R113, R78, 0x1, R79 ;  /* 0x000000014e717819 */ /* 0x000fe4000001024f */
[----:B------:R-:W-:-:S02]  /*126b0*/  SHF.R.S32.HI R112, RZ, 0x1f, R78 ;  /* 0x0000001fff707819 */ /* 0x000fc4000001144e */
[----:B------:R-:W-:Y:S02]  /*126c0*/  SHF.R.S32.HI R108, RZ, 0x1f, R78 ;  /* 0x0000001fff6c7819 */ /* 0x000fe4000001144e */
[--C-:B------:R-:W-:Y:S02]  /*126d0*/  SHF.R.S32.HI R110, RZ, 0x1f, R79.reuse ;  /* 0x0000001fff6e7819 */ /* 0x100fe4000001144f */
[----:B------:R-:W-:Y:S01]  /*126e0*/  SHF.R.S32.HI R111, RZ, 0x1f, R79 ;  /* 0x0000001fff6f7819 */ /* 0x000fe2000001144f */
[----:B------:R0:W-:Y:S01]  /*126f0*/  STL.64 [R106+0x10], R104 ;  /* 0x000010686a007387 */ /* 0x0001e20000100a00 */
[----:B------:R-:W-:-:S03]  /*12700*/  SHF.R.S32.HI R172, RZ, 0x1f, R174 ;  /* 0x0000001fffac7819 */ /* 0x000fc600000114ae */
[----:B------:R-:W4:Y:S01]  /*12710*/  LDL.64 R78, [R106+0x320] ;  /* 0x000320006a4e7983 */ /* 0x000f220000100a00 */
[--C-:B------:R-:W-:Y:S02]  /*12720*/  SHF.R.S32.HI R160, RZ, 0x1f, R161.reuse ;  /* 0x0000001fffa07819 */ /* 0x100fe400000114a1 */
[----:B------:R-:W-:Y:S01]  /*12730*/  SHF.R.S32.HI R161, RZ, 0x1f, R161 ;  /* 0x0000001fffa17819 */ /* 0x000fe200000114a1 */
[----:B------:R1:W-:Y:S01]  /*12740*/  STL.64 [R106], R102 ;  /* 0x000000666a007387 */ /* 0x0003e20000100a00 */
[----:B------:R-:W-:Y:S02]  /*12750*/  SHF.R.S32.HI R174, RZ, 0x1f, R174 ;  /* 0x0000001fffae7819 */ /* 0x000fe400000114ae */
[----:B0-----:R-:W-:Y:S01]  /*12760*/  SHF.R.S32.HI R104, RZ, 0x1f, R164 ;  /* 0x0000001fff687819 */ /* 0x001fe200000114a4 */
[----:B------:R-:W4:Y:S01]  /*12770*/  LDL.64 R54, [R106+0x300] ;  /* 0x000300006a367983 */ /* 0x000f220000100a00 */
[----:B-----5:R-:W-:Y:S02]  /*12780*/  LOP3.LUT R160, R88, R160, R109, 0xf8, !PT ;  /* 0x000000a058a07212 */ /* 0x020fe400078ef86d */
[----:B------:R-:W-:-:S02]  /*12790*/  LOP3.LUT R161, R89, R161, R107, 0xf8, !PT ;  /* 0x000000a159a17212 */ /* 0x000fc400078ef86b */
[----:B-1----:R-:W-:Y:S01]  /*127a0*/  LOP3.LUT R102, R86, R172, R109, 0xf8, !PT ;  /* 0x000000ac56667212 */ /* 0x002fe200078ef86d */
[----:B------:R-:W5:Y:S01]  /*127b0*/  LDL.64 R88, [R106+0x370] ;  /* 0x000370006a587983 */ /* 0x000f620000100a00 */
[----:B------:R-:W-:Y:S02]  /*127c0*/  SHF.R.S32.HI R86, RZ, 0x1f, R164 ;  /* 0x0000001fff567819 */ /* 0x000fe400000114a4 */
[----:B------:R-:W-:Y:S02]  /*127d0*/  LOP3.LUT R103, R87, R174, R107, 0xf8, !PT ;  /* 0x000000ae57677212 */ /* 0x000fe400078ef86b */
[----:B------:R-:W-:Y:S02]  /*127e0*/  LOP3.LUT R104, R84, R104, R109, 0xf8, !PT ;  /* 0x0000006854687212 */ /* 0x000fe400078ef86d */
[----:B------:R-:W-:Y:S02]  /*127f0*/  LOP3.LUT R105, R85, R86, R107, 0xf8, !PT ;  /* 0x0000005655697212 */ /* 0x000fe400078ef86b */
[----:B------:R-:W-:-:S02]  /*12800*/  SHF.R.S32.HI R172, RZ, 0x1f, R173 ;  /* 0x0000001fffac7819 */ /* 0x000fc400000114ad */
[----:B------:R-:W-:Y:S01]  /*12810*/  SHF.R.S32.HI R164, RZ, 0x1f, R171 ;  /* 0x0000001fffa47819 */ /* 0x000fe200000114ab */
[----:B------:R0:W-:Y:S01]  /*12820*/  STL.64 [R106+0x20], R160 ;  /* 0x000020a06a007387 */ /* 0x0001e20000100a00 */
[----:B------:R-:W-:Y:S02]  /*12830*/  SHF.R.S32.HI R173, RZ, 0x1f, R173 ;  /* 0x0000001fffad7819 */ /* 0x000fe400000114ad */
[----:B------:R-:W-:Y:S01]  /*12840*/  SHF.R.S32.HI R171, RZ, 0x1f, R171 ;  /* 0x0000001fffab7819 */ /* 0x000fe200000114ab */
[----:B------:R1:W-:Y:S04]  /*12850*/  STL.64 [R106+0x30], R102 ;  /* 0x000030666a007387 */ /* 0x0003e80000100a00 */
[----:B------:R-:W5:Y:S04]  /*12860*/  LDL.64 R84, [R106+0x350] ;  /* 0x000350006a547983 */ /* 0x000f680000100a00 */
[----:B------:R1:W-:Y:S01]  /*12870*/  STL.64 [R106+0x40], R104 ;  /* 0x000040686a007387 */ /* 0x0003e20000100a00 */
[----:B0-----:R-:W-:-:S02]  /*12880*/  LOP3.LUT R160, R94, R172, R109, 0xf8, !PT ;  /* 0x000000ac5ea07212 */ /* 0x001fc400078ef86d */
[----:B------:R-:W-:Y:S01]  /*12890*/  LOP3.LUT R161, R95, R173, R107, 0xf8, !PT ;  /* 0x000000ad5fa17212 */ /* 0x000fe200078ef86b */
[----:B------:R-:W5:Y:S01]  /*128a0*/  LDL.64 R86, [R106+0x360] ;  /* 0x000360006a567983 */ /* 0x000f620000100a00 */
[----:B-1----:R-:W-:Y:S02]  /*128b0*/  LOP3.LUT R102, R90, R164, R109, 0xf8, !PT ;  /* 0x000000a45a667212 */ /* 0x002fe400078ef86d */
[--C-:B------:R-:W-:Y:S02]  /*128c0*/  LOP3.LUT R103, R91, R171, R107.reuse, 0xf8, !PT ;  /* 0x000000ab5b677212 */ /* 0x100fe400078ef86b */
[----:B------:R-:W-:Y:S01]  /*128d0*/  SHF.R.S32.HI R94, RZ, 0x1f, R162 ;  /* 0x0000001fff5e7819 */ /* 0x000fe200000114a2 */
[----:B------:R-:W5:Y:S01]  /*128e0*/  LDL.64 R90, [R106+0x380] ;  /* 0x000380006a5a7983 */ /* 0x000f620000100a00 */
[----:B------:R-:W-:Y:S02]  /*128f0*/  SHF.R.S32.HI R164, RZ, 0x1f, R166 ;  /* 0x0000001fffa47819 */ /* 0x000fe400000114a6 */
[----:B------:R-:W-:Y:S01]  /*12900*/  SHF.R.S32.HI R104, RZ, 0x1f, R162 ;  /* 0x0000001fff687819 */ /* 0x000fe200000114a2 */
[----:B------:R0:W-:Y:S01]  /*12910*/  STL.64 [R106+0x50], R160 ;  /* 0x000050a06a007387 */ /* 0x0001e20000100a00 */
[----:B------:R-:W-:-:S02]  /*12920*/  LOP3.LUT R105, R93, R94, R107, 0xf8, !PT ;  /* 0x0000005e5d697212 */ /* 0x000fc400078ef86b */
[----:B------:R-:W-:Y:S01]  /*12930*/  LOP3.LUT R104, R92, R104, R109, 0xf8, !PT ;  /* 0x000000685c687212 */ /* 0x000fe200078ef86d */
[----:B------:R1:W-:Y:S01]  /*12940*/  STL.64 [R106+0x60], R102 ;  /* 0x000060666a007387 */ /* 0x0003e20000100a00 */
[----:B------:R-:W-:-:S03]  /*12950*/  SHF.R.S32.HI R162, RZ, 0x1f, R163 ;  /* 0x0000001fffa27819 */ /* 0x000fc600000114a3 */
[----:B------:R-:W5:Y:S01]  /*12960*/  LDL.64 R92, [R106+0x390] ;  /* 0x000390006a5c7983 */ /* 0x000f620000100a00 */
[----:B------:R-:W-:Y:S02]  /*12970*/  SHF.R.S32.HI R163, RZ, 0x1f, R163 ;  /* 0x0000001fffa37819 */ /* 0x000fe400000114a3 */
[----:B0-----:R-:W-:Y:S01]  /*12980*/  LOP3.LUT R160, R98, R164, R109, 0xf8, !PT ;  /* 0x000000a462a07212 */ /* 0x001fe200078ef86d */
[----:B------:R-:W5:Y:S01]  /*12990*/  LDL.64 R94, [R106+0x3a0] ;  /* 0x0003a0006a5e7983 */ /* 0x000f620000100a00 */
[--C-:B------:R-:W-:Y:S02]  /*129a0*/  SHF.R.S32.HI R164, RZ, 0x1f, R165.reuse ;  /* 0x0000001fffa47819 */ /* 0x100fe400000114a5 */
[----:B-1----:R-:W-:Y:S02]  /*129b0*/  SHF.R.S32.HI R102, RZ, 0x1f, R165 ;  /* 0x0000001fff667819 */ /* 0x002fe400000114a5 */
[----:B------:R-:W-:Y:S02]  /*129c0*/  SHF.R.S32.HI R166, RZ, 0x1f, R166 ;  /* 0x0000001fffa67819 */ /* 0x000fe400000114a6 */
[----:B------:R-:W-:-:S02]  /*129d0*/  LOP3.LUT R164, R100, R164, R109, 0xf8, !PT ;  /* 0x000000a464a47212 */ /* 0x000fc400078ef86d */
[----:B------:R-:W-:Y:S02]  /*129e0*/  LOP3.LUT R165, R101, R102, R107, 0xf8, !PT ;  /* 0x0000006665a57212 */ /* 0x000fe400078ef86b */
[----:B------:R-:W-:Y:S01]  /*129f0*/  LOP3.LUT R162, R96, R162, R109, 0xf8, !PT ;  /* 0x000000a260a27212 */ /* 0x000fe200078ef86d */
[----:B------:R-:W5:Y:S01]  /*12a00*/  LDL.64 R100, [R106+0x3d0] ;  /* 0x0003d0006a647983 */ /* 0x000f620000100a00 */
[--C-:B------:R-:W-:Y:S02]  /*12a10*/  LOP3.LUT R163, R97, R163, R107.reuse, 0xf8, !PT ;  /* 0x000000a361a37212 */ /* 0x100fe400078ef86b */
[----:B------:R-:W-:Y:S01]  /*12a20*/  LOP3.LUT R161, R99, R166, R107, 0xf8, !PT ;  /* 0x000000a663a17212 */ /* 0x000fe200078ef86b */
[----:B------:R-:W5:Y:S01]  /*12a30*/  LDL.64 R96, [R106+0x3b0] ;  /* 0x0003b0006a607983 */ /* 0x000f620000100a00 */
[--C-:B------:R-:W-:Y:S02]  /*12a40*/  SHF.R.S32.HI R102, RZ, 0x1f, R167.reuse ;  /* 0x0000001fff667819 */ /* 0x100fe400000114a7 */
[----:B------:R-:W-:Y:S01]  /*12a50*/  SHF.R.S32.HI R166, RZ, 0x1f, R167 ;  /* 0x0000001fffa67819 */ /* 0x000fe200000114a7 */
[----:B------:R0:W-:Y:S01]  /*12a60*/  STL.64 [R106+0x70], R104 ;  /* 0x000070686a007387 */ /* 0x0001e20000100a00 */
[----:B------:R-:W-:-:S02]  /*12a70*/  LOP3.LUT R167, R77, R102, R107, 0xf8, !PT ;  /* 0x000000664da77212 */ /* 0x000fc400078ef86b */
[----:B------:R-:W-:Y:S01]  /*12a80*/  LOP3.LUT R166, R76, R166, R109, 0xf8, !PT ;  /* 0x000000a64ca67212 */ /* 0x000fe200078ef86d */
[----:B------:R-:W5:Y:S04]  /*12a90*/  LDL.64 R98, [R106+0x3c0] ;  /* 0x0003c0006a627983 */ /* 0x000f680000100a00 */
[----:B------:R-:W5:Y:S04]  /*12aa0*/  LDL.64 R102, [R106+0x1f0] ;  /* 0x0001f0006a667983 */ /* 0x000f680000100a00 */
[----:B0-----:R-:W5:Y:S04]  /*12ab0*/  LDL.64 R104, [R106+0x3e0] ;  /* 0x0003e0006a687983 */ /* 0x001f680000100a00 */
[----:B------:R-:W5:Y:S04]  /*12ac0*/  LDL.64 R76, [R106+0x3f0] ;  /* 0x0003f0006a4c7983 */ /* 0x000f680000100a00 */
[----:B------:R0:W-:Y:S02]  /*12ad0*/  STL.64 [R106+0x80], R160 ;  /* 0x000080a06a007387 */ /* 0x0001e40000100a00 */
[----:B0-----:R-:W-:-:S02]  /*12ae0*/  SHF.R.S32.HI R160, RZ, 0x1f, R170 ;  /* 0x0000001fffa07819 */ /* 0x001fc400000114aa */
[----:B------:R-:W-:Y:S02]  /*12af0*/  SHF.R.S32.HI R161, RZ, 0x1f, R170 ;  /* 0x0000001fffa17819 */ /* 0x000fe400000114aa */
[----:B------:R-:W-:Y:S02]  /*12b00*/  LOP3.LUT R2, R2, R160, R109, 0xf8, !PT ;  /* 0x000000a002027212 */ /* 0x000fe400078ef86d */
[----:B------:R-:W-:-:S05]  /*12b10*/  LOP3.LUT R3, R3, R161, R107, 0xf8, !PT ;  /* 0x000000a103037212 */ /* 0x000fca00078ef86b */
[----:B------:R0:W-:Y:S02]  /*12b20*/  STL.64 [R106+0xc0], R2 ;  /* 0x0000c0026a007387 */ /* 0x0001e40000100a00 */
[--C-:B0-----:R-:W-:Y:S02]  /*12b30*/  SHF.R.S32.HI R2, RZ, 0x1f, R158.reuse ;  /* 0x0000001fff027819 */ /* 0x101fe4000001149e */
[----:B------:R-:W-:Y:S02]  /*12b40*/  SHF.R.S32.HI R3, RZ, 0x1f, R158 ;  /* 0x0000001fff037819 */ /* 0x000fe4000001149e */
[--C-:B------:R-:W-:Y:S02]  /*12b50*/  SHF.R.S32.HI R158, RZ, 0x1f, R157.reuse ;  /* 0x0000001fff9e7819 */ /* 0x100fe4000001149d */
[----:B------:R-:W-:Y:S02]  /*12b60*/  SHF.R.S32.HI R157, RZ, 0x1f, R157 ;  /* 0x0000001fff9d7819 */ /* 0x000fe4000001149d */
[----:B------:R-:W-:-:S02]  /*12b70*/  LOP3.LUT R2, R34, R2, R109, 0xf8, !PT ;  /* 0x0000000222027212 */ /* 0x000fc400078ef86d */
[----:B------:R-:W-:Y:S02]  /*12b80*/  LOP3.LUT R3, R35, R3, R107, 0xf8, !PT ;  /* 0x0000000323037212 */ /* 0x000fe400078ef86b */
[----:B------:R-:W-:Y:S02]  /*12b90*/  LOP3.LUT R34, R42, R158, R109, 0xf8, !PT ;  /* 0x0000009e2a227212 */ /* 0x000fe400078ef86d */
[----:B------:R-:W-:Y:S02]  /*12ba0*/  LOP3.LUT R35, R43, R157, R107, 0xf8, !PT ;  /* 0x0000009d2b237212 */ /* 0x000fe400078ef86b */
[--C-:B------:R-:W-:Y:S02]  /*12bb0*/  SHF.R.S32.HI R43, RZ, 0x1f, R154.reuse ;  /* 0x0000001fff2b7819 */ /* 0x100fe4000001149a */
[----:B------:R-:W-:Y:S01]  /*12bc0*/  SHF.R.S32.HI R154, RZ, 0x1f, R154 ;  /* 0x0000001fff9a7819 */ /* 0x000fe2000001149a */
[----:B------:R0:W-:Y:S04]  /*12bd0*/  STL.64 [R106+0x110], R34 ;  /* 0x000110226a007387 */ /* 0x0001e80000100a00 */
[----:B------:R1:W-:Y:S01]  /*12be0*/  STL.64 [R106+0x100], R2 ;  /* 0x000100026a007387 */ /* 0x0003e20000100a00 */
[----:B0-----:R-:W-:-:S02]  /*12bf0*/  SHF.R.S32.HI R34, RZ, 0x1f, R151 ;  /* 0x0000001fff227819 */ /* 0x001fc40000011497 */
[--C-:B------:R-:W-:Y:S02]  /*12c00*/  SHF.R.S32.HI R35, RZ, 0x1f, R152.reuse ;  /* 0x0000001fff237819 */ /* 0x100fe40000011498 */
[----:B------:R-:W-:Y:S02]  /*12c10*/  SHF.R.S32.HI R152, RZ, 0x1f, R152 ;  /* 0x0000001fff987819 */ /* 0x000fe40000011498 */
[----:B-1----:R-:W-:Y:S02]  /*12c20*/  LOP3.LUT R2, R32, R43, R109, 0xf8, !PT ;  /* 0x0000002b20027212 */ /* 0x002fe400078ef86d */
[----:B------:R-:W-:Y:S02]  /*12c30*/  LOP3.LUT R3, R33, R154, R107, 0xf8, !PT ;  /* 0x0000009a21037212 */ /* 0x000fe400078ef86b */
[----:B------:R-:W-:Y:S02]  /*12c40*/  LOP3.LUT R30, R30, R34, R109, 0xf8, !PT ;  /* 0x000000221e1e7212 */ /* 0x000fe400078ef86d */
[----:B------:R-:W-:-:S02]  /*12c50*/  SHF.R.S32.HI R34, RZ, 0x1f, R150 ;  /* 0x0000001fff227819 */ /* 0x000fc40000011496 */
[----:B------:R-:W-:Y:S02]  /*12c60*/  LOP3.LUT R22, R22, R35, R109, 0xf8, !PT ;  /* 0x0000002316167212 */ /* 0x000fe400078ef86d */
[----:B------:R-:W-:Y:S02]  /*12c70*/  LOP3.LUT R23, R23, R152, R107, 0xf8, !PT ;  /* 0x0000009817177212 */ /* 0x000fe400078ef86b */
[----:B------:R-:W-:Y:S01]  /*12c80*/  SHF.R.S32.HI R150, RZ, 0x1f, R150 ;  /* 0x0000001fff967819 */ /* 0x000fe20000011496 */
[----:B------:R0:W-:Y:S04]  /*12c90*/  STL.64 [R106+0x140], R2 ;  /* 0x000140026a007387 */ /* 0x0001e80000100a00 */
[----:B------:R1:W-:Y:S01]  /*12ca0*/  STL.64 [R106+0x160], R22 ;  /* 0x000160166a007387 */ /* 0x0003e20000100a00 */
[----:B0-----:R-:W-:-:S02]  /*12cb0*/  LOP3.LUT R2, R28, R34, R109, 0xf8, !PT ;  /* 0x000000221c027212 */ /* 0x001fc400078ef86d */
[----:B------:R-:W-:Y:S02]  /*12cc0*/  LOP3.LUT R3, R29, R150, R107, 0xf8, !PT ;  /* 0x000000961d037212 */ /* 0x000fe400078ef86b */
[----:B-1----:R-:W-:-:S03]  /*12cd0*/  SHF.R.S32.HI R22, RZ, 0x1f, R147 ;  /* 0x0000001fff167819 */ /* 0x002fc60000011493 */
[----:B------:R0:W-:Y:S01]  /*12ce0*/  STL.64 [R106+0x180], R2 ;  /* 0x000180026a007387 */ /* 0x0001e20000100a00 */
[----:B------:R-:W-:Y:S02]  /*12cf0*/  LOP3.LUT R22, R24, R22, R109, 0xf8, !PT ;  /* 0x0000001618167212 */ /* 0x000fe400078ef86d */
[--C-:B------:R-:W-:Y:S02]  /*12d00*/  SHF.R.S32.HI R24, RZ, 0x1f, R145.reuse ;  /* 0x0000001fff187819 */ /* 0x100fe40000011491 */
[----:B------:R-:W-:Y:S02]  /*12d10*/  SHF.R.S32.HI R145, RZ, 0x1f, R145 ;  /* 0x0000001fff917819 */ /* 0x000fe40000011491 */
[--C-:B0-----:R-:W-:Y:S02]  /*12d20*/  SHF.R.S32.HI R2, RZ, 0x1f, R146.reuse ;  /* 0x0000001fff027819 */ /* 0x101fe40000011492 */
[----:B------:R-:W-:Y:S02]  /*12d30*/  SHF.R.S32.HI R146, RZ, 0x1f, R146 ;  /* 0x0000001fff927819 */ /* 0x000fe40000011492 */
[----:B------:R-:W-:-:S02]  /*12d40*/  LOP3.LUT R2, R10, R2, R109, 0xf8, !PT ;  /* 0x000000020a027212 */ /* 0x000fc400078ef86d */
[----:B------:R-:W-:Y:S02]  /*12d50*/  LOP3.LUT R10, R18, R24, R109, 0xf8, !PT ;  /* 0x00000018120a7212 */ /* 0x000fe400078ef86d */
[----:B------:R-:W-:Y:S02]  /*12d60*/  SHF.R.S32.HI R18, RZ, 0x1f, R144 ;  /* 0x0000001fff127819 */ /* 0x000fe40000011490 */
[--C-:B------:R-:W-:Y:S02]  /*12d70*/  LOP3.LUT R3, R11, R146, R107.reuse, 0xf8, !PT ;  /* 0x000000920b037212 */ /* 0x100fe400078ef86b */
[----:B------:R-:W-:Y:S02]  /*12d80*/  LOP3.LUT R11, R19, R145, R107, 0xf8, !PT ;  /* 0x00000091130b7212 */ /* 0x000fe400078ef86b */
[----:B------:R-:W-:Y:S02]  /*12d90*/  LOP3.LUT R16, R16, R18, R109, 0xf8, !PT ;  /* 0x0000001210107212 */ /* 0x000fe400078ef86d */
[----:B------:R-:W-:Y:S01]  /*12da0*/  SHF.R.S32.HI R18, RZ, 0x1f, R143 ;  /* 0x0000001fff127819 */ /* 0x000fe2000001148f */
[----:B------:R0:W-:Y:S01]  /*12db0*/  STL.64 [R106+0x1d0], R10 ;  /* 0x0001d00a6a007387 */ /* 0x0001e20000100a00 */
[----:B------:R-:W-:-:S02]  /*12dc0*/  SHF.R.S32.HI R19, RZ, 0x1f, R142 ;  /* 0x0000001fff137819 */ /* 0x000fc4000001148e */
[----:B------:R-:W-:Y:S01]  /*12dd0*/  SHF.R.S32.HI R142, RZ, 0x1f, R142 ;  /* 0x0000001fff8e7819 */ /* 0x000fe2000001148e */
[----:B------:R1:W-:Y:S01]  /*12de0*/  STL.64 [R106+0x1c0], R2 ;  /* 0x0001c0026a007387 */ /* 0x0003e20000100a00 */
[----:B------:R-:W-:Y:S02]  /*12df0*/  LOP3.LUT R14, R14, R18, R109, 0xf8, !PT ;  /* 0x000000120e0e7212 */ /* 0x000fe400078ef86d */
[--C-:B------:R-:W-:Y:S02]  /*12e00*/  SHF.R.S32.HI R18, RZ, 0x1f, R141.reuse ;  /* 0x0000001fff127819 */ /* 0x100fe4000001148d */
[----:B------:R-:W-:Y:S02]  /*12e10*/  SHF.R.S32.HI R141, RZ, 0x1f, R141 ;  /* 0x0000001fff8d7819 */ /* 0x000fe4000001148d */
[--C-:B0-----:R-:W-:Y:S02]  /*12e20*/  SHF.R.S32.HI R10, RZ, 0x1f, R139.reuse ;  /* 0x0000001fff0a7819 */ /* 0x101fe4000001148b */
[----:B------:R-:W-:-:S02]  /*12e30*/  SHF.R.S32.HI R139, RZ, 0x1f, R139 ;  /* 0x0000001fff8b7819 */ /* 0x000fc4000001148b */
[----:B-1----:R-:W-:Y:S02]  /*12e40*/  LOP3.LUT R2, R8, R19, R109, 0xf8, !PT ;  /* 0x0000001308027212 */ /* 0x002fe400078ef86d */
[----:B------:R-:W-:Y:S02]  /*12e50*/  LOP3.LUT R3, R9, R142, R107, 0xf8, !PT ;  /* 0x0000008e09037212 */ /* 0x000fe400078ef86b */
[--C-:B------:R-:W-:Y:S02]  /*12e60*/  LOP3.LUT R6, R6, R10, R109.reuse, 0xf8, !PT ;  /* 0x0000000a06067212 */ /* 0x100fe400078ef86d */
[----:B------:R-:W-:Y:S01]  /*12e70*/  SHF.R.S32.HI R10, RZ, 0x1f, R138 ;  /* 0x0000001fff0a7819 */ /* 0x000fe2000001148a */
[----:B------:R0:W-:Y:S01]  /*12e80*/  STL.64 [R106+0x210], R2 ;  /* 0x000210026a007387 */ /* 0x0001e20000100a00 */
[----:B------:R-:W-:Y:S02]  /*12e90*/  LOP3.LUT R8, R12, R18, R109, 0xf8, !PT ;  /* 0x000000120c087212 */ /* 0x000fe400078ef86d */
[----:B------:R-:W-:-:S02]  /*12ea0*/  LOP3.LUT R9, R13, R141, R107, 0xf8, !PT ;  /* 0x0000008d0d097212 */ /* 0x000fc400078ef86b */
[----:B------:R-:W-:Y:S02]  /*12eb0*/  LOP3.LUT R7, R7, R139, R107, 0xf8, !PT ;  /* 0x0000008b07077212 */ /* 0x000fe400078ef86b */
[----:B------:R-:W-:Y:S01]  /*12ec0*/  SHF.R.S32.HI R138, RZ, 0x1f, R138 ;  /* 0x0000001fff8a7819 */ /* 0x000fe2000001148a */
[----:B------:R1:W-:Y:S01]  /*12ed0*/  STL.64 [R106+0x220], R8 ;  /* 0x000220086a007387 */ /* 0x0003e20000100a00 */
[----:B------:R-:W-:Y:S02]  /*12ee0*/  SHF.R.S32.HI R11, RZ, 0x1f, R140 ;  /* 0x0000001fff0b7819 */ /* 0x000fe4000001148c */
[----:B0-----:R-:W-:Y:S02]  /*12ef0*/  LOP3.LUT R2, R74, R10, R109, 0xf8, !PT ;  /* 0x0000000a4a027212 */ /* 0x001fe400078ef86d */
[--C-:B------:R-:W-:Y:S02]  /*12f00*/  SHF.R.S32.HI R10, RZ, 0x1f, R136.reuse ;  /* 0x0000001fff0a7819 */ /* 0x100fe40000011488 */
[----:B------:R-:W-:Y:S01]  /*12f10*/  SHF.R.S32.HI R136, RZ, 0x1f, R136 ;  /* 0x0000001fff887819 */ /* 0x000fe20000011488 */
[----:B------:R0:W-:Y:S01]  /*12f20*/  STL.64 [R106+0x240], R6 ;  /* 0x000240066a007387 */ /* 0x0001e20000100a00 */
[----:B------:R-:W-:-:S02]  /*12f30*/  SHF.R.S32.HI R140, RZ, 0x1f, R140 ;  /* 0x0000001fff8c7819 */ /* 0x000fc4000001148c */
[----:B------:R-:W-:Y:S02]  /*12f40*/  LOP3.LUT R3, R75, R138, R107, 0xf8, !PT ;  /* 0x0000008a4b037212 */ /* 0x000fe400078ef86b */
[--C-:B-1----:R-:W-:Y:S02]  /*12f50*/  SHF.R.S32.HI R8, RZ, 0x1f, R137.reuse ;  /* 0x0000001fff087819 */ /* 0x102fe40000011489 */
[----:B------:R-:W-:Y:S01]  /*12f60*/  SHF.R.S32.HI R137, RZ, 0x1f, R137 ;  /* 0x0000001fff897819 */ /* 0x000fe20000011489 */
[----:B------:R1:W-:Y:S01]  /*12f70*/  STL.64 [R106+0x250], R2 ;  /* 0x000250026a007387 */ /* 0x0003e20000100a00 */
[--C-:B--2---:R-:W-:Y:S02]  /*12f80*/  LOP3.LUT R4, R4, R11, R109.reuse, 0xf8, !PT ;  /* 0x0000000b04047212 */ /* 0x104fe400078ef86d */
[----:B0-----:R-:W-:Y:S02]  /*12f90*/  LOP3.LUT R6, R70, R10, R109, 0xf8, !PT ;  /* 0x0000000a46067212 */ /* 0x001fe400078ef86d */
[----:B------:R-:W-:-:S02]  /*12fa0*/  LOP3.LUT R7, R71, R136, R107, 0xf8, !PT ;  /* 0x0000008847077212 */ /* 0x000fc400078ef86b */
[----:B------:R-:W-:Y:S02]  /*12fb0*/  LOP3.LUT R5, R5, R140, R107, 0xf8, !PT ;  /* 0x0000008c05057212 */ /* 0x000fe400078ef86b */
[----:B------:R-:W-:Y:S02]  /*12fc0*/  LOP3.LUT R8, R72, R8, R109, 0xf8, !PT ;  /* 0x0000000848087212 */ /* 0x000fe400078ef86d */
[----:B------:R-:W-:Y:S02]  /*12fd0*/  LOP3.LUT R9, R73, R137, R107, 0xf8, !PT ;  /* 0x0000008949097212 */ /* 0x000fe400078ef86b */
[--C-:B------:R-:W-:Y:S01]  /*12fe0*/  SHF.R.S32.HI R11, RZ, 0x1f, R135.reuse ;  /* 0x0000001fff0b7819 */ /* 0x100fe20000011487 */
[----:B------:R0:W-:Y:S01]  /*12ff0*/  STL.64 [R106+0x280], R6 ;  /* 0x000280066a007387 */ /* 0x0001e20000100a00 */
[----:B------:R-:W-:Y:S02]  /*13000*/  SHF.R.S32.HI R135, RZ, 0x1f, R135 ;  /* 0x0000001fff877819 */ /* 0x000fe40000011487 */
[----:B-1----:R-:W-:-:S02]  /*13010*/  SHF.R.S32.HI R2, RZ, 0x1f, R132 ;  /* 0x0000001fff027819 */ /* 0x002fc40000011484 */
[----:B------:R-:W-:Y:S01]  /*13020*/  SHF.R.S32.HI R132, RZ, 0x1f, R132 ;  /* 0x0000001fff847819 */ /* 0x000fe20000011484 */
[----:B------:R1:W-:Y:S01]  /*13030*/  STL.64 [R106+0x230], R4 ;  /* 0x000230046a007387 */ /* 0x0003e20000100a00 */
[----:B------:R-:W-:Y:S02]  /*13040*/  LOP3.LUT R2, R58, R2, R109, 0xf8, !PT ;  /* 0x000000023a027212 */ /* 0x000fe400078ef86d */
[----:B------:R-:W-:Y:S01]  /*13050*/  LOP3.LUT R3, R59, R132, R107, 0xf8, !PT ;  /* 0x000000843b037212 */ /* 0x000fe200078ef86b */
[----:B------:R2:W-:Y:S01]  /*13060*/  STL.64 [R106+0x260], R8 ;  /* 0x000260086a007387 */ /* 0x0005e20000100a00 */
[--C-:B0-----:R-:W-:Y:S02]  /*13070*/  SHF.R.S32.HI R6, RZ, 0x1f, R131.reuse ;  /* 0x0000001fff067819 */ /* 0x101fe40000011483 */
[----:B------:R-:W-:Y:S02]  /*13080*/  SHF.R.S32.HI R131, RZ, 0x1f, R131 ;  /* 0x0000001fff837819 */ /* 0x000fe40000011483 */
[----:B-1----:R-:W-:-:S02]  /*13090*/  LOP3.LUT R4, R68, R11, R109, 0xf8, !PT ;  /* 0x0000000b44047212 */ /* 0x002fc400078ef86d */
[----:B------:R-:W-:Y:S02]  /*130a0*/  LOP3.LUT R5, R69, R135, R107, 0xf8, !PT ;  /* 0x0000008745057212 */ /* 0x000fe400078ef86b */
[--C-:B--2---:R-:W-:Y:S02]  /*130b0*/  SHF.R.S32.HI R8, RZ, 0x1f, R133.reuse ;  /* 0x0000001fff087819 */ /* 0x104fe40000011485 */
[----:B------:R-:W-:Y:S02]  /*130c0*/  SHF.R.S32.HI R133, RZ, 0x1f, R133 ;  /* 0x0000001fff857819 */ /* 0x000fe40000011485 */
[----:B------:R-:W-:Y:S02]  /*130d0*/  SHF.R.S32.HI R9, RZ, 0x1f, R129 ;  /* 0x0000001fff097819 */ /* 0x000fe40000011481 */
[----:B------:R-:W-:Y:S02]  /*130e0*/  LOP3.LUT R6, R62, R6, R109, 0xf8, !PT ;  /* 0x000000063e067212 */ /* 0x000fe400078ef86d */
[----:B------:R-:W-:-:S02]  /*130f0*/  LOP3.LUT R7, R63, R131, R107, 0xf8, !PT ;  /* 0x000000833f077212 */ /* 0x000fc400078ef86b */
[----:B------:R-:W-:Y:S01]  /*13100*/  SHF.R.S32.HI R129, RZ, 0x1f, R129 ;  /* 0x0000001fff817819 */ /* 0x000fe20000011481 */
[----:B------:R0:W-:Y:S04]  /*13110*/  STL.64 [R106+0x270], R4 ;  /* 0x000270046a007387 */ /* 0x0001e80000100a00 */
[----:B------:R1:W-:Y:S04]  /*13120*/  STL.64 [R106+0x290], R2 ;  /* 0x000290026a007387 */ /* 0x0003e80000100a00 */
[----:B------:R2:W-:Y:S01]  /*13130*/  STL.64 [R106+0x2c0], R6 ;  /* 0x0002c0066a007387 */ /* 0x0005e20000100a00 */
[----:B0-----:R-:W-:-:S02]  /*13140*/  LOP3.LUT R4, R64, R8, R109, 0xf8, !PT ;  /* 0x0000000840047212 */ /* 0x001fc400078ef86d */
[----:B------:R-:W-:Y:S02]  /*13150*/  LOP3.LUT R5, R65, R133, R107, 0xf8, !PT ;  /* 0x0000008541057212 */ /* 0x000fe400078ef86b */
[--C-:B------:R-:W-:Y:S02]  /*13160*/  SHF.R.S32.HI R8, RZ, 0x1f, R130.reuse ;  /* 0x0000001fff087819 */ /* 0x100fe40000011482 */
[----:B-1----:R-:W-:Y:S02]  /*13170*/  LOP3.LUT R2, R56, R9, R109, 0xf8, !PT ;  /* 0x0000000938027212 */ /* 0x002fe400078ef86d */
[----:B------:R-:W-:Y:S02]  /*13180*/  LOP3.LUT R3, R57, R129, R107, 0xf8, !PT ;  /* 0x0000008139037212 */ /* 0x000fe400078ef86b */
[----:B------:R-:W-:Y:S02]  /*13190*/  SHF.R.S32.HI R130, RZ, 0x1f, R130 ;  /* 0x0000001fff827819 */ /* 0x000fe40000011482 */
[----:B--2---:R-:W-:Y:S01]  /*131a0*/  SHF.R.S32.HI R6, RZ, 0x1f, R127 ;  /* 0x0000001fff067819 */ /* 0x004fe2000001147f */
[----:B------:R0:W-:Y:S01]  /*131b0*/  STL.64 [R106+0x2b0], R4 ;  /* 0x0002b0046a007387 */ /* 0x0001e20000100a00 */
[----:B------:R-:W-:-:S02]  /*131c0*/  LOP3.LUT R8, R60, R8, R109, 0xf8, !PT ;  /* 0x000000083c087212 */ /* 0x000fc400078ef86d */
[----:B------:R-:W-:Y:S01]  /*131d0*/  LOP3.LUT R9, R61, R130, R107, 0xf8, !PT ;  /* 0x000000823d097212 */ /* 0x000fe200078ef86b */
[----:B------:R3:W-:Y:S01]  /*131e0*/  STL.64 [R106+0x2d0], R2 ;  /* 0x0002d0026a007387 */ /* 0x0007e20000100a00 */
[--C-:B------:R-:W-:Y:S02]  /*131f0*/  SHF.R.S32.HI R10, RZ, 0x1f, R134.reuse ;  /* 0x0000001fff0a7819 */ /* 0x100fe40000011486 */
[----:B------:R-:W-:Y:S02]  /*13200*/  SHF.R.S32.HI R134, RZ, 0x1f, R134 ;  /* 0x0000001fff867819 */ /* 0x000fe40000011486 */
[--C-:B0-----:R-:W-:Y:S02]  /*13210*/  SHF.R.S32.HI R4, RZ, 0x1f, R126.reuse ;  /* 0x0000001fff047819 */ /* 0x101fe4000001147e */
[----:B------:R-:W-:Y:S02]  /*13220*/  SHF.R.S32.HI R126, RZ, 0x1f, R126 ;  /* 0x0000001fff7e7819 */ /* 0x000fe4000001147e */
[----:B---3--:R-:W-:-:S02]  /*13230*/  LOP3.LUT R2, R52, R6, R109, 0xf8, !PT ;  /* 0x0000000634027212 */ /* 0x008fc400078ef86d */
[--C-:B------:R-:W-:Y:S02]  /*13240*/  SHF.R.S32.HI R6, RZ, 0x1f, R125.reuse ;  /* 0x0000001fff067819 */ /* 0x100fe4000001147d */
[----:B------:R-:W-:Y:S01]  /*13250*/  SHF.R.S32.HI R125, RZ, 0x1f, R125 ;  /* 0x0000001fff7d7819 */ /* 0x000fe2000001147d */
[----:B------:R0:W-:Y:S01]  /*13260*/  STL.64 [R106+0x2e0], R8 ;  /* 0x0002e0086a007387 */ /* 0x0001e20000100a00 */
[----:B----4-:R-:W-:Y:S02]  /*13270*/  LOP3.LUT R4, R50, R4, R109, 0xf8, !PT ;  /* 0x0000000432047212 */ /* 0x010fe400078ef86d */
[----:B------:R-:W-:Y:S02]  /*13280*/  LOP3.LUT R5, R51, R126, R107, 0xf8, !PT ;  /* 0x0000007e33057212 */ /* 0x000fe400078ef86b */
[----:B------:R-:W-:Y:S02]  /*13290*/  SHF.R.S32.HI R127, RZ, 0x1f, R127 ;  /* 0x0000001fff7f7819 */ /* 0x000fe4000001147f */
[----:B------:R-:W-:-:S02]  /*132a0*/  LOP3.LUT R10, R66, R10, R109, 0xf8, !PT ;  /* 0x0000000a420a7212 */ /* 0x000fc400078ef86d */
[----:B------:R-:W-:Y:S02]  /*132b0*/  LOP3.LUT R11, R67, R134, R107, 0xf8, !PT ;  /* 0x00000086430b7212 */ /* 0x000fe400078ef86b */
[----:B------:R-:W-:Y:S02]  /*132c0*/  LOP3.LUT R6, R78, R6, R109, 0xf8, !PT ;  /* 0x000000064e067212 */ /* 0x000fe400078ef86d */
[----:B0-----:R-:W-:Y:S02]  /*132d0*/  SHF.R.S32.HI R9, RZ, 0x1f, R123 ;  /* 0x0000001fff097819 */ /* 0x001fe4000001147b */
[----:B------:R-:W-:Y:S02]  /*132e0*/  LOP3.LUT R7, R79, R125, R107, 0xf8, !PT ;  /* 0x0000007d4f077212 */ /* 0x000fe400078ef86b */
[----:B------:R-:W-:Y:S01]  /*132f0*/  SHF.R.S32.HI R123, RZ, 0x1f, R123 ;  /* 0x0000001fff7b7819 */ /* 0x000fe2000001147b */
[----:B------:R0:W-:Y:S01]  /*13300*/  STL.64 [R106+0x2f0], R4 ;  /* 0x0002f0046a007387 */ /* 0x0001e20000100a00 */
[----:B------:R-:W-:-:S02]  /*13310*/  LOP3.LUT R3, R53, R127, R107, 0xf8, !PT ;  /* 0x0000007f35037212 */ /* 0x000fc400078ef86b */
[--C-:B------:R-:W-:Y:S01]  /*13320*/  SHF.R.S32.HI R8, RZ, 0x1f, R124.reuse ;  /* 0x0000001fff087819 */ /* 0x100fe2000001147c */
[----:B------:R1:W-:Y:S01]  /*13330*/  STL.64 [R106+0x2a0], R10 ;  /* 0x0002a00a6a007387 */ /* 0x0003e20000100a00 */
[----:B------:R-:W-:-:S03]  /*13340*/  SHF.R.S32.HI R124, RZ, 0x1f, R124 ;  /* 0x0000001fff7c7819 */ /* 0x000fc6000001147c */
[----:B------:R2:W-:Y:S01]  /*13350*/  STL.64 [R106+0x320], R6 ;  /* 0x000320066a007387 */ /* 0x0005e20000100a00 */
[----:B0-----:R-:W-:Y:S02]  /*13360*/  LOP3.LUT R4, R80, R9, R109, 0xf8, !PT ;  /* 0x0000000950047212 */ /* 0x001fe400078ef86d */
[----:B------:R-:W-:Y:S02]  /*13370*/  LOP3.LUT R5, R81, R123, R107, 0xf8, !PT ;  /* 0x0000007b51057212 */ /* 0x000fe400078ef86b */
[--C-:B-1----:R-:W-:Y:S01]  /*13380*/  SHF.R.S32.HI R10, RZ, 0x1f, R128.reuse ;  /* 0x0000001fff0a7819 */ /* 0x102fe20000011480 */
[----:B------:R0:W-:Y:S01]  /*13390*/  STL.64 [R106+0x310], R2 ;  /* 0x000310026a007387 */ /* 0x0001e20000100a00 */
[----:B------:R-:W-:Y:S02]  /*133a0*/  SHF.R.S32.HI R128, RZ, 0x1f, R128 ;  /* 0x0000001fff807819 */ /* 0x000fe40000011480 */
[----:B--2---:R-:W-:Y:S01]  /*133b0*/  SHF.R.S32.HI R6, RZ, 0x1f, R121 ;  /* 0x0000001fff067819 */ /* 0x004fe20000011479 */
[----:B------:R5:W-:Y:S01]  /*133c0*/  STL.64 [R106+0x330], R4 ;  /* 0x000330046a007387 */ /* 0x000be20000100a00 */
[----:B------:R-:W-:-:S02]  /*133d0*/  LOP3.LUT R8, R82, R8, R109, 0xf8, !PT ;  /* 0x0000000852087212 */ /* 0x000fc400078ef86d */
[----:B------:R-:W-:Y:S02]  /*133e0*/  LOP3.LUT R9, R83, R124, R107, 0xf8, !PT ;  /* 0x0000007c53097212 */ /* 0x000fe400078ef86b */
[--C-:B------:R-:W-:Y:S02]  /*133f0*/  LOP3.LUT R10, R54, R10, R109.reuse, 0xf8, !PT ;  /* 0x0000000a360a7212 */ /* 0x100fe400078ef86d */
[--C-:B0-----:R-:W-:Y:S02]  /*13400*/  SHF.R.S32.HI R2, RZ, 0x1f, R120.reuse ;  /* 0x0000001fff027819 */ /* 0x101fe40000011478 */
[----:B------:R-:W-:Y:S02]  /*13410*/  SHF.R.S32.HI R120, RZ, 0x1f, R120 ;  /* 0x0000001fff787819 */ /* 0x000fe40000011478 */
[----:B-----5:R-:W-:Y:S02]  /*13420*/  LOP3.LUT R4, R88, R6, R109, 0xf8, !PT ;  /* 0x0000000658047212 */ /* 0x020fe400078ef86d */
[----:B------:R-:W-:-:S02]  /*13430*/  LOP3.LUT R11, R55, R128, R107, 0xf8, !PT ;  /* 0x00000080370b7212 */ /* 0x000fc400078ef86b */
[----:B------:R-:W-:Y:S02]  /*13440*/  SHF.R.S32.HI R6, RZ, 0x1f, R119 ;  /* 0x0000001fff067819 */ /* 0x000fe40000011477 */
[----:B------:R-:W-:Y:S02]  /*13450*/  SHF.R.S32.HI R121, RZ, 0x1f, R121 ;  /* 0x0000001fff797819 */ /* 0x000fe40000011479 */
[----:B------:R-:W-:Y:S01]  /*13460*/  SHF.R.S32.HI R119, RZ, 0x1f, R119 ;  /* 0x0000001fff777819 */ /* 0x000fe20000011477 */
[----:B------:R0:W-:Y:S01]  /*13470*/  STL.64 [R106+0x340], R8 ;  /* 0x000340086a007387 */ /* 0x0001e20000100a00 */
[----:B------:R-:W-:Y:S02]  /*13480*/  LOP3.LUT R2, R84, R2, R109, 0xf8, !PT ;  /* 0x0000000254027212 */ /* 0x000fe400078ef86d */
[--C-:B------:R-:W-:Y:S01]  /*13490*/  LOP3.LUT R3, R85, R120, R107.reuse, 0xf8, !PT ;  /* 0x0000007855037212 */ /* 0x100fe200078ef86b */
[----:B------:R1:W-:Y:S01]  /*134a0*/  STL.64 [R106+0x300], R10 ;  /* 0x0003000a6a007387 */ /* 0x0003e20000100a00 */
[----:B------:R-:W-:-:S02]  /*134b0*/  LOP3.LUT R5, R89, R121, R107, 0xf8, !PT ;  /* 0x0000007959057212 */ /* 0x000fc400078ef86b */
[----:B------:R-:W-:Y:S02]  /*134c0*/  LOP3.LUT R6, R90, R6, R109, 0xf8, !PT ;  /* 0x000000065a067212 */ /* 0x000fe400078ef86d */
[----:B------:R-:W-:Y:S02]  /*134d0*/  LOP3.LUT R7, R91, R119, R107, 0xf8, !PT ;  /* 0x000000775b077212 */ /* 0x000fe400078ef86b */
[--C-:B0-----:R-:W-:Y:S02]  /*134e0*/  SHF.R.S32.HI R9, RZ, 0x1f, R117.reuse ;  /* 0x0000001fff097819 */ /* 0x101fe40000011475 */
[----:B------:R-:W-:Y:S02]  /*134f0*/  SHF.R.S32.HI R117, RZ, 0x1f, R117 ;  /* 0x0000001fff757819 */ /* 0x000fe40000011475 */
[----:B-1----:R-:W-:Y:S01]  /*13500*/  SHF.R.S32.HI R10, RZ, 0x1f, R122 ;  /* 0x0000001fff0a7819 */ /* 0x002fe2000001147a */
[----:B------:R0:W-:Y:S01]  /*13510*/  STL.64 [R106+0x350], R2 ;  /* 0x000350026a007387 */ /* 0x0001e20000100a00 */
[----:B------:R-:W-:-:S02]  /*13520*/  SHF.R.S32.HI R42, RZ, 0x1f, R156 ;  /* 0x0000001fff2a7819 */ /* 0x000fc4000001149c */
[----:B------:R-:W-:Y:S01]  /*13530*/  SHF.R.S32.HI R122, RZ, 0x1f, R122 ;  /* 0x0000001fff7a7819 */ /* 0x000fe2000001147a */
[----:B------:R1:W-:Y:S01]  /*13540*/  STL.64 [R106+0x370], R4 ;  /* 0x000370046a007387 */ /* 0x0003e20000100a00 */
[--C-:B------:R-:W-:Y:S02]  /*13550*/  LOP3.LUT R40, R40, R42, R109.reuse, 0xf8, !PT ;  /* 0x0000002a28287212 */ /* 0x100fe400078ef86d */
[----:B------:R-:W-:Y:S01]  /*13560*/  LOP3.LUT R10, R86, R10, R109, 0xf8, !PT ;  /* 0x0000000a560a7212 */ /* 0x000fe200078ef86d */
[----:B------:R2:W-:Y:S01]  /*13570*/  STL.64 [R106+0x380], R6 ;  /* 0x000380066a007387 */ /* 0x0005e20000100a00 */
[----:B------:R-:W-:Y:S02]  /*13580*/  LOP3.LUT R11, R87, R122, R107, 0xf8, !PT ;  /* 0x0000007a570b7212 */ /* 0x000fe400078ef86b */
[----:B0-----:R-:W-:Y:S02]  /*13590*/  LOP3.LUT R2, R92, R9, R109, 0xf8, !PT ;  /* 0x000000095c027212 */ /* 0x001fe400078ef86d */
[----:B------:R-:W-:-:S02]  /*135a0*/  LOP3.LUT R3, R93, R117, R107, 0xf8, !PT ;  /* 0x000000755d037212 */ /* 0x000fc400078ef86b */
[--C-:B-1----:R-:W-:Y:S02]  /*135b0*/  SHF.R.S32.HI R4, RZ, 0x1f, R114.reuse ;  /* 0x0000001fff047819 */ /* 0x102fe40000011472 */
[----:B------:R-:W-:Y:S02]  /*135c0*/  SHF.R.S32.HI R161, RZ, 0x1f, R169 ;  /* 0x0000001fffa17819 */ /* 0x000fe400000114a9 */
[----:B--2---:R-:W-:Y:S02]  /*135d0*/  SHF.R.S32.HI R6, RZ, 0x1f, R115 ;  /* 0x0000001fff067819 */ /* 0x004fe40000011473 */
[----:B------:R-:W-:Y:S02]  /*135e0*/  SHF.R.S32.HI R42, RZ, 0x1f, R155 ;  /* 0x0000001fff2a7819 */ /* 0x000fe4000001149b */
[----:B------:R-:W-:Y:S02]  /*135f0*/  SHF.R.S32.HI R28, RZ, 0x1f, R149 ;  /* 0x0000001fff1c7819 */ /* 0x000fe40000011495 */
[----:B------:R-:W-:Y:S01]  /*13600*/  SHF.R.S32.HI R114, RZ, 0x1f, R114 ;  /* 0x0000001fff727819 */ /* 0x000fe20000011472 */
[----:B------:R0:W-:Y:S01]  /*13610*/  STL.64 [R106+0x390], R2 ;  /* 0x000390026a007387 */ /* 0x0001e20000100a00 */
[----:B------:R-:W-:-:S02]  /*13620*/  SHF.R.S32.HI R160, RZ, 0x1f, R169 ;  /* 0x0000001fffa07819 */ /* 0x000fc400000114a9 */
[----:B------:R-:W-:Y:S01]  /*13630*/  LOP3.LUT R49, R49, R161, R107, 0xf8, !PT ;  /* 0x000000a131317212 */ /* 0x000fe200078ef86b */
[----:B------:R1:W-:Y:S01]  /*13640*/  STL.64 [R106+0x90], R162 ;  /* 0x000090a26a007387 */ /* 0x0003e20000100a00 */
[--C-:B------:R-:W-:Y:S02]  /*13650*/  LOP3.LUT R38, R38, R42, R109.reuse, 0xf8, !PT ;  /* 0x0000002a26267212 */ /* 0x100fe400078ef86d */
[--C-:B------:R-:W-:Y:S01]  /*13660*/  LOP3.LUT R26, R26, R28, R109.reuse, 0xf8, !PT ;  /* 0x0000001c1a1a7212 */ /* 0x100fe200078ef86d */
[----:B------:R2:W-:Y:S01]  /*13670*/  STL.64 [R106+0x360], R10 ;  /* 0x0003600a6a007387 */ /* 0x0005e20000100a00 */
[----:B------:R-:W-:Y:S02]  /*13680*/  LOP3.LUT R4, R96, R4, R109, 0xf8, !PT ;  /* 0x0000000460047212 */ /* 0x000fe400078ef86d */
[----:B------:R-:W-:Y:S02]  /*13690*/  LOP3.LUT R5, R97, R114, R107, 0xf8, !PT ;  /* 0x0000007261057212 */ /* 0x000fe400078ef86b */
[----:B0-----:R-:W-:-:S02]  /*136a0*/  LOP3.LUT R2, R100, R6, R109, 0xf8, !PT ;  /* 0x0000000664027212 */ /* 0x001fc400078ef86d */
[----:B------:R-:W-:Y:S02]  /*136b0*/  SHF.R.S32.HI R6, RZ, 0x1f, R113 ;  /* 0x0000001fff067819 */ /* 0x000fe40000011471 */
[----:B------:R-:W-:Y:S02]  /*136c0*/  LOP3.LUT R48, R48, R160, R109, 0xf8, !PT ;  /* 0x000000a030307212 */ /* 0x000fe400078ef86d */
[--C-:B------:R-:W-:Y:S02]  /*136d0*/  SHF.R.S32.HI R161, RZ, 0x1f, R159.reuse ;  /* 0x0000001fffa17819 */ /* 0x100fe4000001149f */
[----:B-1----:R-:W-:Y:S02]  /*136e0*/  SHF.R.S32.HI R162, RZ, 0x1f, R159 ;  /* 0x0000001fffa27819 */ /* 0x002fe4000001149f */
[----:B------:R-:W-:Y:S02]  /*136f0*/  SHF.R.S32.HI R42, RZ, 0x1f, R153 ;  /* 0x0000001fff2a7819 */ /* 0x000fe40000011499 */
[----:B------:R-:W-:-:S02]  /*13700*/  SHF.R.S32.HI R28, RZ, 0x1f, R148 ;  /* 0x0000001fff1c7819 */ /* 0x000fc40000011494 */
[----:B------:R-:W-:Y:S02]  /*13710*/  SHF.R.S32.HI R8, RZ, 0x1f, R118 ;  /* 0x0000001fff087819 */ /* 0x000fe40000011476 */
[----:B--2---:R-:W-:Y:S02]  /*13720*/  SHF.R.S32.HI R10, RZ, 0x1f, R116 ;  /* 0x0000001fff0a7819 */ /* 0x004fe40000011474 */
[----:B------:R-:W-:Y:S02]  /*13730*/  SHF.R.S32.HI R113, RZ, 0x1f, R113 ;  /* 0x0000001fff717819 */ /* 0x000fe40000011471 */
[--C-:B------:R-:W-:Y:S02]  /*13740*/  SHF.R.S32.HI R159, RZ, 0x1f, R168.reuse ;  /* 0x0000001fff9f7819 */ /* 0x100fe400000114a8 */
[----:B------:R-:W-:Y:S02]  /*13750*/  SHF.R.S32.HI R160, RZ, 0x1f, R168 ;  /* 0x0000001fffa07819 */ /* 0x000fe400000114a8 */
[----:B------:R-:W-:-:S02]  /*13760*/  SHF.R.S32.HI R156, RZ, 0x1f, R156 ;  /* 0x0000001fff9c7819 */ /* 0x000fc4000001149c */
[----:B------:R-:W-:Y:S02]  /*13770*/  SHF.R.S32.HI R155, RZ, 0x1f, R155 ;  /* 0x0000001fff9b7819 */ /* 0x000fe4000001149b */
[----:B------:R-:W-:Y:S02]  /*13780*/  SHF.R.S32.HI R153, RZ, 0x1f, R153 ;  /* 0x0000001fff997819 */ /* 0x000fe40000011499 */
[----:B------:R-:W-:Y:S02]  /*13790*/  SHF.R.S32.HI R151, RZ, 0x1f, R151 ;  /* 0x0000001fff977819 */ /* 0x000fe40000011497 */
[----:B------:R-:W-:Y:S02]  /*137a0*/  SHF.R.S32.HI R149, RZ, 0x1f, R149 ;  /* 0x0000001fff957819 */ /* 0x000fe40000011495 */
[----:B------:R-:W-:Y:S02]  /*137b0*/  SHF.R.S32.HI R148, RZ, 0x1f, R148 ;  /* 0x0000001fff947819 */ /* 0x000fe40000011494 */
[----:B------:R-:W-:-:S02]  /*137c0*/  SHF.R.S32.HI R147, RZ, 0x1f, R147 ;  /* 0x0000001fff937819 */ /* 0x000fc40000011493 */
[----:B------:R-:W-:Y:S02]  /*137d0*/  SHF.R.S32.HI R144, RZ, 0x1f, R144 ;  /* 0x0000001fff907819 */ /* 0x000fe40000011490 */
[----:B------:R-:W-:Y:S02]  /*137e0*/  SHF.R.S32.HI R143, RZ, 0x1f, R143 ;  /* 0x0000001fff8f7819 */ /* 0x000fe4000001148f */
[----:B------:R-:W-:Y:S02]  /*137f0*/  SHF.R.S32.HI R118, RZ, 0x1f, R118 ;  /* 0x0000001fff767819 */ /* 0x000fe40000011476 */
[----:B------:R-:W-:Y:S02]  /*13800*/  SHF.R.S32.HI R116, RZ, 0x1f, R116 ;  /* 0x0000001fff747819 */ /* 0x000fe40000011474 */
[----:B------:R-:W-:Y:S01]  /*13810*/  SHF.R.S32.HI R115, RZ, 0x1f, R115 ;  /* 0x0000001fff737819 */ /* 0x000fe20000011473 */
[----:B------:R0:W-:Y:S01]  /*13820*/  STL.64 [R106+0x3b0], R4 ;  /* 0x0003b0046a007387 */ /* 0x0001e20000100a00 */
[----:B------:R-:W-:-:S02]  /*13830*/  LOP3.LUT R7, R105, R113, R107, 0xf8, !PT ;  /* 0x0000007169077212 */ /* 0x000fc400078ef86b */
[----:B------:R-:W-:Y:S02]  /*13840*/  LOP3.LUT R44, R44, R161, R109, 0xf8, !PT ;  /* 0x000000a12c2c7212 */ /* 0x000fe400078ef86d */
[----:B------:R-:W-:Y:S02]  /*13850*/  LOP3.LUT R45, R45, R162, R107, 0xf8, !PT ;  /* 0x000000a22d2d7212 */ /* 0x000fe400078ef86b */
[----:B------:R-:W-:Y:S02]  /*13860*/  LOP3.LUT R46, R46, R159, R109, 0xf8, !PT ;  /* 0x0000009f2e2e7212 */ /* 0x000fe400078ef86d */
[--C-:B------:R-:W-:Y:S02]  /*13870*/  LOP3.LUT R47, R47, R160, R107.reuse, 0xf8, !PT ;  /* 0x000000a02f2f7212 */ /* 0x100fe400078ef86b */
[--C-:B------:R-:W-:Y:S02]  /*13880*/  LOP3.LUT R41, R41, R156, R107.reuse, 0xf8, !PT ;  /* 0x0000009c29297212 */ /* 0x100fe400078ef86b */
[----:B------:R-:W-:-:S02]  /*13890*/  LOP3.LUT R39, R39, R155, R107, 0xf8, !PT ;  /* 0x0000009b27277212 */ /* 0x000fc400078ef86b */
[----:B------:R-:W-:Y:S02]  /*138a0*/  LOP3.LUT R32, R36, R42, R109, 0xf8, !PT ;  /* 0x0000002a24207212 */ /* 0x000fe400078ef86d */
[--C-:B------:R-:W-:Y:S02]  /*138b0*/  LOP3.LUT R33, R37, R153, R107.reuse, 0xf8, !PT ;  /* 0x0000009925217212 */ /* 0x100fe400078ef86b */
[--C-:B------:R-:W-:Y:S02]  /*138c0*/  LOP3.LUT R31, R31, R151, R107.reuse, 0xf8, !PT ;  /* 0x000000971f1f7212 */ /* 0x100fe400078ef86b */
[----:B------:R-:W-:Y:S02]  /*138d0*/  LOP3.LUT R27, R27, R149, R107, 0xf8, !PT ;  /* 0x000000951b1b7212 */ /* 0x000fe400078ef86b */
[----:B------:R-:W-:Y:S02]  /*138e0*/  LOP3.LUT R20, R20, R28, R109, 0xf8, !PT ;  /* 0x0000001c14147212 */ /* 0x000fe400078ef86d */
[----:B------:R-:W-:-:S02]  /*138f0*/  LOP3.LUT R21, R21, R148, R107, 0xf8, !PT ;  /* 0x0000009415157212 */ /* 0x000fc400078ef86b */
[--C-:B------:R-:W-:Y:S02]  /*13900*/  LOP3.LUT R23, R25, R147, R107.reuse, 0xf8, !PT ;  /* 0x0000009319177212 */ /* 0x100fe400078ef86b */
[--C-:B------:R-:W-:Y:S02]  /*13910*/  LOP3.LUT R17, R17, R144, R107.reuse, 0xf8, !PT ;  /* 0x0000009011117212 */ /* 0x100fe400078ef86b */
[----:B------:R-:W-:Y:S02]  /*13920*/  LOP3.LUT R15, R15, R143, R107, 0xf8, !PT ;  /* 0x0000008f0f0f7212 */ /* 0x000fe400078ef86b */
[----:B------:R-:W-:Y:S02]  /*13930*/  LOP3.LUT R8, R94, R8, R109, 0xf8, !PT ;  /* 0x000000085e087212 */ /* 0x000fe400078ef86d */
[----:B------:R-:W-:Y:S02]  /*13940*/  LOP3.LUT R9, R95, R118, R107, 0xf8, !PT ;  /* 0x000000765f097212 */ /* 0x000fe400078ef86b */
[----:B------:R-:W-:-:S02]  /*13950*/  LOP3.LUT R10, R98, R10, R109, 0xf8, !PT ;  /* 0x0000000a620a7212 */ /* 0x000fc400078ef86d */
[--C-:B------:R-:W-:Y:S02]  /*13960*/  LOP3.LUT R11, R99, R116, R107.reuse, 0xf8, !PT ;  /* 0x00000074630b7212 */ /* 0x100fe400078ef86b */
[----:B------:R-:W-:Y:S02]  /*13970*/  LOP3.LUT R3, R101, R115, R107, 0xf8, !PT ;  /* 0x0000007365037212 */ /* 0x000fe400078ef86b */
[--C-:B------:R-:W-:Y:S02]  /*13980*/  LOP3.LUT R6, R104, R6, R109.reuse, 0xf8, !PT ;  /* 0x0000000668067212 */ /* 0x100fe400078ef86d */
[----:B------:R-:W-:Y:S02]  /*13990*/  LOP3.LUT R112, R102, R112, R109, 0xf8, !PT ;  /* 0x0000007066707212 */ /* 0x000fe400078ef86d */
[----:B------:R-:W-:Y:S02]  /*139a0*/  LOP3.LUT R113, R103, R108, R107, 0xf8, !PT ;  /* 0x0000006c67717212 */ /* 0x000fe400078ef86b */
[----:B0-----:R-:W-:-:S02]  /*139b0*/  LOP3.LUT R4, R76, R111, R109, 0xf8, !PT ;  /* 0x0000006f4c047212 */ /* 0x001fc400078ef86d */
[----:B------:R-:W-:Y:S01]  /*139c0*/  LOP3.LUT R5, R77, R110, R107, 0xf8, !PT ;  /* 0x0000006e4d057212 */ /* 0x000fe200078ef86b */
[----:B------:R0:W-:Y:S01]  /*139d0*/  STL.64 [R106+0xa0], R164 ;  /* 0x0000a0a46a007387 */ /* 0x0001e20000100a00 */
[----:B------:R-:W-:-:S03]  /*139e0*/  VIADD R0, R0, 0x1 ;  /* 0x0000000100007836 */ /* 0x000fc60000000000 */
[----:B------:R0:W-:Y:S04]  /*139f0*/  STL.64 [R106+0xb0], R166 ;  /* 0x0000b0a66a007387 */ /* 0x0001e80000100a00 */
        /* <DEDUP_REMOVED lines=17> */
[----:B------:R0:W-:Y:S01]  /*13b10*/  STL.64 [R106+0x3f0], R4 ;  /* 0x0003f0046a007387 */ /* 0x0001e20000100a00 */
[----:B------:R-:W-:Y:S01]  /*13b20*/  ISETP.NE.AND P0, PT, R0, 0x80, PT ;  /* 0x000000800000780c */ /* 0x000fe20003f05270 */
[----:B------:R-:W-:-:S12]  /*13b30*/  UIADD3 UR4, UPT, UPT, UR4, 0x8, URZ ;  /* 0x0000000804047890 */ /* 0x000fd8000fffe0ff */
[----:B0-----:R-:W-:Y:S05]  /*13b40*/  @P0 BRA `(.L_x_5) ;  /* 0xffffffe000dc0947 */ /* 0x001fea000383ffff */
[----:B------:R-:W2:Y:S04]  /*13b50*/  LDL.128 R136, [R1] ;  /* 0x0000000001887983 */ /* 0x000ea80000100c00 */
[----:B------:R-:W3:Y:S01]  /*13b60*/  LDL.128 R152, [R1+0x10] ;  /* 0x0000100001987983 */ /* 0x000ee20000100c00 */
[----:B------:R-:W0:Y:S01]  /*13b70*/  S2UR UR4, SR_CTAID.X ;  /* 0x00000000000479c3 */ /* 0x000e220000002500 */
[----:B------:R-:W1:Y:S02]  /*13b80*/  S2R R0, SR_TID.X ;  /* 0x0000000000007919 */ /* 0x000e640000002100 */
[----:B------:R-:W4:Y:S05]  /*13b90*/  LDL.128 R100, [R1+0x20] ;  /* 0x0000200001647983 */ /* 0x000f2a0000100c00 */
[----:B------:R-:W5:Y:S01]  /*13ba0*/  LDC.64 R2, c[0x0][0x380] ;  /* 0x0000e000ff027b82 */ /* 0x000f620000000a00 */
[----:B------:R-:W4:Y:S04]  /*13bb0*/  LDL.128 R4, [R1+0x30] ;  /* 0x0000300001047983 */ /* 0x000f280000100c00 */
[----:B------:R-:W4:Y:S04]  /*13bc0*/  LDL.128 R8, [R1+0x40] ;  /* 0x0000400001087983 */ /* 0x000f280000100c00 */
[----:B------:R-:W4:Y:S04]  /*13bd0*/  LDL.128 R12, [R1+0x50] ;  /* 0x00005000010c7983 */ /* 0x000f280000100c00 */
[----:B------:R-:W4:Y:S01]  /*13be0*/  LDL.128 R16, [R1+0x60] ;  /* 0x0000600001107983 */ /* 0x000f220000100c00 */
[----:B0-----:R-:W-:-:S03]  /*13bf0*/  USHF.L.U32 UR4, UR4, 0xe, URZ ;  /* 0x0000000e04047899 */ /* 0x001fc600080006ff */
[----:B------:R-:W4:Y:S01]  /*13c00*/  LDL.128 R20, [R1+0x70] ;  /* 0x0000700001147983 */ /* 0x000f220000100c00 */
[----:B------:R-:W-:-:S03]  /*13c10*/  ULOP3.LUT UR4, UR4, 0x7fffc000, URZ, 0xc0, !UPT ;  /* 0x7fffc00004047892 */ /* 0x000fc6000f8ec0ff */
[----:B------:R-:W4:Y:S03]  /*13c20*/  LDL.128 R24, [R1+0x80] ;  /* 0x0000800001187983 */ /* 0x000f260000100c00 */
[----:B-1----:R-:W-:Y:S01]  /*13c30*/  LEA R105, R0, UR4, 0x6 ;  /* 0x0000000400697c11 */ /* 0x002fe2000f8e30ff */
[----:B------:R-:W4:Y:S04]  /*13c40*/  LDL.128 R28, [R1+0x90] ;  /* 0x00009000011c7983 */ /* 0x000f280000100c00 */
[----:B-----5:R-:W-:Y:S01]  /*13c50*/  IMAD.WIDE.U32 R2, R105, 0x8, R2 ;  /* 0x0000000869027825 */ /* 0x020fe200078e0002 */
        /* <DEDUP_REMOVED lines=52> */
[----:B--2---:R-:W-:Y:S04]  /*13fa0*/  STL.128 [R1+0x400], R136 ;  /* 0x0004008801007387 */ /* 0x004fe80000100c00 */
[----:B------:R-:W-:Y:S04]  /*13fb0*/  STG.E.64 desc[UR14][R2.64], R136 ;  /* 0x0000008802007986 */ /* 0x000fe8000c101b0e */
[----:B------:R0:W-:Y:S04]  /*13fc0*/  STG.E.64 desc[UR14][R2.64+0x8], R138 ;  /* 0x0000088a02007986 */ /* 0x0001e8000c101b0e */
[----:B---3--:R-:W-:Y:S04]  /*13fd0*/  STL.128 [R1+0x410], R152 ;  /* 0x0004109801007387 */ /* 0x008fe80000100c00 */
[----:B------:R-:W-:Y:S04]  /*13fe0*/  STG.E.64 desc[UR14][R2.64+0x10], R152 ;  /* 0x0000109802007986 */ /* 0x000fe8000c101b0e */
[----:B------:R1:W-:Y:S04]  /*13ff0*/  STG.E.64 desc[UR14][R2.64+0x18], R154 ;  /* 0x0000189a02007986 */ /* 0x0003e8000c101b0e */
[----:B0-----:R-:W2:Y:S04]  /*14000*/  LDL.128 R136, [R1+0x230] ;  /* 0x0002300001887983 */ /* 0x001ea80000100c00 */
[----:B-1----:R-:W3:Y:S01]  /*14010*/  LDL.128 R152, [R1+0x270] ;  /* 0x0002700001987983 */ /* 0x002ee20000100c00 */
[----:B------:R-:W-:-:S03]  /*14020*/  MOV R0, 0x0 ;  /* 0x0000000000007802 */ /* 0x000fc60000000f00 */
[----:B----4-:R-:W-:Y:S04]  /*14030*/  STG.E.64 desc[UR14][R2.64+0x20], R100 ;  /* 0x0000206402007986 */ /* 0x010fe8000c101b0e */
[----:B------:R-:W-:Y:S04]  /*14040*/  STG.E.64 desc[UR14][R2.64+0x28], R102 ;  /* 0x0000286602007986 */ /* 0x000fe8000c101b0e */
        /* <DEDUP_REMOVED lines=14> */
[----:B-----5:R-:W-:Y:S04]  /*14130*/  STG.E.64 desc[UR14][R2.64+0xa0], R32 ;  /* 0x0000a02002007986 */ /* 0x020fe8000c101b0e */
        /* <DEDUP_REMOVED lines=42> */
[----:B------:R0:W-:Y:S04]  /*143e0*/  STG.E.64 desc[UR14][R2.64+0x1f8], R122 ;  /* 0x0001f87a02007986 */ /* 0x0001e8000c101b0e */
[----:B------:R-:W-:Y:S04]  /*143f0*/  STL.128 [R1+0x420], R100 ;  /* 0x0004206401007387 */ /* 0x000fe80000100c00 */
[----:B------:R-:W-:Y:S04]  /*14400*/  STL.128 [R1+0x440], R8 ;  /* 0x0004400801007387 */ /* 0x000fe80000100c00 */
[----:B------:R-:W-:Y:S01]  /*14410*/  STL.128 [R1+0x450], R12 ;  /* 0x0004500c01007387 */ /* 0x000fe20000100c00 */
[----:B0-----:R0:W1:Y:S03]  /*14420*/  LDC.64 R2, c[0x4][R0] ;  /* 0x0100000000027b82 */ /* 0x0010660000000a00 */
[----:B------:R-:W-:Y:S04]  /*14430*/  STL.128 [R1+0x460], R16 ;  /* 0x0004601001007387 */ /* 0x000fe80000100c00 */
        /* <DEDUP_REMOVED lines=28> */
[----:B--2---:R-:W-:Y:S04]  /*14600*/  STL.128 [R1+0x630], R136 ;  /* 0x0006308801007387 */ /* 0x004fe80000100c00 */
[----:B------:R-:W-:Y:S04]  /*14610*/  STL.128 [R1+0x640], R140 ;  /* 0x0006408c01007387 */ /* 0x000fe80000100c00 */
[----:B------:R-:W-:Y:S04]  /*14620*/  STL.128 [R1+0x650], R144 ;  /* 0x0006509001007387 */ /* 0x000fe80000100c00 */
[----:B------:R-:W-:Y:S04]  /*14630*/  STL.128 [R1+0x660], R148 ;  /* 0x0006609401007387 */ /* 0x000fe80000100c00 */
[----:B---3--:R-:W-:Y:S04]  /*14640*/  STL.128 [R1+0x670], R152 ;  /* 0x0006709801007387 */ /* 0x008fe80000100c00 */
        /* <DEDUP_REMOVED lines=25> */
[----:B--2---:R-:W-:-:S02]  /*147e0*/  IMAD.U32 R4, RZ, RZ, UR9 ;  /* 0x00000009ff047e24 */ /* 0x004fc4000f8e00ff */
[----:B01----:R-:W-:-:S07]  /*147f0*/  IMAD.U32 R5, RZ, RZ, UR10 ;  /* 0x0000000aff057e24 */ /* 0x003fce000f8e00ff */
[----:B------:R-:W-:-:S07]  /*14800*/  LEPC R20, `(.L_x_6) ;  /* 0x000000001014794e */ /* 0x000fce0000000000 */
[----:B------:R-:W-:Y:S05]  /*14810*/  CALL.ABS.NOINC R2 ;  /* 0x0000000002007343 */ /* 0x000fea0003c00000 */
.L_x_6:
[----:B------:R-:W-:Y:S05]  /*14820*/  EXIT ;  /* 0x000000000000794d */ /* 0x000fea0003800000 */
.L_x_7:
[----:B------:R-:W-:-:S00]  /*14830*/  BRA `(.L_x_7) ;  /* 0xfffffffc00fc7947 */ /* 0x000fc0000383ffff */
[----:B------:R-:W-:-:S00]  /*14840*/  NOP ;  /* 0x0000000000007918 */ /* 0x000fc00000000000 */
        /* <DEDUP_REMOVED lines=11> */
.L_x_8:


//--------------------- .nv.shared.reserved.0     --------------------------
	.section	.nv.shared.reserved.0,"aw",@nobits
	.weak		__nv_reservedSMEM_offset_0_alias
	.size		__nv_reservedSMEM_offset_0_alias, 0, 64
	.other		__nv_reservedSMEM_offset_0_alias,@"STO_CUDA_RESERVED_SHARED STV_DEFAULT"
__nv_reservedSMEM_offset_0_alias:
	.zero		0
	.zero		64


//--------------------- .nv.constant0._Z9bs_cipherPmS_m --------------------------
	.section	.nv.constant0._Z9bs_cipherPmS_m,"a",@progbits
	.sectionflags	@""
	.align	4
.nv.constant0._Z9bs_cipherPmS_m:
	.zero		920


//--------------------- SYMBOLS --------------------------

	.type		.nv.reservedSmem.offset0,@object
	.size		.nv.reservedSmem.offset0,0x4
	.type		free,@function
